def matmul_kernel(
    a_ptr,
    b_ptr,
    c_ptr,
    M,
    N,
    K,
    stride_am,
    stride_ak,
    stride_bk,
    stride_bn,
    stride_cm,
    stride_cn,
    BLOCK_M: tl.constexpr,
    BLOCK_N: tl.constexpr,
    BLOCK_K: tl.constexpr,
    GROUP_M: tl.constexpr,
):
    pid = tl.program_id(axis=0)
    num_pid_m = tl.cdiv(M, BLOCK_M)
    num_pid_n = tl.cdiv(N, BLOCK_N)
    num_pid_in_group = GROUP_M * num_pid_n
    group_id = pid // num_pid_in_group
    first_pid_m = group_id * GROUP_M
    group_size_m = min(num_pid_m - first_pid_m, GROUP_M)
    pid_m = first_pid_m + ((pid % num_pid_in_group) % group_size_m)
    pid_n = (pid % num_pid_in_group) // group_size_m

    offs_am = (pid_m * BLOCK_M + tl.arange(0, BLOCK_M)) % M
    offs_bn = (pid_n * BLOCK_N + tl.arange(0, BLOCK_N)) % N
    offs_k = tl.arange(0, BLOCK_K)
    a_ptrs = a_ptr + offs_am[:, None] * stride_am + offs_k[None, :] * stride_ak
    b_ptrs = b_ptr + offs_k[:, None] * stride_bk + offs_bn[None, :] * stride_bn

    acc = tl.zeros((BLOCK_M, BLOCK_N), dtype=tl.float32)
    for kk in range(0, tl.cdiv(K, BLOCK_K)):
        a = tl.load(a_ptrs, mask=offs_k[None, :] < K - kk * BLOCK_K, other=0.0)
        b = tl.load(b_ptrs, mask=offs_k[:, None] < K - kk * BLOCK_K, other=0.0)
        acc = tl.dot(a, b, acc)
        a_ptrs += BLOCK_K * stride_ak
        b_ptrs += BLOCK_K * stride_bk

    c = acc.to(c_ptr.dtype.element_ty)
    offs_cm = pid_m * BLOCK_M + tl.arange(0, BLOCK_M)
    offs_cn = pid_n * BLOCK_N + tl.arange(0, BLOCK_N)
    c_ptrs = c_ptr + offs_cm[:, None] * stride_cm + offs_cn[None, :] * stride_cn
    mask = (offs_cm[:, None] < M) & (offs_cn[None, :] < N)
    tl.store(c_ptrs, c, mask=mask)

# config = {"BLOCK_K": 128, "BLOCK_M": 64, "BLOCK_N": 512, "GROUP_M": 4, "arch": "sm_100", "dtype": "fp32", "num_ctas": 1, "num_stages": 3, "num_warps": 4}
# arch = sm_100


// ===== COMPILED SASS (sm_100a) =====

	.target	sm_100a

	.elftype	@"ET_EXEC"


//--------------------- .note.nv.tkinfo           --------------------------
	.section	.note.nv.tkinfo,"",@"SHT_NOTE"
	.sectionflags	@"SHF_NOTE_NV_TKINFO"
	.tkinfo
        /*0018*/ 	.word	0x00000081
        /*0030*/ 	.string	""
        /*0030*/ 	.string	"ptxas-blackwell"
        /*0030*/ 	.string	"Cuda compilation tools, release 12.9, V12.9.86"
        /*0030*/ 	.string	"Build cuda_12.9.r12.9/compiler.36037853_0"
        /*0030*/ 	.string	"-v  -suppress-debug-info  -lineinfo  -arch sm_100a "



//--------------------- .note.nv.cuver            --------------------------
	.section	.note.nv.cuver,"",@"SHT_NOTE"
	.sectionflags	@"SHF_NOTE_NV_CUVER"
        /*0018*/ 	.short	0x0001
        /*001a*/ 	.short	0x0064
        /*001c*/ 	.short	0x0001
        /*001e*/ 	.short	0x0000
        /*0020*/ 	.short	0x0001
        /*0022*/ 	.short	0x0000


//--------------------- .nv.info                  --------------------------
	.section	.nv.info,"",@"SHT_CUDA_INFO"
	.align	4


	//----- nvinfo : EIATTR_REGCOUNT
	.align		4
        /*0000*/ 	.byte	0x04, 0x2f
        /*0002*/ 	.short	(.L_4 - .L_3)
	.align		4
.L_3:
        /*0004*/ 	.word	index@(matmul_kernel)
        /*0008*/ 	.word	0x000000ff


	//----- nvinfo : EIATTR_FRAME_SIZE
	.align		4
.L_4:
        /*000c*/ 	.byte	0x04, 0x11
        /*000e*/ 	.short	(.L_6 - .L_5)
	.align		4
.L_5:
        /*0010*/ 	.word	index@($__internal_2_$__cuda_sm10x_tcgen05_guardrail_trap_unallocated_columns_being_dealloced)
        /*0014*/ 	.word	0x00001e50


	//----- nvinfo : EIATTR_FRAME_SIZE
	.align		4
.L_6:
        /*0018*/ 	.byte	0x04, 0x11
        /*001a*/ 	.short	(.L_8 - .L_7)
	.align		4
.L_7:
        /*001c*/ 	.word	index@($__internal_1_$__cuda_sm10x_tcgen05_guardrail_trap_phase_invalid_during_alloc)
        /*0020*/ 	.word	0x00001e50


	//----- nvinfo : EIATTR_FRAME_SIZE
	.align		4
.L_8:
        /*0024*/ 	.byte	0x04, 0x11
        /*0026*/ 	.short	(.L_10 - .L_9)
	.align		4
.L_9:
        /*0028*/ 	.word	index@($__internal_0_$__cuda_sm10x_tcgen05_guardrail_trap_col_being_dealloced_not_returned_by_alloc)
        /*002c*/ 	.word	0x00001e50


	//----- nvinfo : EIATTR_FRAME_SIZE
	.align		4
.L_10:
        /*0030*/ 	.byte	0x04, 0x11
        /*0032*/ 	.short	(.L_12 - .L_11)
	.align		4
.L_11:
        /*0034*/ 	.word	index@(matmul_kernel)
        /*0038*/ 	.word	0x00001e50


	//----- nvinfo : EIATTR_MIN_STACK_SIZE
	.align		4
.L_12:
        /*003c*/ 	.byte	0x04, 0x12
        /*003e*/ 	.short	(.L_14 - .L_13)
	.align		4
.L_13:
        /*0040*/ 	.word	index@(matmul_kernel)
        /*0044*/ 	.word	0x00001e50
.L_14:


//--------------------- .nv.info.matmul_kernel    --------------------------
	.section	.nv.info.matmul_kernel,"",@"SHT_CUDA_INFO"
	.sectionflags	@""
	.align	4


	//----- nvinfo : EIATTR_CUDA_API_VERSION
	.align		4
        /*0000*/ 	.byte	0x04, 0x37
        /*0002*/ 	.short	(.L_16 - .L_15)
.L_15:
        /*0004*/ 	.word	0x00000081


	//----- nvinfo : EIATTR_KPARAM_INFO
	.align		4
.L_16:
        /*0008*/ 	.byte	0x04, 0x17
        /*000a*/ 	.short	(.L_18 - .L_17)
.L_17:
        /*000c*/ 	.word	0x00000000
        /*0010*/ 	.short	0x000d
        /*0012*/ 	.short	0x0048
        /*0014*/ 	.byte	0x00, 0xf4, 0x21, 0x00


	//----- nvinfo : EIATTR_KPARAM_INFO
	.align		4
.L_18:
        /*0018*/ 	.byte	0x04, 0x17
        /*001a*/ 	.short	(.L_20 - .L_19)
.L_19:
        /*001c*/ 	.word	0x00000000
        /*0020*/ 	.short	0x000c
        /*0022*/ 	.short	0x0040
        /*0024*/ 	.byte	0x00, 0xf4, 0x21, 0x00


	//----- nvinfo : EIATTR_KPARAM_INFO
	.align		4
.L_20:
        /*0028*/ 	.byte	0x04, 0x17
        /*002a*/ 	.short	(.L_22 - .L_21)
.L_21:
        /*002c*/ 	.word	0x00000000
        /*0030*/ 	.short	0x000b
        /*0032*/ 	.short	0x0038
        /*0034*/ 	.byte	0x00, 0xf0, 0x11, 0x00


	//----- nvinfo : EIATTR_KPARAM_INFO
	.align		4
.L_22:
        /*0038*/ 	.byte	0x04, 0x17
        /*003a*/ 	.short	(.L_24 - .L_23)
.L_23:
        /*003c*/ 	.word	0x00000000
        /*0040*/ 	.short	0x000a
        /*0042*/ 	.short	0x0034
        /*0044*/ 	.byte	0x00, 0xf0, 0x11, 0x00


	//----- nvinfo : EIATTR_KPARAM_INFO
	.align		4
.L_24:
        /*0048*/ 	.byte	0x04, 0x17
        /*004a*/ 	.short	(.L_26 - .L_25)
.L_25:
        /*004c*/ 	.word	0x00000000
        /*0050*/ 	.short	0x0009
        /*0052*/ 	.short	0x0030
        /*0054*/ 	.byte	0x00, 0xf0, 0x11, 0x00


	//----- nvinfo : EIATTR_KPARAM_INFO
	.align		4
.L_26:
        /*0058*/ 	.byte	0x04, 0x17
        /*005a*/ 	.short	(.L_28 - .L_27)
.L_27:
        /*005c*/ 	.word	0x00000000
        /*0060*/ 	.short	0x0008
        /*0062*/ 	.short	0x002c
        /*0064*/ 	.byte	0x00, 0xf0, 0x11, 0x00


	//----- nvinfo : EIATTR_KPARAM_INFO
	.align		4
.L_28:
        /*0068*/ 	.byte	0x04, 0x17
        /*006a*/ 	.short	(.L_30 - .L_29)
.L_29:
        /*006c*/ 	.word	0x00000000
        /*0070*/ 	.short	0x0007
        /*0072*/ 	.short	0x0028
        /*0074*/ 	.byte	0x00, 0xf0, 0x11, 0x00


	//----- nvinfo : EIATTR_KPARAM_INFO
	.align		4
.L_30:
        /*0078*/ 	.byte	0x04, 0x17
        /*007a*/ 	.short	(.L_32 - .L_31)
.L_31:
        /*007c*/ 	.word	0x00000000
        /*0080*/ 	.short	0x0006
        /*0082*/ 	.short	0x0024
        /*0084*/ 	.byte	0x00, 0xf0, 0x11, 0x00


	//----- nvinfo : EIATTR_KPARAM_INFO
	.align		4
.L_32:
        /*0088*/ 	.byte	0x04, 0x17
        /*008a*/ 	.short	(.L_34 - .L_33)
.L_33:
        /*008c*/ 	.word	0x00000000
        /*0090*/ 	.short	0x0005
        /*0092*/ 	.short	0x0020
        /*0094*/ 	.byte	0x00, 0xf0, 0x11, 0x00


	//----- nvinfo : EIATTR_KPARAM_INFO
	.align		4
.L_34:
        /*0098*/ 	.byte	0x04, 0x17
        /*009a*/ 	.short	(.L_36 - .L_35)
.L_35:
        /*009c*/ 	.word	0x00000000
        /*00a0*/ 	.short	0x0004
        /*00a2*/ 	.short	0x001c
        /*00a4*/ 	.byte	0x00, 0xf0, 0x11, 0x00


	//----- nvinfo : EIATTR_KPARAM_INFO
	.align		4
.L_36:
        /*00a8*/ 	.byte	0x04, 0x17
        /*00aa*/ 	.short	(.L_38 - .L_37)
.L_37:
        /*00ac*/ 	.word	0x00000000
        /*00b0*/ 	.short	0x0003
        /*00b2*/ 	.short	0x0018
        /*00b4*/ 	.byte	0x00, 0xf0, 0x11, 0x00


	//----- nvinfo : EIATTR_KPARAM_INFO
	.align		4
.L_38:
        /*00b8*/ 	.byte	0x04, 0x17
        /*00ba*/ 	.short	(.L_40 - .L_39)
.L_39:
        /*00bc*/ 	.word	0x00000000
        /*00c0*/ 	.short	0x0002
        /*00c2*/ 	.short	0x0010
        /*00c4*/ 	.byte	0x00, 0xf4, 0x21, 0x00


	//----- nvinfo : EIATTR_KPARAM_INFO
	.align		4
.L_40:
        /*00c8*/ 	.byte	0x04, 0x17
        /*00ca*/ 	.short	(.L_42 - .L_41)
.L_41:
        /*00cc*/ 	.word	0x00000000
        /*00d0*/ 	.short	0x0001
        /*00d2*/ 	.short	0x0008
        /*00d4*/ 	.byte	0x00, 0xf4, 0x21, 0x00


	//----- nvinfo : EIATTR_KPARAM_INFO
	.align		4
.L_42:
        /*00d8*/ 	.byte	0x04, 0x17
        /*00da*/ 	.short	(.L_44 - .L_43)
.L_43:
        /*00dc*/ 	.word	0x00000000
        /*00e0*/ 	.short	0x0000
        /*00e2*/ 	.short	0x0000
        /*00e4*/ 	.byte	0x00, 0xf4, 0x21, 0x00


	//----- nvinfo : EIATTR_AT_ENTRY_FRAGMENTS
	.align		4
.L_44:
        /*00e8*/ 	.byte	0x04, 0x4f
        /*00ea*/ 	.short	(.L_46 - .L_45)


	//   ....[0]....
.L_45:
        /*00ec*/ 	.word	0x00000004


	//----- nvinfo : EIATTR_RESERVED_SMEM_USED
	.align		4
.L_46:
        /*00f0*/ 	.byte	0x01, 0x41
	.zero		2


	//----- nvinfo : EIATTR_SPARSE_MMA_MASK
	.align		4
        /*00f4*/ 	.byte	0x03, 0x50
        /*00f6*/ 	.short	0x0000


	//----- nvinfo : EIATTR_TCGEN05_1CTA_USED
	.align		4
        /*00f8*/ 	.byte	0x01, 0x51
	.zero		2


	//----- nvinfo : EIATTR_MAXREG_COUNT
	.align		4
        /*00fc*/ 	.byte	0x03, 0x1b
        /*00fe*/ 	.short	0x00ff


	//----- nvinfo : EIATTR_NUM_BARRIERS
	.align		4
        /*0100*/ 	.byte	0x02, 0x4c
        /*0102*/ 	.byte	0x01
	.zero		1


	//----- nvinfo : EIATTR_ANNOTATIONS
	.align		4
        /*0104*/ 	.byte	0x04, 0x55
        /*0106*/ 	.short	(.L_48 - .L_47)


	//   ....[0]....
.L_47:
        /*0108*/ 	.word	0x00000001
        /*010c*/ 	.byte	0x60, 0x0d, 0x00, 0x00, 0x01, 0x00, 0x00, 0x00, 0x90, 0x0e, 0x00, 0x00, 0x01, 0x00, 0x00, 0x00
        /* <DEDUP_REMOVED lines=1257> */
        /*4fac*/ 	.byte	0x40, 0x0f, 0x02, 0x00


	//----- nvinfo : EIATTR_INT_WARP_WIDE_INSTR_OFFSETS
	.align		4
.L_48:
        /*4fb0*/ 	.byte	0x04, 0x31
        /*4fb2*/ 	.short	(.L_50 - .L_49)


	//   ....[0]....
.L_49:
        /*4fb4*/ 	.word	0x00032ed0


	//   ....[1]....
        /*4fb8*/ 	.word	0x000330b0


	//   ....[2]....
        /*4fbc*/ 	.word	0x000330c0


	//   ....[3]....
        /*4fc0*/ 	.word	0x000765e0


	//   ....[4]....
        /*4fc4*/ 	.word	0x00076630


	//----- nvinfo : EIATTR_COOP_GROUP_MASK_REGIDS
	.align		4
.L_50:
        /*4fc8*/ 	.byte	0x04, 0x29
        /*4fca*/ 	.short	(.L_52 - .L_51)


	//   ....[0]....
.L_51:
        /*4fcc*/ 	.word	0xffffffff


	//   ....[1]....
        /*4fd0*/ 	.word	0xffffffff


	//   ....[2]....
        /*4fd4*/ 	.word	0xffffffff


	//   ....[3]....
        /*4fd8*/ 	.word	0xffffffff


	//----- nvinfo : EIATTR_COOP_GROUP_INSTR_OFFSETS
	.align		4
.L_52:
        /*4fdc*/ 	.byte	0x04, 0x28
        /*4fde*/ 	.short	(.L_54 - .L_53)


	//   ....[0]....
.L_53:
        /*4fe0*/ 	.word	0x00000070


	//   ....[1]....
        /*4fe4*/ 	.word	0x00000330


	//   ....[2]....
        /*4fe8*/ 	.word	0x00076470


	//   ....[3]....
        /*4fec*/ 	.word	0x000766e0


	//----- nvinfo : EIATTR_VRC_CTA_INIT_COUNT
	.align		4
.L_54:
        /*4ff0*/ 	.byte	0x02, 0x4a
        /*4ff2*/ 	.byte	0x80
	.zero		1


	//----- nvinfo : EIATTR_MBARRIER_INSTR_OFFSETS
	.align		4
        /*4ff4*/ 	.byte	0x04, 0x39
        /*4ff6*/ 	.short	(.L_56 - .L_55)


	//   ....[0]....
.L_55:
        /*4ff8*/ 	.word	0x00033170
        /*4ffc*/ 	.word	0x000000ff
        /*5000*/ 	.word	0x00000000
        /*5004*/ 	.short	0x0100
        /*5006*/ 	.byte	0x08
	.zero		1


	//   ....[1]....
        /*5008*/ 	.word	0x00033190
        /*500c*/ 	.word	0x000000ff
        /*5010*/ 	.word	0x000d8008
        /*5014*/ 	.short	0x0100
        /*5016*/ 	.byte	0x07
	.zero		1


	//   ....[2]....
        /*5018*/ 	.word	0x000594f0
        /*501c*/ 	.word	0x000000ff
        /*5020*/ 	.word	0x00000000
        /*5024*/ 	.short	0x010a
        /*5026*/ 	.byte	0x10
	.zero		1


	//   ....[3]....
        /*5028*/ 	.word	0x0006d360
        /*502c*/ 	.word	0x000000ff
        /*5030*/ 	.word	0x00000000
        /*5034*/ 	.short	0x010a
        /*5036*/ 	.byte	0x08
	.zero		1


	//   ....[4]....
        /*5038*/ 	.word	0x0006d400
        /*503c*/ 	.word	0x000000ff
        /*5040*/ 	.word	0x000d8000
        /*5044*/ 	.short	0x0108
        /*5046*/ 	.byte	0x07
	.zero		1


	//   ....[5]....
        /*5048*/ 	.word	0x0006d4a0
        /*504c*/ 	.word	0x000000ff
        /*5050*/ 	.word	0x000d8008
        /*5054*/ 	.short	0x0108
        /*5056*/ 	.byte	0x07
	.zero		1


	//   ....[6]....
        /*5058*/ 	.word	0x00076700
        /*505c*/ 	.word	0x000000ff
        /*5060*/ 	.word	0x00000000
        /*5064*/ 	.short	0x010a
        /*5066*/ 	.byte	0x10
	.zero		1


	//   ....[7]....
        /*5068*/ 	.word	0x00076730
        /*506c*/ 	.word	0x000000ff
        /*5070*/ 	.word	0x00000000
        /*5074*/ 	.short	0x010a
        /*5076*/ 	.byte	0x08
	.zero		1


	//----- nvinfo : EIATTR_NUM_MBARRIERS
	.align		4
.L_56:
        /*5078*/ 	.byte	0x03, 0x38
        /*507a*/ 	.short	0x0002


	//----- nvinfo : EIATTR_EXIT_INSTR_OFFSETS
	.align		4
        /*507c*/ 	.byte	0x04, 0x1c
        /*507e*/ 	.short	(.L_58 - .L_57)


	//   ....[0]....
.L_57:
        /*5080*/ 	.word	0x000766f0


	//----- nvinfo : EIATTR_REQNTID
	.align		4
.L_58:
        /*5084*/ 	.byte	0x04, 0x10
        /*5086*/ 	.short	(.L_60 - .L_59)
.L_59:
        /*5088*/ 	.word	0x00000080
        /*508c*/ 	.word	0x00000001
        /*5090*/ 	.word	0x00000001


	//----- nvinfo : EIATTR_CRS_STACK_SIZE
	.align		4
.L_60:
        /*5094*/ 	.byte	0x04, 0x1e
        /*5096*/ 	.short	(.L_62 - .L_61)
.L_61:
        /*5098*/ 	.word	0x00000000


	//----- nvinfo : EIATTR_CBANK_PARAM_SIZE
	.align		4
.L_62:
        /*509c*/ 	.byte	0x03, 0x19
        /*509e*/ 	.short	0x0050


	//----- nvinfo : EIATTR_PARAM_CBANK
	.align		4
        /*50a0*/ 	.byte	0x04, 0x0a
        /*50a2*/ 	.short	(.L_64 - .L_63)
	.align		4
.L_63:
        /*50a4*/ 	.word	index@(.nv.constant0.matmul_kernel)
        /*50a8*/ 	.short	0x0380
        /*50aa*/ 	.short	0x0050


	//----- nvinfo : EIATTR_SW_WAR
	.align		4
.L_64:
        /*50ac*/ 	.byte	0x04, 0x36
        /*50ae*/ 	.short	(.L_66 - .L_65)
.L_65:
        /*50b0*/ 	.word	0x00000008
.L_66:


//--------------------- .nv.compat                --------------------------
	.section	.nv.compat,"",@"SHT_CUDA_COMPAT_INFO"
	.align	4
        /*0000*/ 	.byte	0x02, 0x02, 0x02, 0x00, 0x02, 0x05, 0x05, 0x00, 0x02, 0x03, 0x00, 0x00, 0x02, 0x06, 0x01, 0x00


//--------------------- .nv.callgraph             --------------------------
	.section	.nv.callgraph,"",@"SHT_CUDA_CALLGRAPH"
	.align	4
	.sectionentsize	8
	.align		4
        /*0000*/ 	.word	0x00000000
	.align		4
        /*0004*/ 	.word	0xffffffff
	.align		4
        /*0008*/ 	.word	0x00000000
	.align		4
        /*000c*/ 	.word	0xfffffffe
	.align		4
        /*0010*/ 	.word	0x00000000
	.align		4
        /*0014*/ 	.word	0xfffffffd
	.align		4
        /*0018*/ 	.word	0x00000000
	.align		4
        /*001c*/ 	.word	0xfffffffc


//--------------------- .text.matmul_kernel       --------------------------
	.section	.text.matmul_kernel,"ax",@progbits
	.align	128
        .global         matmul_kernel
        .type           matmul_kernel,@function
        .size           matmul_kernel,(.L_x_20 - matmul_kernel)
        .other          matmul_kernel,@"STO_CUDA_ENTRY STV_DEFAULT"
matmul_kernel:
.text.matmul_kernel:
[----:B------:R-:W1:Y:S01]  /*0000*/  LDC R1, c[0x0][0x37c] ;  /* 0x0000df00ff017b82 */ /* 0x000e620000000800 */
[----:B------:R-:W2:Y:S01]  /*0010*/  S2R R0, SR_TID.X ;  /* 0x0000000000007919 */ /* 0x000ea20000002100 */
[----:B-1----:R-:W-:Y:S01]  /*0020*/  VIADD R1, R1, 0xffffe1b0 ;  /* 0xffffe1b001017836 */ /* 0x002fe20000000000 */
[----:B--2---:R-:W-:-:S13]  /*0030*/  ISETP.GE.U32.AND P0, PT, R0, 0x20, PT ;  /* 0x000000200000780c */ /* 0x004fda0003f06070 */
[----:B------:R-:W-:Y:S02]  /*0040*/  VOTEU.ANY UP0, P0 ;  /* 0x0000000000ff7886 */ /* 0x000fe40000000100 */
[----:B------:R-:W-:Y:S05]  /*0050*/  BRA.U UP0, `(.L_x_0) ;  /* 0x0000000100b87547 */ /* 0x000fea000b800000 */
[----:B------:R-:W1:Y:S01]  /*0060*/  S2UR UR6, SR_CgaCtaId ;  /* 0x00000000000679c3 */ /* 0x000e620000008800 */
[----:B------:R-:W-:Y:S01]  /*0070*/  NOP ;  /* 0x0000000000007918 */ /* 0x000fe20000000000 */
[----:B------:R-:W-:Y:S02]  /*0080*/  UMOV UR4, 0x40 ;  /* 0x0000004000047882 */ /* 0x000fe40000000000 */
[----:B-1----:R-:W-:-:S09]  /*0090*/  ULEA UR4, UR6, UR4, 0x18 ;  /* 0x0000000406047291 */ /* 0x002fd2000f8ec0ff */
[----:B------:R-:W1:Y:S01]  /*00a0*/  LDS.U8 R0, [UR4] ;  /* 0x00000004ff007984 */ /* 0x000e620008000000 */
[----:B------:R-:W-:Y:S02]  /*00b0*/  UMOV UR4, 0x400 ;  /* 0x0000040000047882 */ /* 0x000fe40000000000 */
[----:B------:R-:W-:Y:S01]  /*00c0*/  ULEA UR4, UR6, UR4, 0x18 ;  /* 0x0000000406047291 */ /* 0x000fe2000f8ec0ff */
[----:B-1----:R-:W-:-:S13]  /*00d0*/  ISETP.NE.AND P0, PT, R0, RZ, PT ;  /* 0x000000ff0000720c */ /* 0x002fda0003f05270 */
[----:B------:R-:W-:Y:S05]  /*00e0*/  @P0 BRA `(.L_x_1) ;  /* 0x00000000007c0947 */ /* 0x000fea0003800000 */
[----:B------:R-:W-:-:S13]  /*00f0*/  ELECT P0, URZ, PT ;  /* 0x0000000000ff782f */ /* 0x000fda0003800000 */
[----:B------:R-:W-:Y:S05]  /*0100*/  @!P0 BRA `(.L_x_2) ;  /* 0x0000000000848947 */ /* 0x000fea0003800000 */
[----:B------:R-:W-:Y:S01]  /*0110*/  UMOV UR5, 0x8 ;  /* 0x0000000800057882 */ /* 0x000fe20000000000 */
[----:B------:R-:W-:Y:S02]  /*0120*/  IMAD.MOV.U32 R4, RZ, RZ, 0x1 ;  /* 0x00000001ff047424 */ /* 0x000fe400078e00ff */
[----:B------:R-:W-:Y:S02]  /*0130*/  IMAD.MOV.U32 R5, RZ, RZ, 0xff ;  /* 0x000000ffff057424 */ /* 0x000fe400078e00ff */
[----:B------:R-:W-:Y:S04]  /*0140*/  DEPBAR.LE SB1, 0x36 ;  /* 0x00009d800000791a */ /* 0x000fe80000000000 */
[----:B------:R-:W1:Y:S02]  /*0150*/  UTCATOMSWS.FIND_AND_SET.ALIGN UP1, UR5, UR5 ;  /* 0x00000005000575e3 */ /* 0x000e640008020800 */
[----:B-1----:R-:W-:-:S04]  /*0160*/  PLOP3.LUT P0, PT, PT, PT, UP1, 0x80, 0x8 ;  /* 0x000000000008781c */ /* 0x002fc80003f0f018 */
[----:B------:R-:W-:-:S04]  /*0170*/  SEL R0, RZ, 0xffffffff, !P0 ;  /* 0xffffffffff007807 */ /* 0x000fc80004000000 */
[----:B------:R-:W-:Y:S01]  /*0180*/  ISETP.NE.AND P0, PT, R0, RZ, PT ;  /* 0x000000ff0000720c */ /* 0x000fe20003f05270 */
[----:B------:R-:W-:-:S12]  /*0190*/  IMAD.U32 R0, RZ, RZ, UR5 ;  /* 0x00000005ff007e24 */ /* 0x000fd8000f8e00ff */
[----:B------:R-:W-:Y:S05]  /*01a0*/  @P0 BRA `(.L_x_3) ;  /* 0x0000000000240947 */ /* 0x000fea0003800000 */
.L_x_4:
[----:B------:R-:W-:Y:S05]  /*01b0*/  NANOSLEEP 0x64 ;  /* 0x000000640000795d */ /* 0x000fea0003800000 */
[----:B------:R-:W-:-:S05]  /*01c0*/  UMOV UR5, 0x8 ;  /* 0x0000000800057882 */ /* 0x000fca0000000000 */
[----:B------:R-:W-:Y:S04]  /*01d0*/  DEPBAR.LE SB1, 0x36 ;  /* 0x00009d800000791a */ /* 0x000fe80000000000 */
[----:B------:R-:W1:Y:S02]  /*01e0*/  UTCATOMSWS.FIND_AND_SET.ALIGN UP1, UR5, UR5 ;  /* 0x00000005000575e3 */ /* 0x000e640008020800 */
[----:B-1----:R-:W-:-:S04]  /*01f0*/  PLOP3.LUT P0, PT, PT, PT, UP1, 0x80, 0x8 ;  /* 0x000000000008781c */ /* 0x002fc80003f0f018 */
[----:B------:R-:W-:-:S04]  /*0200*/  SEL R0, RZ, 0xffffffff, !P0 ;  /* 0xffffffffff007807 */ /* 0x000fc80004000000 */
[----:B------:R-:W-:Y:S01]  /*0210*/  ISETP.NE.AND P0, PT, R0, RZ, PT ;  /* 0x000000ff0000720c */ /* 0x000fe20003f05270 */
[----:B------:R-:W-:-:S12]  /*0220*/  IMAD.U32 R0, RZ, RZ, UR5 ;  /* 0x00000005ff007e24 */ /* 0x000fd8000f8e00ff */
[----:B------:R-:W-:Y:S05]  /*0230*/  @!P0 BRA `(.L_x_4) ;  /* 0xfffffffc00dc8947 */ /* 0x000fea000383ffff */
.L_x_3:
[C---:B------:R-:W-:Y:S01]  /*0240*/  VIADD R3, R0.reuse, 0x10 ;  /* 0x0000001000037836 */ /* 0x040fe20000000000 */
[----:B------:R-:W-:Y:S01]  /*0250*/  UMOV UR5, 0x50 ;  /* 0x0000005000057882 */ /* 0x000fe20000000000 */
[----:B------:R-:W-:Y:S01]  /*0260*/  SHF.L.U32 R2, R5, R0, RZ ;  /* 0x0000000005027219 */ /* 0x000fe200000006ff */
[----:B------:R-:W-:Y:S01]  /*0270*/  ULEA UR5, UR6, UR5, 0x18 ;  /* 0x0000000506057291 */ /* 0x000fe2000f8ec0ff */
[----:B------:R-:W-:Y:S01]  /*0280*/  IMAD.SHL.U32 R0, R0, 0x20, RZ ;  /* 0x0000002000007824 */ /* 0x000fe200078e00ff */
[----:B------:R-:W-:-:S04]  /*0290*/  SHF.L.U32 R3, R4, R3, RZ ;  /* 0x0000000304037219 */ /* 0x000fc800000006ff */
[----:B------:R-:W-:-:S05]  /*02a0*/  LOP3.LUT R2, R3, R2, RZ, 0xfc, !PT ;  /* 0x0000000203027212 */ /* 0x000fca00078efcff */
[----:B------:R1:W-:Y:S04]  /*02b0*/  ATOMS.OR RZ, [UR5], R2 ;  /* 0x00000002ffff798c */ /* 0x0003e8000b000005 */
[----:B------:R1:W-:Y:S01]  /*02c0*/  STS [UR4], R0 ;  /* 0x00000000ff007988 */ /* 0x0003e20008000804 */
[----:B------:R-:W-:Y:S05]  /*02d0*/  BRA `(.L_x_2) ;  /* 0x0000000000107947 */ /* 0x000fea0003800000 */
.L_x_1:
[----:B------:R-:W-:Y:S01]  /*02e0*/  IMAD.MOV.U32 R0, RZ, RZ, -0x1 ;  /* 0xffffffffff007424 */ /* 0x000fe200078e00ff */
[----:B------:R-:W-:-:S04]  /*02f0*/  MOV R2, 0x320 ;  /* 0x0000032000027802 */ /* 0x000fc80000000f00 */
[----:B------:R1:W-:Y:S03]  /*0300*/  STS [UR4], R0 ;  /* 0x00000000ff007988 */ /* 0x0003e60008000804 */
[----:B-1----:R-:W-:Y:S05]  /*0310*/  CALL.REL.NOINC `($__internal_1_$__cuda_sm10x_tcgen05_guardrail_trap_phase_invalid_during_alloc) ;  /* 0x00000764001c7944 */ /* 0x002fea0003c00000 */
.L_x_2:
[----:B------:R-:W-:Y:S05]  /*0320*/  WARPSYNC.ALL ;  /* 0x0000000000007948 */ /* 0x000fea0003800000 */
[----:B------:R-:W-:Y:S01]  /*0330*/  NOP ;  /* 0x0000000000007918 */ /* 0x000fe20000000000 */
.L_x_0:
[----:B------:R-:W2:Y:S01]  /*0340*/  LDC.64 R222, c[0x0][0x398] ;  /* 0x0000e600ffde7b82 */ /* 0x000ea20000000a00 */
[----:B------:R-:W3:Y:S01]  /*0350*/  S2R R5, SR_CTAID.X ;  /* 0x0000000000057919 */ /* 0x000ee20000002500 */
[----:B------:R-:W-:Y:S01]  /*0360*/  UMOV UR7, 0x400 ;  /* 0x0000040000077882 */ /* 0x000fe20000000000 */
[----:B------:R-:W4:Y:S01]  /*0370*/  LDCU.64 UR14, c[0x0][0x3a8] ;  /* 0x00007500ff0e77ac */ /* 0x000f220008000a00 */
[----:B------:R-:W1:Y:S01]  /*0380*/  S2R R14, SR_TID.X ;  /* 0x00000000000e7919 */ /* 0x000e620000002100 */
[----:B------:R-:W1:Y:S03]  /*0390*/  LDCU UR5, c[0x0][0x3a4] ;  /* 0x00007480ff0577ac */ /* 0x000e660008000800 */
[----:B------:R-:W1:Y:S01]  /*03a0*/  S2UR UR4, SR_CgaCtaId ;  /* 0x00000000000479c3 */ /* 0x000e620000008800 */
[----:B------:R-:W1:Y:S01]  /*03b0*/  LDCU.128 UR20, c[0x0][0x380] ;  /* 0x00007000ff1477ac */ /* 0x000e620008000c00 */
[----:B------:R-:W1:Y:S01]  /*03c0*/  LDCU UR50, c[0x0][0x39c] ;  /* 0x00007380ff3277ac */ /* 0x000e620008000800 */
[----:B------:R-:W1:Y:S01]  /*03d0*/  LDCU UR49, c[0x0][0x3b0] ;  /* 0x00007600ff3177ac */ /* 0x000e620008000800 */
[----:B------:R-:W1:Y:S02]  /*03e0*/  LDCU UR48, c[0x0][0x3b0] ;  /* 0x00007600ff3077ac */ /* 0x000e640008000800 */
[----:B-12---:R-:W-:Y:S01]  /*03f0*/  VIADD R0, R223, 0x1ff ;  /* 0x000001ffdf007836 */ /* 0x006fe20000000000 */
[----:B------:R-:W-:-:S02]  /*0400*/  IABS R223, R223 ;  /* 0x000000df00df7213 */ /* 0x000fc40000000000 */
[----:B------:R-:W-:Y:S01]  /*0410*/  IABS R220, R222 ;  /* 0x000000de00dc7213 */ /* 0x000fe20000000000 */
[----:B------:R-:W1:Y:S01]  /*0420*/  LDCU UR47, c[0x0][0x3b0] ;  /* 0x00007600ff2f77ac */ /* 0x000e620008000800 */
[----:B------:R-:W-:Y:S01]  /*0430*/  SHF.R.S32.HI R3, RZ, 0x1f, R0 ;  /* 0x0000001fff037819 */ /* 0x000fe20000011400 */
[----:B------:R-:W-:-:S03]  /*0440*/  ULEA UR7, UR4, UR7, 0x18 ;  /* 0x0000000704077291 */ /* 0x000fc6000f8ec0ff */
[----:B------:R-:W-:Y:S01]  /*0450*/  LEA.HI R3, R3, R0, RZ, 0x9 ;  /* 0x0000000003037211 */ /* 0x000fe200078f48ff */
[----:B------:R-:W-:Y:S01]  /*0460*/  BAR.SYNC.DEFER_BLOCKING 0x0 ;  /* 0x0000000000007b1d */ /* 0x000fe20000010000 */
[----:B---3--:R-:W-:Y:S02]  /*0470*/  IABS R8, R5 ;  /* 0x0000000500087213 */ /* 0x008fe40000000000 */
[----:B------:R-:W-:-:S03]  /*0480*/  SHF.R.S32.HI R3, RZ, 0x9, R3 ;  /* 0x00000009ff037819 */ /* 0x000fc60000011403 */
[----:B------:R-:W2:Y:S02]  /*0490*/  LDCU UR46, c[0x0][0x3b0] ;  /* 0x00007600ff2e77ac */ /* 0x000ea40008000800 */
[----:B------:R-:W-:Y:S01]  /*04a0*/  IMAD.SHL.U32 R4, R3, 0x4, RZ ;  /* 0x0000000403047824 */ /* 0x000fe200078e00ff */
[----:B------:R-:W3:Y:S04]  /*04b0*/  LDCU UR45, c[0x0][0x3b0] ;  /* 0x00007600ff2d77ac */ /* 0x000ee80008000800 */
[-C--:B------:R-:W-:Y:S01]  /*04c0*/  IABS R7, R4.reuse ;  /* 0x0000000400077213 */ /* 0x080fe20000000000 */
[----:B------:R-:W1:Y:S01]  /*04d0*/  LDCU UR44, c[0x0][0x3b0] ;  /* 0x00007600ff2c77ac */ /* 0x000e620008000800 */
[----:B------:R-:W-:Y:S02]  /*04e0*/  IABS R10, R4 ;  /* 0x00000004000a7213 */ /* 0x000fe40000000000 */
[----:B------:R-:W1:Y:S01]  /*04f0*/  I2F.RP R0, R7 ;  /* 0x0000000700007306 */ /* 0x000e620000209400 */
[----:B------:R-:W2:Y:S01]  /*0500*/  LDCU UR43, c[0x0][0x3b0] ;  /* 0x00007600ff2b77ac */ /* 0x000ea20008000800 */
[----:B------:R-:W2:Y:S01]  /*0510*/  LDCU UR42, c[0x0][0x3b0] ;  /* 0x00007600ff2a77ac */ /* 0x000ea20008000800 */
[----:B------:R-:W2:Y:S01]  /*0520*/  LDS R13, [UR7] ;  /* 0x00000007ff0d7984 */ /* 0x000ea20008000800 */
[----:B------:R-:W2:Y:S01]  /*0530*/  LDCU UR41, c[0x0][0x3b0] ;  /* 0x00007600ff2977ac */ /* 0x000ea20008000800 */
[----:B------:R-:W2:Y:S03]  /*0540*/  LDCU UR39, c[0x0][0x3b0] ;  /* 0x00007600ff2777ac */ /* 0x000ea60008000800 */
[----:B-1----:R-:W1:Y:S01]  /*0550*/  MUFU.RCP R0, R0 ;  /* 0x0000000000007308 */ /* 0x002e620000001000 */
[----:B------:R-:W2:Y:S01]  /*0560*/  LDCU UR38, c[0x0][0x3b0] ;  /* 0x00007600ff2677ac */ /* 0x000ea20008000800 */
[----:B------:R-:W2:Y:S01]  /*0570*/  LDCU UR37, c[0x0][0x3b0] ;  /* 0x00007600ff2577ac */ /* 0x000ea20008000800 */
[----:B------:R-:W2:Y:S01]  /*0580*/  LDCU UR36, c[0x0][0x3b0] ;  /* 0x00007600ff2477ac */ /* 0x000ea20008000800 */
[----:B------:R-:W2:Y:S01]  /*0590*/  LDCU UR35, c[0x0][0x3b0] ;  /* 0x00007600ff2377ac */ /* 0x000ea20008000800 */
[----:B-1----:R-:W-:Y:S01]  /*05a0*/  VIADD R2, R0, 0xffffffe ;  /* 0x0ffffffe00027836 */ /* 0x002fe20000000000 */
[----:B------:R-:W1:Y:S01]  /*05b0*/  LDCU UR34, c[0x0][0x3b0] ;  /* 0x00007600ff2277ac */ /* 0x000e620008000800 */
[----:B------:R-:W-:-:S02]  /*05c0*/  IMAD.MOV R0, RZ, RZ, -R10 ;  /* 0x000000ffff007224 */ /* 0x000fc400078e0a0a */
[----:B------:R2:W1:Y:S01]  /*05d0*/  F2I.FTZ.U32.TRUNC.NTZ R3, R2 ;  /* 0x0000000200037305 */ /* 0x000462000021f000 */
[----:B------:R-:W3:Y:S01]  /*05e0*/  LDCU UR33, c[0x0][0x3b0] ;  /* 0x00007600ff2177ac */ /* 0x000ee20008000800 */
[----:B------:R-:W3:Y:S01]  /*05f0*/  LDCU UR32, c[0x0][0x3b0] ;  /* 0x00007600ff2077ac */ /* 0x000ee20008000800 */
[----:B--2---:R-:W-:Y:S01]  /*0600*/  IMAD.MOV.U32 R2, RZ, RZ, RZ ;  /* 0x000000ffff027224 */ /* 0x004fe200078e00ff */
[----:B------:R-:W2:Y:S01]  /*0610*/  LDCU UR31, c[0x0][0x3b0] ;  /* 0x00007600ff1f77ac */ /* 0x000ea20008000800 */
[----:B------:R-:W-:Y:S01]  /*0620*/  R2UR UR10, R13 ;  /* 0x000000000d0a72ca */ /* 0x000fe200000e0000 */
[----:B------:R-:W2:Y:S01]  /*0630*/  LDCU UR30, c[0x0][0x3b0] ;  /* 0x00007600ff1e77ac */ /* 0x000ea20008000800 */
[----:B-1----:R-:W-:Y:S01]  /*0640*/  IMAD.MOV R6, RZ, RZ, -R3 ;  /* 0x000000ffff067224 */ /* 0x002fe200078e0a03 */
[----:B------:R-:W1:Y:S03]  /*0650*/  LDCU UR29, c[0x0][0x3b0] ;  /* 0x00007600ff1d77ac */ /* 0x000e660008000800 */
[----:B------:R-:W-:-:S02]  /*0660*/  IMAD R9, R6, R7, RZ ;  /* 0x0000000706097224 */ /* 0x000fc400078e02ff */
[----:B------:R-:W-:Y:S01]  /*0670*/  IMAD.MOV.U32 R6, RZ, RZ, R8 ;  /* 0x000000ffff067224 */ /* 0x000fe200078e0008 */
[----:B------:R-:W1:Y:S01]  /*0680*/  LDCU UR28, c[0x0][0x3b0] ;  /* 0x00007600ff1c77ac */ /* 0x000e620008000800 */
[----:B------:R-:W-:Y:S01]  /*0690*/  IMAD.HI.U32 R3, R3, R9, R2 ;  /* 0x0000000903037227 */ /* 0x000fe200078e0002 */
[----:B------:R-:W1:Y:S05]  /*06a0*/  LDCU UR27, c[0x0][0x3b0] ;  /* 0x00007600ff1b77ac */ /* 0x000e6a0008000800 */
[----:B------:R-:W-:Y:S01]  /*06b0*/  IMAD.HI.U32 R3, R3, R6, RZ ;  /* 0x0000000603037227 */ /* 0x000fe200078e00ff */
[----:B------:R-:W1:Y:S03]  /*06c0*/  LDCU UR26, c[0x0][0x3b0] ;  /* 0x00007600ff1a77ac */ /* 0x000e660008000800 */
[----:B------:R-:W-:Y:S01]  /*06d0*/  IMAD R0, R3, R0, R6 ;  /* 0x0000000003007224 */ /* 0x000fe200078e0206 */
[----:B------:R-:W1:Y:S01]  /*06e0*/  LDCU UR25, c[0x0][0x3b0] ;  /* 0x00007600ff1977ac */ /* 0x000e620008000800 */
[----:B------:R-:W2:Y:S03]  /*06f0*/  I2F.RP R6, R220 ;  /* 0x000000dc00067306 */ /* 0x000ea60000209400 */
[----:B------:R-:W-:Y:S01]  /*0700*/  ISETP.GT.U32.AND P1, PT, R7, R0, PT ;  /* 0x000000000700720c */ /* 0x000fe20003f24070 */
[----:B------:R-:W1:Y:S01]  /*0710*/  LDCU UR24, c[0x0][0x3b0] ;  /* 0x00007600ff1877ac */ /* 0x000e620008000800 */
[----:B------:R-:W1:Y:S01]  /*0720*/  LDCU UR19, c[0x0][0x3b0] ;  /* 0x00007600ff1377ac */ /* 0x000e620008000800 */
[----:B------:R-:W1:Y:S02]  /*0730*/  LDCU UR18, c[0x0][0x3b0] ;  /* 0x00007600ff1277ac */ /* 0x000e640008000800 */
[----:B--2---:R-:W-:Y:S08]  /*0740*/  MUFU.RCP R6, R6 ;  /* 0x0000000600067308 */ /* 0x004ff00000001000 */
[----:B------:R-:W-:Y:S01]  /*0750*/  @!P1 IMAD.IADD R0, R0, 0x1, -R7 ;  /* 0x0000000100009824 */ /* 0x000fe200078e0a07 */
[----:B------:R-:W2:Y:S01]  /*0760*/  LDCU UR16, c[0x0][0x3b0] ;  /* 0x00007600ff1077ac */ /* 0x000ea20008000800 */
[----:B------:R-:W-:Y:S01]  /*0770*/  @!P1 VIADD R3, R3, 0x1 ;  /* 0x0000000103039836 */ /* 0x000fe20000000000 */
[----:B------:R-:W-:-:S02]  /*0780*/  ISETP.NE.AND P1, PT, R4, RZ, PT ;  /* 0x000000ff0400720c */ /* 0x000fc40003f25270 */
[----:B------:R-:W-:Y:S01]  /*0790*/  ISETP.GE.U32.AND P0, PT, R0, R7, PT ;  /* 0x000000070000720c */ /* 0x000fe20003f06070 */
[----:B------:R-:W1:Y:S01]  /*07a0*/  LDCU UR13, c[0x0][0x3b0] ;  /* 0x00007600ff0d77ac */ /* 0x000e620008000800 */
[-C--:B------:R-:W-:Y:S01]  /*07b0*/  LOP3.LUT R0, R5, R4.reuse, RZ, 0x3c, !PT ;  /* 0x0000000405007212 */ /* 0x080fe200078e3cff */
[----:B------:R-:W1:Y:S03]  /*07c0*/  LDCU UR12, c[0x0][0x3b0] ;  /* 0x00007600ff0c77ac */ /* 0x000e660008000800 */
[----:B------:R-:W-:Y:S01]  /*07d0*/  ISETP.GE.AND P2, PT, R0, RZ, PT ;  /* 0x000000ff0000720c */ /* 0x000fe20003f46270 */
[----:B------:R-:W-:Y:S01]  /*07e0*/  VIADD R0, R222, 0x3f ;  /* 0x0000003fde007836 */ /* 0x000fe20000000000 */
[----:B------:R-:W1:Y:S05]  /*07f0*/  LDCU UR9, c[0x0][0x3b0] ;  /* 0x00007600ff0977ac */ /* 0x000e6a0008000800 */
[----:B------:R-:W-:Y:S01]  /*0800*/  @P0 VIADD R3, R3, 0x1 ;  /* 0x0000000103030836 */ /* 0x000fe20000000000 */
[----:B------:R-:W1:Y:S03]  /*0810*/  LDCU UR8, c[0x0][0x3b0] ;  /* 0x00007600ff0877ac */ /* 0x000e660008000800 */
[----:B------:R-:W-:Y:S01]  /*0820*/  IMAD.MOV.U32 R2, RZ, RZ, R3 ;  /* 0x000000ffff027224 */ /* 0x000fe200078e0003 */
[----:B------:R-:W-:Y:S01]  /*0830*/  SHF.R.S32.HI R3, RZ, 0x1f, R0 ;  /* 0x0000001fff037819 */ /* 0x000fe20000011400 */
[----:B------:R-:W1:Y:S02]  /*0840*/  LDCU UR6, c[0x0][0x3b0] ;  /* 0x00007600ff0677ac */ /* 0x000e640008000800 */
[----:B------:R-:W-:Y:S01]  /*0850*/  @!P2 IMAD.MOV R2, RZ, RZ, -R2 ;  /* 0x000000ffff02a224 */ /* 0x000fe200078e0a02 */
[----:B------:R-:W-:Y:S01]  /*0860*/  @!P1 LOP3.LUT R2, RZ, R4, RZ, 0x33, !PT ;  /* 0x00000004ff029212 */ /* 0x000fe200078e33ff */
[----:B------:R-:W1:Y:S01]  /*0870*/  LDCU UR11, c[0x0][0x3b0] ;  /* 0x00007600ff0b77ac */ /* 0x000e620008000800 */
[----:B------:R-:W-:-:S03]  /*0880*/  LEA.HI R3, R3, R0, RZ, 0x6 ;  /* 0x0000000003037211 */ /* 0x000fc600078f30ff */
[----:B------:R-:W-:Y:S01]  /*0890*/  IMAD.SHL.U32 R10, R2, 0x4, RZ ;  /* 0x00000004020a7824 */ /* 0x000fe200078e00ff */
[----:B------:R-:W1:Y:S01]  /*08a0*/  LDCU UR77, c[0x0][0x3b0] ;  /* 0x00007600ff4d77ac */ /* 0x000e620008000800 */
[----:B------:R-:W-:-:S03]  /*08b0*/  IMAD.MOV R2, RZ, RZ, -R2 ;  /* 0x000000ffff027224 */ /* 0x000fc600078e0a02 */
[----:B------:R-:W-:Y:S01]  /*08c0*/  LEA.HI.SX32 R3, R3, -R10, 0x1a ;  /* 0x8000000a03037211 */ /* 0x000fe200078fd2ff */
[----:B------:R-:W-:Y:S01]  /*08d0*/  IMAD R12, R4, R2, R5 ;  /* 0x00000002040c7224 */ /* 0x000fe200078e0205 */
[----:B------:R-:W1:Y:S01]  /*08e0*/  LDCU UR75, c[0x0][0x3b0] ;  /* 0x00007600ff4b77ac */ /* 0x000e620008000800 */
[----:B------:R-:W-:Y:S01]  /*08f0*/  IMAD.MOV.U32 R2, RZ, RZ, RZ ;  /* 0x000000ffff027224 */ /* 0x000fe200078e00ff */
[----:B------:R-:W-:Y:S01]  /*0900*/  VIMNMX R11, PT, PT, R3, 0x4, PT ;  /* 0x00000004030b7848 */ /* 0x000fe20003fe0100 */
[----:B------:R-:W1:Y:S03]  /*0910*/  LDCU UR74, c[0x0][0x3b0] ;  /* 0x00007600ff4a77ac */ /* 0x000e660008000800 */
[-C--:B------:R-:W-:Y:S02]  /*0920*/  IABS R9, R11.reuse ;  /* 0x0000000b00097213 */ /* 0x080fe40000000000 */
[----:B------:R-:W-:Y:S01]  /*0930*/  IABS R4, R11 ;  /* 0x0000000b00047213 */ /* 0x000fe20000000000 */
[----:B------:R-:W1:Y:S01]  /*0940*/  LDCU UR73, c[0x0][0x3b0] ;  /* 0x00007600ff4977ac */ /* 0x000e620008000800 */
[----:B------:R-:W2:Y:S03]  /*0950*/  I2F.RP R0, R9 ;  /* 0x0000000900007306 */ /* 0x000ea60000209400 */
[----:B------:R-:W-:Y:S01]  /*0960*/  IMAD.MOV R4, RZ, RZ, -R4 ;  /* 0x000000ffff047224 */ /* 0x000fe200078e0a04 */
[----:B------:R-:W1:Y:S01]  /*0970*/  LDCU UR72, c[0x0][0x3b0] ;  /* 0x00007600ff4877ac */ /* 0x000e620008000800 */
[----:B------:R-:W1:Y:S01]  /*0980*/  LDCU UR71, c[0x0][0x3b0] ;  /* 0x00007600ff4777ac */ /* 0x000e620008000800 */
[----:B------:R-:W1:Y:S02]  /*0990*/  LDCU UR70, c[0x0][0x3b0] ;  /* 0x00007600ff4677ac */ /* 0x000e640008000800 */
[----:B--2---:R-:W2:Y:S01]  /*09a0*/  MUFU.RCP R0, R0 ;  /* 0x0000000000007308 */ /* 0x004ea20000001000 */
[----:B------:R-:W1:Y:S01]  /*09b0*/  LDCU UR69, c[0x0][0x3b0] ;  /* 0x00007600ff4577ac */ /* 0x000e620008000800 */
[----:B------:R-:W1:Y:S01]  /*09c0*/  LDCU UR76, c[0x0][0x3b0] ;  /* 0x00007600ff4c77ac */ /* 0x000e620008000800 */
[----:B------:R-:W1:Y:S01]  /*09d0*/  LDCU UR40, c[0x0][0x3b0] ;  /* 0x00007600ff2877ac */ /* 0x000e620008000800 */
[----:B------:R-:W1:Y:S01]  /*09e0*/  LDCU UR68, c[0x0][0x3b0] ;  /* 0x00007600ff4477ac */ /* 0x000e620008000800 */
[----:B--2---:R-:W-:Y:S01]  /*09f0*/  VIADD R3, R0, 0xffffffe ;  /* 0x0ffffffe00037836 */ /* 0x004fe20000000000 */
[----:B------:R-:W-:Y:S01]  /*0a00*/  IABS R0, R12 ;  /* 0x0000000c00007213 */ /* 0x000fe20000000000 */
[----:B------:R-:W2:Y:S04]  /*0a10*/  LDCU UR67, c[0x0][0x3b0] ;  /* 0x00007600ff4377ac */ /* 0x000ea80008000800 */
[----:B------:R-:W1:Y:S01]  /*0a20*/  F2I.FTZ.U32.TRUNC.NTZ R3, R3 ;  /* 0x0000000300037305 */ /* 0x000e62000021f000 */
[----:B------:R-:W2:Y:S01]  /*0a30*/  LDCU UR66, c[0x0][0x3b0] ;  /* 0x00007600ff4277ac */ /* 0x000ea20008000800 */
[----:B------:R-:W2:Y:S01]  /*0a40*/  LDCU UR65, c[0x0][0x3b0] ;  /* 0x00007600ff4177ac */ /* 0x000ea20008000800 */
[----:B------:R-:W2:Y:S01]  /*0a50*/  LDCU UR64, c[0x0][0x3b0] ;  /* 0x00007600ff4077ac */ /* 0x000ea20008000800 */
[----:B------:R-:W2:Y:S01]  /*0a60*/  LDCU UR63, c[0x0][0x3b0] ;  /* 0x00007600ff3f77ac */ /* 0x000ea20008000800 */
[--C-:B-1----:R-:W-:Y:S01]  /*0a70*/  IMAD.MOV R8, RZ, RZ, -R3.reuse ;  /* 0x000000ffff087224 */ /* 0x102fe200078e0a03 */
[----:B------:R-:W1:Y:S03]  /*0a80*/  LDCU UR62, c[0x0][0x3b0] ;  /* 0x00007600ff3e77ac */ /* 0x000e660008000800 */
[----:B------:R-:W-:Y:S01]  /*0a90*/  IMAD R5, R8, R9, RZ ;  /* 0x0000000908057224 */ /* 0x000fe200078e02ff */
[----:B------:R-:W1:Y:S03]  /*0aa0*/  LDCU UR61, c[0x0][0x3b0] ;  /* 0x00007600ff3d77ac */ /* 0x000e660008000800 */
[----:B------:R-:W-:Y:S01]  /*0ab0*/  IMAD.HI.U32 R3, R3, R5, R2 ;  /* 0x0000000503037227 */ /* 0x000fe200078e0002 */
[----:B------:R-:W1:Y:S03]  /*0ac0*/  LDCU UR60, c[0x0][0x3b0] ;  /* 0x00007600ff3c77ac */ /* 0x000e660008000800 */
[----:B------:R-:W-:-:S02]  /*0ad0*/  IMAD.MOV.U32 R2, RZ, RZ, R223 ;  /* 0x000000ffff027224 */ /* 0x000fc400078e00df */
[----:B------:R-:W-:Y:S01]  /*0ae0*/  IMAD.HI.U32 R3, R3, R0, RZ ;  /* 0x0000000003037227 */ /* 0x000fe200078e00ff */
[----:B------:R-:W1:Y:S01]  /*0af0*/  LDCU UR59, c[0x0][0x3b0] ;  /* 0x00007600ff3b77ac */ /* 0x000e620008000800 */
[----:B------:R-:W2:Y:S02]  /*0b00*/  I2F.RP R7, R2 ;  /* 0x0000000200077306 */ /* 0x000ea40000209400 */
[----:B------:R-:W-:Y:S01]  /*0b10*/  IMAD R0, R3, R4, R0 ;  /* 0x0000000403007224 */ /* 0x000fe200078e0200 */
[----:B------:R-:W1:Y:S01]  /*0b20*/  LDCU UR58, c[0x0][0x3b0] ;  /* 0x00007600ff3a77ac */ /* 0x000e620008000800 */
[----:B------:R-:W-:-:S03]  /*0b30*/  VIADD R4, R6, 0xffffffe ;  /* 0x0ffffffe06047836 */ /* 0x000fc60000000000 */
[----:B------:R-:W-:Y:S01]  /*0b40*/  ISETP.GT.U32.AND P1, PT, R9, R0, PT ;  /* 0x000000000900720c */ /* 0x000fe20003f24070 */
[----:B------:R-:W1:Y:S01]  /*0b50*/  F2I.FTZ.U32.TRUNC.NTZ R5, R4 ;  /* 0x0000000400057305 */ /* 0x000e62000021f000 */
[----:B------:R-:W3:Y:S01]  /*0b60*/  LDCU UR57, c[0x0][0x3b0] ;  /* 0x00007600ff3977ac */ /* 0x000ee20008000800 */
[----:B------:R-:W3:Y:S06]  /*0b70*/  LDCU UR56, c[0x0][0x3b0] ;  /* 0x00007600ff3877ac */ /* 0x000eec0008000800 */
[----:B--2---:R-:W2:Y:S01]  /*0b80*/  MUFU.RCP R7, R7 ;  /* 0x0000000700077308 */ /* 0x004ea20000001000 */
[----:B------:R-:W3:Y:S03]  /*0b90*/  LDCU UR55, c[0x0][0x3b0] ;  /* 0x00007600ff3777ac */ /* 0x000ee60008000800 */
[----:B------:R-:W-:Y:S01]  /*0ba0*/  @!P1 IMAD.IADD R0, R0, 0x1, -R9 ;  /* 0x0000000100009824 */ /* 0x000fe200078e0a09 */
[----:B------:R-:W3:Y:S01]  /*0bb0*/  LDCU UR54, c[0x0][0x3b0] ;  /* 0x00007600ff3677ac */ /* 0x000ee20008000800 */
[----:B------:R-:W-:Y:S01]  /*0bc0*/  @!P1 VIADD R3, R3, 0x1 ;  /* 0x0000000103039836 */ /* 0x000fe20000000000 */
[----:B------:R-:W-:Y:S01]  /*0bd0*/  ISETP.NE.AND P1, PT, R11, RZ, PT ;  /* 0x000000ff0b00720c */ /* 0x000fe20003f25270 */
[----:B-1----:R-:W-:Y:S01]  /*0be0*/  IMAD.MOV R219, RZ, RZ, -R5 ;  /* 0x000000ffffdb7224 */ /* 0x002fe200078e0a05 */
[----:B------:R-:W-:Y:S01]  /*0bf0*/  BAR.SYNC.DEFER_BLOCKING 0x0 ;  /* 0x0000000000007b1d */ /* 0x000fe20000010000 */
[----:B------:R-:W-:-:S02]  /*0c00*/  ISETP.GE.U32.AND P0, PT, R0, R9, PT ;  /* 0x000000090000720c */ /* 0x000fc40003f06070 */
[----:B------:R-:W-:Y:S01]  /*0c10*/  LOP3.LUT R0, R12, R11, RZ, 0x3c, !PT ;  /* 0x0000000b0c007212 */ /* 0x000fe200078e3cff */
[----:B------:R-:W-:Y:S02]  /*0c20*/  IMAD R219, R219, R220, RZ ;  /* 0x000000dcdbdb7224 */ /* 0x000fe400078e02ff */
[----:B------:R-:W1:Y:S01]  /*0c30*/  LDCU UR53, c[0x0][0x3b0] ;  /* 0x00007600ff3577ac */ /* 0x000e620008000800 */
[----:B------:R-:W-:Y:S01]  /*0c40*/  ISETP.GE.AND P2, PT, R0, RZ, PT ;  /* 0x000000ff0000720c */ /* 0x000fe20003f46270 */
[----:B--2---:R-:W-:Y:S01]  /*0c50*/  VIADD R8, R7, 0xffffffe ;  /* 0x0ffffffe07087836 */ /* 0x004fe20000000000 */
[----:B------:R-:W-:Y:S01]  /*0c60*/  SHF.R.U32.HI R0, RZ, 0x5, R14 ;  /* 0x00000005ff007819 */ /* 0x000fe2000001160e */
[----:B------:R-:W2:Y:S02]  /*0c70*/  LDCU UR52, c[0x0][0x3b0] ;  /* 0x00007600ff3477ac */ /* 0x000ea40008000800 */
[----:B------:R-:W1:Y:S01]  /*0c80*/  F2I.FTZ.U32.TRUNC.NTZ R7, R8 ;  /* 0x0000000800077305 */ /* 0x000e62000021f000 */
[----:B------:R-:W-:Y:S01]  /*0c90*/  R2UR UR17, R0 ;  /* 0x00000000001172ca */ /* 0x000fe200000e0000 */
[----:B------:R-:W-:Y:S01]  /*0ca0*/  @P0 VIADD R3, R3, 0x1 ;  /* 0x0000000103030836 */ /* 0x000fe20000000000 */
[----:B------:R-:W-:Y:S01]  /*0cb0*/  LOP3.LUT R0, R14, 0x40, RZ, 0xc0, !PT ;  /* 0x000000400e007812 */ /* 0x000fe200078ec0ff */
[----:B------:R-:W2:Y:S02]  /*0cc0*/  LDCU UR51, c[0x0][0x3b0] ;  /* 0x00007600ff3377ac */ /* 0x000ea40008000800 */
[----:B------:R-:W-:-:S02]  /*0cd0*/  IMAD.MOV.U32 R6, RZ, RZ, R3 ;  /* 0x000000ffff067224 */ /* 0x000fc400078e0003 */
[----:B------:R-:W-:Y:S02]  /*0ce0*/  IMAD.SHL.U32 R3, R14, 0x10, RZ ;  /* 0x000000100e037824 */ /* 0x000fe400078e00ff */
[----:B------:R-:W-:Y:S01]  /*0cf0*/  @!P2 IMAD.MOV R6, RZ, RZ, -R6 ;  /* 0x000000ffff06a224 */ /* 0x000fe200078e0a06 */
[----:B------:R-:W-:Y:S02]  /*0d00*/  @!P1 LOP3.LUT R6, RZ, R11, RZ, 0x33, !PT ;  /* 0x0000000bff069212 */ /* 0x000fe400078e33ff */
[----:B------:R-:W-:Y:S01]  /*0d10*/  LOP3.LUT R3, R3, 0x70, RZ, 0xc0, !PT ;  /* 0x0000007003037812 */ /* 0x000fe200078ec0ff */
[----:B-1----:R-:W-:-:S03]  /*0d20*/  IMAD.MOV R4, RZ, RZ, -R7 ;  /* 0x000000ffff047224 */ /* 0x002fc600078e0a07 */
[----:B------:R-:W-:Y:S01]  /*0d30*/  LEA.HI R0, R0, R3, RZ, 0x1c ;  /* 0x0000000300007211 */ /* 0x000fe200078fe0ff */
[----:B------:R-:W-:Y:S02]  /*0d40*/  IMAD.MOV R216, RZ, RZ, -R6 ;  /* 0x000000ffffd87224 */ /* 0x000fe400078e0a06 */
[----:B------:R-:W-:Y:S02]  /*0d50*/  IMAD.MOV.U32 R3, RZ, RZ, R4 ;  /* 0x000000ffff037224 */ /* 0x000fe400078e0004 */
[----:B------:R1:W-:Y:S01]  /*0d60*/  STL [R1+0xc38], R0 ;  /* 0x000c380001007387 */ /* 0x0003e20000100800 */
[----:B------:R-:W-:Y:S02]  /*0d70*/  IMAD.MOV.U32 R4, RZ, RZ, RZ ;  /* 0x000000ffff047224 */ /* 0x000fe400078e00ff */
[----:B------:R-:W-:Y:S02]  /*0d80*/  IMAD R3, R3, R2, RZ ;  /* 0x0000000203037224 */ /* 0x000fe400078e02ff */
[----:B------:R-:W-:-:S04]  /*0d90*/  IMAD.HI.U32 R219, R5, R219, R4 ;  /* 0x000000db05db7227 */ /* 0x000fc800078e0004 */
[----:B------:R-:W-:Y:S02]  /*0da0*/  IMAD R216, R11, R216, R12 ;  /* 0x000000d80bd87224 */ /* 0x000fe400078e020c */
[----:B-1----:R-:W-:Y:S02]  /*0db0*/  IMAD.SHL.U32 R0, R6, 0x200, RZ ;  /* 0x0000020006007824 */ /* 0x002fe400078e00ff */
[----:B------:R-:W-:Y:S02]  /*0dc0*/  IMAD.MOV.U32 R6, RZ, RZ, RZ ;  /* 0x000000ffff067224 */ /* 0x000fe400078e00ff */
[C---:B------:R-:W-:Y:S01]  /*0dd0*/  VIADD R16, R0.reuse, 0x1 ;  /* 0x0000000100107836 */ /* 0x040fe20000000000 */
[----:B------:R-:W-:Y:S01]  /*0de0*/  IABS R9, R0 ;  /* 0x0000000000097213 */ /* 0x000fe20000000000 */
[----:B------:R-:W-:Y:S02]  /*0df0*/  VIADD R15, R0, 0x2 ;  /* 0x00000002000f7836 */ /* 0x000fe40000000000 */
[----:B------:R-:W-:Y:S01]  /*0e00*/  IMAD.HI.U32 R4, R7, R3, R6 ;  /* 0x0000000307047227 */ /* 0x000fe200078e0006 */
[----:B------:R-:W-:-:S02]  /*0e10*/  IABS R11, R16 ;  /* 0x00000010000b7213 */ /* 0x000fc40000000000 */
[----:B------:R-:W-:Y:S01]  /*0e20*/  IABS R13, R15 ;  /* 0x0000000f000d7213 */ /* 0x000fe20000000000 */
[C---:B------:R-:W-:Y:S02]  /*0e30*/  VIADD R14, R0.reuse, 0x3 ;  /* 0x00000003000e7836 */ /* 0x040fe40000000000 */
[----:B------:R-:W-:Y:S02]  /*0e40*/  VIADD R8, R0, 0x4 ;  /* 0x0000000400087836 */ /* 0x000fe40000000000 */
[C---:B------:R-:W-:Y:S01]  /*0e50*/  IMAD.HI.U32 R3, R4.reuse, R9, RZ ;  /* 0x0000000904037227 */ /* 0x040fe200078e00ff */
[----:B------:R-:W-:Y:S02]  /*0e60*/  IABS R15, R14 ;  /* 0x0000000e000f7213 */ /* 0x000fe40000000000 */
[----:B------:R-:W-:Y:S01]  /*0e70*/  IABS R17, R8 ;  /* 0x0000000800117213 */ /* 0x000fe20000000000 */
[C---:B------:R-:W-:Y:S01]  /*0e80*/  IMAD.HI.U32 R5, R4.reuse, R11, RZ ;  /* 0x0000000b04057227 */ /* 0x040fe200078e00ff */
[----:B------:R1:W-:Y:S03]  /*0e90*/  STL [R1+0x430], R8 ;  /* 0x0004300801007387 */ /* 0x0003e60000100800 */
[----:B------:R-:W-:-:S04]  /*0ea0*/  IMAD.HI.U32 R6, R4, R13, RZ ;  /* 0x0000000d04067227 */ /* 0x000fc800078e00ff */
[----:B------:R-:W-:Y:S02]  /*0eb0*/  IMAD.MOV R3, RZ, RZ, -R3 ;  /* 0x000000ffff037224 */ /* 0x000fe400078e0a03 */
[----:B------:R-:W-:Y:S02]  /*0ec0*/  IMAD.IADD R216, R10, 0x1, R216 ;  /* 0x000000010ad87824 */ /* 0x000fe400078e02d8 */
[----:B------:R-:W-:Y:S02]  /*0ed0*/  IMAD.MOV R5, RZ, RZ, -R5 ;  /* 0x000000ffff057224 */ /* 0x000fe400078e0a05 */
[----:B------:R-:W-:-:S04]  /*0ee0*/  IMAD.HI.U32 R7, R4, R15, RZ ;  /* 0x0000000f04077227 */ /* 0x000fc800078e00ff */
[----:B------:R-:W-:Y:S02]  /*0ef0*/  IMAD.MOV R10, RZ, RZ, -R6 ;  /* 0x000000ffff0a7224 */ /* 0x000fe400078e0a06 */
[----:B-1----:R-:W-:-:S04]  /*0f00*/  IMAD.HI.U32 R8, R4, R17, RZ ;  /* 0x0000001104087227 */ /* 0x002fc800078e00ff */
[C---:B------:R-:W-:Y:S02]  /*0f10*/  IMAD R6, R2.reuse, R3, R9 ;  /* 0x0000000302067224 */ /* 0x040fe400078e0209 */
[C---:B------:R-:W-:Y:S02]  /*0f20*/  IMAD R3, R2.reuse, R5, R11 ;  /* 0x0000000502037224 */ /* 0x040fe400078e020b */
[----:B------:R-:W-:Y:S01]  /*0f30*/  IMAD.MOV R7, RZ, RZ, -R7 ;  /* 0x000000ffff077224 */ /* 0x000fe200078e0a07 */
[----:B------:R1:W-:Y:S01]  /*0f40*/  STL [R1+0x1ddc], R6 ;  /* 0x001ddc0601007387 */ /* 0x0003e20000100800 */
[----:B------:R-:W-:Y:S02]  /*0f50*/  IMAD.MOV R8, RZ, RZ, -R8 ;  /* 0x000000ffff087224 */ /* 0x000fe400078e0a08 */
[----:B------:R-:W-:Y:S01]  /*0f60*/  IMAD R5, R2, R7, R15 ;  /* 0x0000000702057224 */ /* 0x000fe200078e020f */
[----:B------:R2:W-:Y:S01]  /*0f70*/  STL [R1+0x418], R3 ;  /* 0x0004180301007387 */ /* 0x0005e20000100800 */
[----:B------:R-:W-:-:S02]  /*0f80*/  VIADD R9, R0, 0x5 ;  /* 0x0000000500097836 */ /* 0x000fc40000000000 */
[C---:B------:R-:W-:Y:S02]  /*0f90*/  VIADD R7, R0.reuse, 0x6 ;  /* 0x0000000600077836 */ /* 0x040fe40000000000 */
[----:B------:R-:W-:Y:S01]  /*0fa0*/  VIADD R18, R0, 0x78 ;  /* 0x0000007800127836 */ /* 0x000fe20000000000 */
[----:B------:R-:W-:Y:S01]  /*0fb0*/  IABS R11, R9 ;  /* 0x00000009000b7213 */ /* 0x000fe20000000000 */
[----:B-1----:R-:W-:Y:S01]  /*0fc0*/  IMAD R6, R2, R10, R13 ;  /* 0x0000000a02067224 */ /* 0x002fe200078e020d */
[----:B------:R-:W-:Y:S01]  /*0fd0*/  IABS R13, R7 ;  /* 0x00000007000d7213 */ /* 0x000fe20000000000 */
[----:B------:R-:W-:Y:S02]  /*0fe0*/  VIADD R16, R0, 0x7a ;  /* 0x0000007a00107836 */ /* 0x000fe40000000000 */
[----:B--2---:R-:W-:Y:S01]  /*0ff0*/  IMAD R3, R2, R8, R17 ;  /* 0x0000000802037224 */ /* 0x004fe200078e0211 */
[----:B------:R1:W-:Y:S01]  /*1000*/  STL [R1+0x414], R6 ;  /* 0x0004140601007387 */ /* 0x0003e20000100800 */
[----:B------:R-:W-:-:S02]  /*1010*/  VIADD R24, R0, 0x10d ;  /* 0x0000010d00187836 */ /* 0x000fc40000000000 */
[C---:B------:R-:W-:Y:S01]  /*1020*/  VIADD R23, R0.reuse, 0x10e ;  /* 0x0000010e00177836 */ /* 0x040fe20000000000 */
[----:B------:R2:W-:Y:S01]  /*1030*/  STL [R1+0x410], R5 ;  /* 0x0004100501007387 */ /* 0x0005e20000100800 */
[C---:B------:R-:W-:Y:S02]  /*1040*/  VIADD R22, R0.reuse, 0x10f ;  /* 0x0000010f00167836 */ /* 0x040fe40000000000 */
[C---:B------:R-:W-:Y:S01]  /*1050*/  VIADD R21, R0.reuse, 0x110 ;  /* 0x0000011000157836 */ /* 0x040fe20000000000 */
[----:B------:R3:W-:Y:S01]  /*1060*/  STL [R1+0x40c], R3 ;  /* 0x00040c0301007387 */ /* 0x0007e20000100800 */
[C---:B------:R-:W-:Y:S02]  /*1070*/  VIADD R29, R0.reuse, 0x112 ;  /* 0x00000112001d7836 */ /* 0x040fe40000000000 */
[C---:B-1----:R-:W-:Y:S01]  /*1080*/  VIADD R6, R0.reuse, 0x7 ;  /* 0x0000000700067836 */ /* 0x042fe20000000000 */
[----:B------:R-:W-:Y:S01]  /*1090*/  STL [R1+0x434], R9 ;  /* 0x0004340901007387 */ /* 0x000fe20000100800 */
[----:B------:R-:W-:-:S02]  /*10a0*/  VIADD R28, R0, 0x113 ;  /* 0x00000113001c7836 */ /* 0x000fc40000000000 */
[C---:B--2---:R-:W-:Y:S01]  /*10b0*/  VIADD R5, R0.reuse, 0x8 ;  /* 0x0000000800057836 */ /* 0x044fe20000000000 */
[----:B------:R1:W-:Y:S01]  /*10c0*/  STL [R1+0x438], R7 ;  /* 0x0004380701007387 */ /* 0x0003e20000100800 */
[----:B------:R-:W-:Y:S01]  /*10d0*/  IABS R15, R6 ;  /* 0x00000006000f7213 */ /* 0x000fe20000000000 */
[C---:B---3--:R-:W-:Y:S02]  /*10e0*/  VIADD R3, R0.reuse, 0x9 ;  /* 0x0000000900037836 */ /* 0x048fe40000000000 */
[----:B------:R-:W-:Y:S01]  /*10f0*/  STL [R1+0x760], R6 ;  /* 0x0007600601007387 */ /* 0x000fe20000100800 */
[----:B------:R-:W-:Y:S01]  /*1100*/  IABS R17, R5 ;  /* 0x0000000500117213 */ /* 0x000fe20000000000 */
[C---:B------:R-:W-:Y:S01]  /*1110*/  VIADD R27, R0.reuse, 0x114 ;  /* 0x00000114001b7836 */ /* 0x040fe20000000000 */
[----:B------:R-:W-:Y:S01]  /*1120*/  IABS R19, R3 ;  /* 0x0000000300137213 */ /* 0x000fe20000000000 */
[----:B------:R2:W-:Y:S01]  /*1130*/  STL [R1+0x778], R5 ;  /* 0x0007780501007387 */ /* 0x0005e20000100800 */
[----:B------:R-:W-:-:S02]  /*1140*/  VIADD R26, R0, 0x115 ;  /* 0x00000115001a7836 */ /* 0x000fc40000000000 */
[C---:B-1----:R-:W-:Y:S01]  /*1150*/  IMAD.HI.U32 R7, R4.reuse, R15, RZ ;  /* 0x0000000f04077227 */ /* 0x042fe200078e00ff */
[----:B------:R1:W-:Y:S03]  /*1160*/  STL [R1+0x77c], R3 ;  /* 0x00077c0301007387 */ /* 0x0003e60000100800 */
[----:B------:R-:W-:-:S04]  /*1170*/  IMAD.HI.U32 R8, R4, R17, RZ ;  /* 0x0000001104087227 */ /* 0x000fc800078e00ff */
[----:B--2---:R-:W-:-:S04]  /*1180*/  IMAD.HI.U32 R5, R4, R13, RZ ;  /* 0x0000000d04057227 */ /* 0x004fc800078e00ff */
[----:B-1----:R-:W-:-:S04]  /*1190*/  IMAD.HI.U32 R3, R4, R11, RZ ;  /* 0x0000000b04037227 */ /* 0x002fc800078e00ff */
[----:B------:R-:W-:Y:S02]  /*11a0*/  IMAD.MOV R3, RZ, RZ, -R3 ;  /* 0x000000ffff037224 */ /* 0x000fe400078e0a03 */
[----:B------:R-:W-:Y:S02]  /*11b0*/  IMAD.MOV R5, RZ, RZ, -R5 ;  /* 0x000000ffff057224 */ /* 0x000fe400078e0a05 */
[----:B------:R-:W-:-:S04]  /*11c0*/  IMAD.HI.U32 R9, R4, R19, RZ ;  /* 0x0000001304097227 */ /* 0x000fc800078e00ff */
[C---:B------:R-:W-:Y:S02]  /*11d0*/  IMAD R10, R2.reuse, R3, R11 ;  /* 0x00000003020a7224 */ /* 0x040fe400078e020b */
[----:B------:R-:W-:Y:S02]  /*11e0*/  IMAD.MOV R7, RZ, RZ, -R7 ;  /* 0x000000ffff077224 */ /* 0x000fe400078e0a07 */
[C---:B------:R-:W-:Y:S01]  /*11f0*/  IMAD R3, R2.reuse, R5, R13 ;  /* 0x0000000502037224 */ /* 0x040fe200078e020d */
[----:B------:R-:W-:Y:S01]  /*1200*/  STL [R1+0x408], R10 ;  /* 0x0004080a01007387 */ /* 0x000fe20000100800 */
[----:B------:R-:W-:Y:S02]  /*1210*/  IMAD.MOV R8, RZ, RZ, -R8 ;  /* 0x000000ffff087224 */ /* 0x000fe400078e0a08 */
[----:B------:R-:W-:Y:S01]  /*1220*/  IMAD.MOV R9, RZ, RZ, -R9 ;  /* 0x000000ffff097224 */ /* 0x000fe200078e0a09 */
[----:B------:R1:W-:Y:S01]  /*1230*/  STL [R1+0x404], R3 ;  /* 0x0004040301007387 */ /* 0x0003e20000100800 */
[----:B------:R-:W-:-:S02]  /*1240*/  IMAD R6, R2, R7, R15 ;  /* 0x0000000702067224 */ /* 0x000fc400078e020f */
[----:B------:R-:W-:Y:S02]  /*1250*/  IMAD R5, R2, R8, R17 ;  /* 0x0000000802057224 */ /* 0x000fe400078e0211 */
[C---:B------:R-:W-:Y:S01]  /*1260*/  VIADD R8, R0.reuse, 0xa ;  /* 0x0000000a00087836 */ /* 0x040fe20000000000 */
[----:B------:R2:W-:Y:S01]  /*1270*/  STL [R1+0x400], R6 ;  /* 0x0004000601007387 */ /* 0x0005e20000100800 */
[C---:B------:R-:W-:Y:S02]  /*1280*/  VIADD R7, R0.reuse, 0xb ;  /* 0x0000000b00077836 */ /* 0x040fe40000000000 */
[----:B------:R-:W-:Y:S01]  /*1290*/  VIADD R34, R0, 0x117 ;  /* 0x0000011700227836 */ /* 0x000fe20000000000 */
[----:B------:R3:W-:Y:S01]  /*12a0*/  STL [R1+0x3fc], R5 ;  /* 0x0003fc0501007387 */ /* 0x0007e20000100800 */
[----:B-1----:R-:W-:Y:S01]  /*12b0*/  IMAD R3, R2, R9, R19 ;  /* 0x0000000902037224 */ /* 0x002fe200078e0213 */
[----:B------:R-:W-:Y:S01]  /*12c0*/  IABS R11, R8 ;  /* 0x00000008000b7213 */ /* 0x000fe20000000000 */
[C---:B------:R-:W-:Y:S01]  /*12d0*/  VIADD R33, R0.reuse, 0x118 ;  /* 0x0000011800217836 */ /* 0x040fe20000000000 */
[----:B------:R-:W-:Y:S01]  /*12e0*/  IABS R13, R7 ;  /* 0x00000007000d7213 */ /* 0x000fe20000000000 */
[C---:B------:R-:W-:Y:S01]  /*12f0*/  VIADD R32, R0.reuse, 0x119 ;  /* 0x0000011900207836 */ /* 0x040fe20000000000 */
[----:B------:R1:W-:Y:S01]  /*1300*/  STL [R1+0x3f8], R3 ;  /* 0x0003f80301007387 */ /* 0x0003e20000100800 */
[----:B--2---:R-:W-:-:S02]  /*1310*/  VIADD R6, R0, 0xc ;  /* 0x0000000c00067836 */ /* 0x004fc40000000000 */
[C---:B------:R-:W-:Y:S01]  /*1320*/  VIADD R31, R0.reuse, 0x11a ;  /* 0x0000011a001f7836 */ /* 0x040fe20000000000 */
[----:B------:R2:W-:Y:S01]  /*1330*/  STL [R1+0x784], R8 ;  /* 0x0007840801007387 */ /* 0x0005e20000100800 */
[C---:B---3--:R-:W-:Y:S01]  /*1340*/  VIADD R5, R0.reuse, 0xd ;  /* 0x0000000d00057836 */ /* 0x048fe20000000000 */
[----:B------:R-:W-:Y:S01]  /*1350*/  IABS R15, R6 ;  /* 0x00000006000f7213 */ /* 0x000fe20000000000 */
[C---:B------:R-:W-:Y:S01]  /*1360*/  VIADD R39, R0.reuse, 0x11c ;  /* 0x0000011c00277836 */ /* 0x040fe20000000000 */
[----:B------:R3:W-:Y:S01]  /*1370*/  STL [R1+0x78c], R7 ;  /* 0x00078c0701007387 */ /* 0x0007e20000100800 */
[C---:B------:R-:W-:Y:S01]  /*1380*/  VIADD R38, R0.reuse, 0x11d ;  /* 0x0000011d00267836 */ /* 0x040fe20000000000 */
[----:B------:R-:W-:Y:S01]  /*1390*/  IABS R17, R5 ;  /* 0x0000000500117213 */ /* 0x000fe20000000000 */
[C---:B-1----:R-:W-:Y:S01]  /*13a0*/  VIADD R3, R0.reuse, 0xe ;  /* 0x0000000e00037836 */ /* 0x042fe20000000000 */
[----:B------:R-:W-:Y:S01]  /*13b0*/  STL [R1+0x794], R6 ;  /* 0x0007940601007387 */ /* 0x000fe20000100800 */
[----:B------:R-:W-:-:S02]  /*13c0*/  VIADD R37, R0, 0x11e ;  /* 0x0000011e00257836 */ /* 0x000fc40000000000 */
[C---:B--2---:R-:W-:Y:S01]  /*13d0*/  IMAD.HI.U32 R8, R4.reuse, R17, RZ ;  /* 0x0000001104087227 */ /* 0x044fe200078e00ff */
[----:B------:R1:W-:Y:S01]  /*13e0*/  STL [R1+0x7b4], R5 ;  /* 0x0007b40501007387 */ /* 0x0003e20000100800 */
[----:B------:R-:W-:Y:S02]  /*13f0*/  IABS R19, R3 ;  /* 0x0000000300137213 */ /* 0x000fe40000000000 */
[C---:B---3--:R-:W-:Y:S01]  /*1400*/  IMAD.HI.U32 R7, R4.reuse, R15, RZ ;  /* 0x0000000f04077227 */ /* 0x048fe200078e00ff */
[----:B------:R2:W-:Y:S03]  /*1410*/  STL [R1+0x7b8], R3 ;  /* 0x0007b80301007387 */ /* 0x0005e60000100800 */
[----:B------:R-:W-:-:S04]  /*1420*/  IMAD.HI.U32 R9, R4, R19, RZ ;  /* 0x0000001304097227 */ /* 0x000fc800078e00ff */
[----:B-1----:R-:W-:-:S04]  /*1430*/  IMAD.HI.U32 R5, R4, R13, RZ ;  /* 0x0000000d04057227 */ /* 0x002fc800078e00ff */
[----:B--2---:R-:W-:-:S04]  /*1440*/  IMAD.HI.U32 R3, R4, R11, RZ ;  /* 0x0000000b04037227 */ /* 0x004fc800078e00ff */
[----:B------:R-:W-:Y:S02]  /*1450*/  IMAD.MOV R3, RZ, RZ, -R3 ;  /* 0x000000ffff037224 */ /* 0x000fe400078e0a03 */
[----:B------:R-:W-:Y:S02]  /*1460*/  IMAD.MOV R5, RZ, RZ, -R5 ;  /* 0x000000ffff057224 */ /* 0x000fe400078e0a05 */
[C---:B------:R-:W-:Y:S02]  /*1470*/  IMAD R10, R2.reuse, R3, R11 ;  /* 0x00000003020a7224 */ /* 0x040fe400078e020b */
[----:B------:R-:W-:Y:S02]  /*1480*/  IMAD.MOV R7, RZ, RZ, -R7 ;  /* 0x000000ffff077224 */ /* 0x000fe400078e0a07 */
[----:B------:R-:W-:Y:S01]  /*1490*/  IMAD R3, R2, R5, R13 ;  /* 0x0000000502037224 */ /* 0x000fe200078e020d */
[----:B------:R-:W-:Y:S01]  /*14a0*/  STL [R1+0x3f4], R10 ;  /* 0x0003f40a01007387 */ /* 0x000fe20000100800 */
[----:B------:R-:W-:-:S02]  /*14b0*/  IMAD.MOV R8, RZ, RZ, -R8 ;  /* 0x000000ffff087224 */ /* 0x000fc400078e0a08 */
[----:B------:R-:W-:Y:S01]  /*14c0*/  IMAD.MOV R9, RZ, RZ, -R9 ;  /* 0x000000ffff097224 */ /* 0x000fe200078e0a09 */
[----:B------:R1:W-:Y:S01]  /*14d0*/  STL [R1+0x3f0], R3 ;  /* 0x0003f00301007387 */ /* 0x0003e20000100800 */
[C---:B------:R-:W-:Y:S02]  /*14e0*/  IMAD R6, R2.reuse, R7, R15 ;  /* 0x0000000702067224 */ /* 0x040fe400078e020f */
        /* <DEDUP_REMOVED lines=160> */
[----:B------:R-:W-:Y:S02]  /*1ef0*/  IMAD.MOV R7, RZ, RZ, -R7 ;  /* 0x000000ffff077224 */ /* 0x000fe400078e0a07 */
[----:B------:R-:W-:Y:S02]  /*1f00*/  IMAD.MOV R8, RZ, RZ, -R8 ;  /* 0x000000ffff087224 */ /* 0x000fe400078e0a08 */
[C---:B------:R-:W-:Y:S02]  /*1f10*/  IMAD R10, R2.reuse, R3, R11 ;  /* 0x00000003020a7224 */ /* 0x040fe400078e020b */
[----:B------:R-:W-:-:S02]  /*1f20*/  IMAD R3, R2, R5, R13 ;  /* 0x0000000502037224 */ /* 0x000fc400078e020d */
[----:B------:R-:W-:Y:S01]  /*1f30*/  IMAD.MOV R9, RZ, RZ, -R9 ;  /* 0x000000ffff097224 */ /* 0x000fe200078e0a09 */
[----:B------:R1:W-:Y:S01]  /*1f40*/  STL [R1+0x3a4], R10 ;  /* 0x0003a40a01007387 */ /* 0x0003e20000100800 */
[C---:B------:R-:W-:Y:S02]  /*1f50*/  IMAD R6, R2.reuse, R7, R15 ;  /* 0x0000000702067224 */ /* 0x040fe400078e020f */
[----:B------:R-:W-:Y:S01]  /*1f60*/  IMAD R5, R2, R8, R17 ;  /* 0x0000000802057224 */ /* 0x000fe200078e0211 */
[----:B------:R2:W-:Y:S01]  /*1f70*/  STL [R1+0x3a0], R3 ;  /* 0x0003a00301007387 */ /* 0x0005e20000100800 */
[C---:B------:R-:W-:Y:S02]  /*1f80*/  VIADD R7, R0.reuse, 0x24 ;  /* 0x0000002400077836 */ /* 0x040fe40000000000 */
[C---:B------:R-:W-:Y:S01]  /*1f90*/  VIADD R8, R0.reuse, 0x23 ;  /* 0x0000002300087836 */ /* 0x040fe20000000000 */
[----:B------:R3:W-:Y:S01]  /*1fa0*/  STL [R1+0x39c], R6 ;  /* 0x00039c0601007387 */ /* 0x0007e20000100800 */
[C---:B------:R-:W-:Y:S01]  /*1fb0*/  VIADD R71, R0.reuse, 0x142 ;  /* 0x0000014200477836 */ /* 0x040fe20000000000 */
[----:B------:R-:W-:Y:S01]  /*1fc0*/  IABS R13, R7 ;  /* 0x00000007000d7213 */ /* 0x000fe20000000000 */
[----:B-1----:R-:W-:Y:S01]  /*1fd0*/  VIADD R10, R0, 0x28 ;  /* 0x00000028000a7836 */ /* 0x002fe20000000000 */
[----:B------:R1:W-:Y:S01]  /*1fe0*/  STL [R1+0x398], R5 ;  /* 0x0003980501007387 */ /* 0x0003e20000100800 */
[----:B------:R-:W-:Y:S01]  /*1ff0*/  IABS R11, R8 ;  /* 0x00000008000b7213 */ /* 0x000fe20000000000 */
[----:B--2---:R-:W-:-:S02]  /*2000*/  IMAD R3, R2, R9, R19 ;  /* 0x0000000902037224 */ /* 0x004fc400078e0213 */
[C---:B------:R-:W-:Y:S02]  /*2010*/  VIADD R79, R0.reuse, 0x144 ;  /* 0x00000144004f7836 */ /* 0x040fe40000000000 */
[C---:B---3--:R-:W-:Y:S01]  /*2020*/  VIADD R6, R0.reuse, 0x25 ;  /* 0x0000002500067836 */ /* 0x048fe20000000000 */
[----:B------:R2:W-:Y:S01]  /*2030*/  STL [R1+0x394], R3 ;  /* 0x0003940301007387 */ /* 0x0005e20000100800 */
[C---:B------:R-:W-:Y:S02]  /*2040*/  VIADD R78, R0.reuse, 0x145 ;  /* 0x00000145004e7836 */ /* 0x040fe40000000000 */
[C---:B-1----:R-:W-:Y:S01]  /*2050*/  VIADD R5, R0.reuse, 0x26 ;  /* 0x0000002600057836 */ /* 0x042fe20000000000 */
[----:B------:R1:W-:Y:S01]  /*2060*/  STL [R1+0x898], R8 ;  /* 0x0008980801007387 */ /* 0x0003e20000100800 */
[----:B------:R-:W-:Y:S01]  /*2070*/  IABS R15, R6 ;  /* 0x00000006000f7213 */ /* 0x000fe20000000000 */
[C---:B------:R-:W-:Y:S02]  /*2080*/  VIADD R77, R0.reuse, 0x146 ;  /* 0x00000146004d7836 */ /* 0x040fe40000000000 */
[----:B------:R3:W-:Y:S01]  /*2090*/  STL [R1+0x89c], R7 ;  /* 0x00089c0701007387 */ /* 0x0007e20000100800 */
[----:B------:R-:W-:Y:S01]  /*20a0*/  IABS R17, R5 ;  /* 0x0000000500117213 */ /* 0x000fe20000000000 */
[----:B--2---:R-:W-:-:S02]  /*20b0*/  VIADD R3, R0, 0x27 ;  /* 0x0000002700037836 */ /* 0x004fc40000000000 */
[----:B------:R-:W-:Y:S01]  /*20c0*/  STL [R1+0x8a0], R6 ;  /* 0x0008a00601007387 */ /* 0x000fe20000100800 */
[----:B------:R-:W-:Y:S02]  /*20d0*/  VIADD R76, R0, 0x147 ;  /* 0x00000147004c7836 */ /* 0x000fe40000000000 */
[----:B------:R-:W-:Y:S01]  /*20e0*/  IABS R19, R3 ;  /* 0x0000000300137213 */ /* 0x000fe20000000000 */
[----:B------:R2:W-:Y:S01]  /*20f0*/  STL [R1+0x8b8], R5 ;  /* 0x0008b80501007387 */ /* 0x0005e20000100800 */
[----:B-1----:R-:W-:-:S03]  /*2100*/  IMAD.HI.U32 R8, R4, R17, RZ ;  /* 0x0000001104087227 */ /* 0x002fc600078e00ff */
[----:B------:R1:W-:Y:S01]  /*2110*/  STL [R1+0x8bc], R3 ;  /* 0x0008bc0301007387 */ /* 0x0003e20000100800 */
[----:B---3--:R-:W-:-:S04]  /*2120*/  IMAD.HI.U32 R7, R4, R15, RZ ;  /* 0x0000000f04077227 */ /* 0x008fc800078e00ff */
[----:B------:R-:W-:Y:S02]  /*2130*/  IMAD.MOV R7, RZ, RZ, -R7 ;  /* 0x000000ffff077224 */ /* 0x000fe400078e0a07 */
[----:B--2---:R-:W-:-:S04]  /*2140*/  IMAD.HI.U32 R5, R4, R13, RZ ;  /* 0x0000000d04057227 */ /* 0x004fc800078e00ff */
[----:B-1----:R-:W-:-:S04]  /*2150*/  IMAD.HI.U32 R3, R4, R11, RZ ;  /* 0x0000000b04037227 */ /* 0x002fc800078e00ff */
[----:B------:R-:W-:Y:S02]  /*2160*/  IMAD.MOV R5, RZ, RZ, -R5 ;  /* 0x000000ffff057224 */ /* 0x000fe400078e0a05 */
[----:B------:R-:W-:Y:S02]  /*2170*/  IMAD.MOV R3, RZ, RZ, -R3 ;  /* 0x000000ffff037224 */ /* 0x000fe400078e0a03 */
[----:B------:R-:W-:Y:S02]  /*2180*/  IMAD.MOV R8, RZ, RZ, -R8 ;  /* 0x000000ffff087224 */ /* 0x000fe400078e0a08 */
[C---:B------:R-:W-:Y:S02]  /*2190*/  IMAD R225, R2.reuse, R5, R13 ;  /* 0x0000000502e17224 */ /* 0x040fe400078e020d */
[C---:B------:R-:W-:Y:S01]  /*21a0*/  IMAD R213, R2.reuse, R3, R11 ;  /* 0x0000000302d57224 */ /* 0x040fe200078e020b */
[----:B------:R-:W-:Y:S01]  /*21b0*/  IABS R11, R10 ;  /* 0x0000000a000b7213 */ /* 0x000fe20000000000 */
[----:B------:R-:W-:-:S02]  /*21c0*/  IMAD R5, R2, R7, R15 ;  /* 0x0000000702057224 */ /* 0x000fc400078e020f */
[----:B------:R-:W-:Y:S02]  /*21d0*/  IMAD R3, R2, R8, R17 ;  /* 0x0000000802037224 */ /* 0x000fe400078e0211 */
[----:B------:R-:W-:Y:S01]  /*21e0*/  IMAD.HI.U32 R9, R4, R19, RZ ;  /* 0x0000001304097227 */ /* 0x000fe200078e00ff */
[----:B------:R1:W-:Y:S03]  /*21f0*/  STL [R1+0x388], R5 ;  /* 0x0003880501007387 */ /* 0x0003e60000100800 */
[C---:B------:R-:W-:Y:S01]  /*2200*/  VIADD R7, R0.reuse, 0x29 ;  /* 0x0000002900077836 */ /* 0x040fe20000000000 */
[----:B------:R2:W-:Y:S01]  /*2210*/  STL [R1+0x384], R3 ;  /* 0x0003840301007387 */ /* 0x0005e20000100800 */
[----:B------:R-:W-:Y:S02]  /*2220*/  IMAD.MOV R9, RZ, RZ, -R9 ;  /* 0x000000ffff097224 */ /* 0x000fe400078e0a09 */
[----:B------:R-:W-:Y:S01]  /*2230*/  VIADD R6, R0, 0x2a ;  /* 0x0000002a00067836 */ /* 0x000fe20000000000 */
[----:B------:R-:W-:Y:S01]  /*2240*/  IABS R13, R7 ;  /* 0x00000007000d7213 */ /* 0x000fe20000000000 */
[----:B------:R-:W-:Y:S01]  /*2250*/  IMAD R218, R2, R9, R19 ;  /* 0x0000000902da7224 */ /* 0x000fe200078e0213 */
[----:B------:R-:W-:Y:S01]  /*2260*/  STL [R1+0x8c4], R10 ;  /* 0x0008c40a01007387 */ /* 0x000fe20000100800 */
[C---:B-1----:R-:W-:Y:S01]  /*2270*/  VIADD R5, R0.reuse, 0x2b ;  /* 0x0000002b00057836 */ /* 0x042fe20000000000 */
[----:B------:R-:W-:Y:S01]  /*2280*/  IABS R15, R6 ;  /* 0x00000006000f7213 */ /* 0x000fe20000000000 */
[C---:B------:R-:W-:Y:S01]  /*2290*/  VIADD R84, R0.reuse, 0x149 ;  /* 0x0000014900547836 */ /* 0x040fe20000000000 */
[----:B------:R1:W-:Y:S01]  /*22a0*/  STL [R1+0x8cc], R7 ;  /* 0x0008cc0701007387 */ /* 0x0003e20000100800 */
[C---:B--2---:R-:W-:Y:S01]  /*22b0*/  VIADD R3, R0.reuse, 0x2c ;  /* 0x0000002c00037836 */ /* 0x044fe20000000000 */
[----:B------:R-:W-:Y:S01]  /*22c0*/  IABS R17, R5 ;  /* 0x0000000500117213 */ /* 0x000fe20000000000 */
[C---:B------:R-:W-:Y:S01]  /*22d0*/  VIADD R83, R0.reuse, 0x14a ;  /* 0x0000014a00537836 */ /* 0x040fe20000000000 */
[----:B------:R-:W-:Y:S01]  /*22e0*/  STL [R1+0x8d4], R6 ;  /* 0x0008d40601007387 */ /* 0x000fe20000100800 */
[----:B------:R-:W-:Y:S01]  /*22f0*/  VIADD R82, R0, 0x14b ;  /* 0x0000014b00527836 */ /* 0x000fe20000000000 */
[----:B------:R-:W-:Y:S01]  /*2300*/  IABS R19, R3 ;  /* 0x0000000300137213 */ /* 0x000fe20000000000 */
[C---:B------:R-:W-:Y:S01]  /*2310*/  IMAD.HI.U32 R8, R4.reuse, R17, RZ ;  /* 0x0000001104087227 */ /* 0x040fe200078e00ff */
[----:B------:R2:W-:Y:S03]  /*2320*/  STL [R1+0x8f4], R5 ;  /* 0x0008f40501007387 */ /* 0x0005e60000100800 */
[C---:B------:R-:W-:Y:S01]  /*2330*/  IMAD.HI.U32 R9, R4.reuse, R19, RZ ;  /* 0x0000001304097227 */ /* 0x040fe200078e00ff */
[----:B------:R3:W-:Y:S03]  /*2340*/  STL [R1+0x8f8], R3 ;  /* 0x0008f80301007387 */ /* 0x0007e60000100800 */
[----:B-1----:R-:W-:-:S04]  /*2350*/  IMAD.HI.U32 R7, R4, R15, RZ ;  /* 0x0000000f04077227 */ /* 0x002fc800078e00ff */
[----:B--2---:R-:W-:-:S04]  /*2360*/  IMAD.HI.U32 R5, R4, R13, RZ ;  /* 0x0000000d04057227 */ /* 0x004fc800078e00ff */
[----:B---3--:R-:W-:-:S04]  /*2370*/  IMAD.HI.U32 R3, R4, R11, RZ ;  /* 0x0000000b04037227 */ /* 0x008fc800078e00ff */
[----:B------:R-:W-:Y:S02]  /*2380*/  IMAD.MOV R5, RZ, RZ, -R5 ;  /* 0x000000ffff057224 */ /* 0x000fe400078e0a05 */
[----:B------:R-:W-:Y:S02]  /*2390*/  IMAD.MOV R3, RZ, RZ, -R3 ;  /* 0x000000ffff037224 */ /* 0x000fe400078e0a03 */
[----:B------:R-:W-:Y:S02]  /*23a0*/  IMAD.MOV R8, RZ, RZ, -R8 ;  /* 0x000000ffff087224 */ /* 0x000fe400078e0a08 */
[----:B------:R-:W-:Y:S02]  /*23b0*/  IMAD.MOV R9, RZ, RZ, -R9 ;  /* 0x000000ffff097224 */ /* 0x000fe400078e0a09 */
[----:B------:R-:W-:Y:S02]  /*23c0*/  IMAD.MOV R7, RZ, RZ, -R7 ;  /* 0x000000ffff077224 */ /* 0x000fe400078e0a07 */
[----:B------:R-:W-:-:S02]  /*23d0*/  IMAD R217, R2, R5, R13 ;  /* 0x0000000502d97224 */ /* 0x000fc400078e020d */
[C---:B------:R-:W-:Y:S02]  /*23e0*/  IMAD R212, R2.reuse, R3, R11 ;  /* 0x0000000302d47224 */ /* 0x040fe400078e020b */
[C---:B------:R-:W-:Y:S02]  /*23f0*/  IMAD R5, R2.reuse, R8, R17 ;  /* 0x0000000802057224 */ /* 0x040fe400078e0211 */
        /* <DEDUP_REMOVED lines=8> */
[C---:B------:R-:W-:Y:S01]  /*2480*/  VIADD R81, R0.reuse, 0x14c ;  /* 0x0000014c00517836 */ /* 0x040fe20000000000 */
[----:B------:R-:W-:Y:S01]  /*2490*/  STL [R1+0x8fc], R8 ;  /* 0x0008fc0801007387 */ /* 0x000fe20000100800 */
[----:B------:R-:W-:Y:S01]  /*24a0*/  IABS R13, R7 ;  /* 0x00000007000d7213 */ /* 0x000fe20000000000 */
[C---:B-1----:R-:W-:Y:S01]  /*24b0*/  VIADD R5, R0.reuse, 0x30 ;  /* 0x0000003000057836 */ /* 0x042fe20000000000 */
[----:B------:R-:W-:Y:S01]  /*24c0*/  IABS R15, R6 ;  /* 0x00000006000f7213 */ /* 0x000fe20000000000 */
[----:B------:R1:W-:Y:S01]  /*24d0*/  STL [R1+0x900], R7 ;  /* 0x0009000701007387 */ /* 0x0003e20000100800 */
[----:B------:R-:W-:-:S02]  /*24e0*/  VIADD R89, R0, 0x14e ;  /* 0x0000014e00597836 */ /* 0x000fc40000000000 */
[C---:B--2---:R-:W-:Y:S01]  /*24f0*/  VIADD R3, R0.reuse, 0x31 ;  /* 0x0000003100037836 */ /* 0x044fe20000000000 */
[----:B------:R-:W-:Y:S01]  /*2500*/  STL [R1+0x904], R6 ;  /* 0x0009040601007387 */ /* 0x000fe20000100800 */
[----:B------:R-:W-:Y:S01]  /*2510*/  IABS R17, R5 ;  /* 0x0000000500117213 */ /* 0x000fe20000000000 */
[----:B------:R-:W-:Y:S02]  /*2520*/  VIADD R88, R0, 0x14f ;  /* 0x0000014f00587836 */ /* 0x000fe40000000000 */
[----:B------:R2:W-:Y:S01]  /*2530*/  STL [R1+0x92c], R5 ;  /* 0x00092c0501007387 */ /* 0x0005e20000100800 */
[----:B------:R-:W-:Y:S01]  /*2540*/  IABS R19, R3 ;  /* 0x0000000300137213 */ /* 0x000fe20000000000 */
[C---:B-1----:R-:W-:Y:S02]  /*2550*/  IMAD.HI.U32 R7, R4.reuse, R15, RZ ;  /* 0x0000000f04077227 */ /* 0x042fe400078e00ff */
[----:B------:R1:W-:Y:S02]  /*2560*/  STL [R1+0x934], R3 ;  /* 0x0009340301007387 */ /* 0x0003e40000100800 */
        /* <DEDUP_REMOVED lines=93> */
[----:B------:R1:W-:Y:S01]  /*2b40*/  STL [R1+0x340], R10 ;  /* 0x0003400a01007387 */ /* 0x0003e20000100800 */
        /* <DEDUP_REMOVED lines=8> */
[----:B-1----:R-:W-:Y:S01]  /*2bd0*/  VIADD R10, R0, 0x42 ;  /* 0x00000042000a7836 */ /* 0x002fe20000000000 */
[----:B------:R1:W-:Y:S01]  /*2be0*/  STL [R1+0x334], R5 ;  /* 0x0003340501007387 */ /* 0x0003e20000100800 */
[----:B--2---:R-:W-:Y:S01]  /*2bf0*/  IMAD R3, R2, R9, R19 ;  /* 0x0000000902037224 */ /* 0x004fe200078e0213 */
[----:B------:R-:W-:Y:S01]  /*2c00*/  IABS R11, R8 ;  /* 0x00000008000b7213 */ /* 0x000fe20000000000 */
[C---:B------:R-:W-:Y:S01]  /*2c10*/  VIADD R109, R0.reuse, 0x162 ;  /* 0x00000162006d7836 */ /* 0x040fe20000000000 */
[----:B------:R-:W-:Y:S01]  /*2c20*/  IABS R13, R7 ;  /* 0x00000007000d7213 */ /* 0x000fe20000000000 */
[C---:B------:R-:W-:Y:S01]  /*2c30*/  VIADD R108, R0.reuse, 0x163 ;  /* 0x00000163006c7836 */ /* 0x040fe20000000000 */
[----:B------:R2:W-:Y:S01]  /*2c40*/  STL [R1+0x330], R3 ;  /* 0x0003300301007387 */ /* 0x0005e20000100800 */
[----:B---3--:R-:W-:-:S02]  /*2c50*/  VIADD R6, R0, 0x3e ;  /* 0x0000003e00067836 */ /* 0x008fc40000000000 */
[C---:B------:R-:W-:Y:S01]  /*2c60*/  VIADD R107, R0.reuse, 0x164 ;  /* 0x00000164006b7836 */ /* 0x040fe20000000000 */
[----:B------:R3:W-:Y:S01]  /*2c70*/  STL [R1+0x99c], R8 ;  /* 0x00099c0801007387 */ /* 0x0007e20000100800 */
[C---:B-1----:R-:W-:Y:S01]  /*2c80*/  VIADD R5, R0.reuse, 0x3f ;  /* 0x0000003f00057836 */ /* 0x042fe20000000000 */
[----:B------:R-:W-:Y:S01]  /*2c90*/  IABS R15, R6 ;  /* 0x00000006000f7213 */ /* 0x000fe20000000000 */
[C---:B------:R-:W-:Y:S01]  /*2ca0*/  VIADD R106, R0.reuse, 0x165 ;  /* 0x00000165006a7836 */ /* 0x040fe20000000000 */
[----:B------:R1:W-:Y:S01]  /*2cb0*/  STL [R1+0x9a0], R7 ;  /* 0x0009a00701007387 */ /* 0x0003e20000100800 */
[C---:B------:R-:W-:Y:S01]  /*2cc0*/  VIADD R114, R0.reuse, 0x167 ;  /* 0x0000016700727836 */ /* 0x040fe20000000000 */
[----:B------:R-:W-:Y:S01]  /*2cd0*/  IABS R17, R5 ;  /* 0x0000000500117213 */ /* 0x000fe20000000000 */
[C---:B--2---:R-:W-:Y:S01]  /*2ce0*/  VIADD R3, R0.reuse, 0x40 ;  /* 0x0000004000037836 */ /* 0x044fe20000000000 */
[----:B------:R-:W-:Y:S01]  /*2cf0*/  STL [R1+0x9a4], R6 ;  /* 0x0009a40601007387 */ /* 0x000fe20000100800 */
[----:B------:R-:W-:-:S02]  /*2d00*/  VIADD R113, R0, 0x168 ;  /* 0x0000016800717836 */ /* 0x000fc40000000000 */
[C---:B---3--:R-:W-:Y:S01]  /*2d10*/  IMAD.HI.U32 R8, R4.reuse, R17, RZ ;  /* 0x0000001104087227 */ /* 0x048fe200078e00ff */
[----:B------:R2:W-:Y:S01]  /*2d20*/  STL [R1+0x9cc], R5 ;  /* 0x0009cc0501007387 */ /* 0x0005e20000100800 */
[----:B------:R-:W-:Y:S02]  /*2d30*/  IABS R19, R3 ;  /* 0x0000000300137213 */ /* 0x000fe40000000000 */
[C---:B-1----:R-:W-:Y:S01]  /*2d40*/  IMAD.HI.U32 R7, R4.reuse, R15, RZ ;  /* 0x0000000f04077227 */ /* 0x042fe200078e00ff */
[----:B------:R1:W-:Y:S03]  /*2d50*/  STL [R1+0x9d4], R3 ;  /* 0x0009d40301007387 */ /* 0x0003e60000100800 */
[----:B------:R-:W-:Y:S02]  /*2d60*/  IMAD.MOV R7, RZ, RZ, -R7 ;  /* 0x000000ffff077224 */ /* 0x000fe400078e0a07 */
[----:B------:R-:W-:-:S04]  /*2d70*/  IMAD.HI.U32 R9, R4, R19, RZ ;  /* 0x0000001304097227 */ /* 0x000fc800078e00ff */
[----:B--2---:R-:W-:-:S04]  /*2d80*/  IMAD.HI.U32 R5, R4, R13, RZ ;  /* 0x0000000d04057227 */ /* 0x004fc800078e00ff */
[----:B-1----:R-:W-:-:S04]  /*2d90*/  IMAD.HI.U32 R3, R4, R11, RZ ;  /* 0x0000000b04037227 */ /* 0x002fc800078e00ff */
[----:B------:R-:W-:Y:S02]  /*2da0*/  IMAD.MOV R3, RZ, RZ, -R3 ;  /* 0x000000ffff037224 */ /* 0x000fe400078e0a03 */
[----:B------:R-:W-:Y:S02]  /*2db0*/  IMAD.MOV R5, RZ, RZ, -R5 ;  /* 0x000000ffff057224 */ /* 0x000fe400078e0a05 */
[C---:B------:R-:W-:Y:S02]  /*2dc0*/  IMAD R6, R2.reuse, R3, R11 ;  /* 0x0000000302067224 */ /* 0x040fe400078e020b */
[C---:B------:R-:W-:Y:S01]  /*2dd0*/  IMAD R5, R2.reuse, R5, R13 ;  /* 0x0000000502057224 */ /* 0x040fe200078e020d */
[----:B------:R-:W-:Y:S01]  /*2de0*/  IABS R13, R10 ;  /* 0x0000000a000d7213 */ /* 0x000fe20000000000 */
[----:B------:R-:W-:Y:S01]  /*2df0*/  IMAD R3, R2, R7, R15 ;  /* 0x0000000702037224 */ /* 0x000fe200078e020f */
[----:B------:R1:W-:Y:S01]  /*2e00*/  STL [R1+0x32c], R6 ;  /* 0x00032c0601007387 */ /* 0x0003e20000100800 */
[----:B------:R-:W-:-:S02]  /*2e10*/  VIADD R11, R0, 0x41 ;  /* 0x00000041000b7836 */ /* 0x000fc40000000000 */
[----:B------:R-:W-:Y:S01]  /*2e20*/  IMAD.MOV R8, RZ, RZ, -R8 ;  /* 0x000000ffff087224 */ /* 0x000fe200078e0a08 */
[----:B------:R2:W-:Y:S01]  /*2e30*/  STL [R1+0x328], R5 ;  /* 0x0003280501007387 */ /* 0x0005e20000100800 */
[----:B------:R-:W-:Y:S02]  /*2e40*/  IMAD.MOV R9, RZ, RZ, -R9 ;  /* 0x000000ffff097224 */ /* 0x000fe400078e0a09 */
[C---:B------:R-:W-:Y:S01]  /*2e50*/  IMAD R226, R2.reuse, R8, R17 ;  /* 0x0000000802e27224 */ /* 0x040fe200078e0211 */
[----:B------:R3:W-:Y:S01]  /*2e60*/  STL [R1+0x324], R3 ;  /* 0x0003240301007387 */ /* 0x0007e20000100800 */
[----:B------:R-:W-:Y:S02]  /*2e70*/  IMAD R224, R2, R9, R19 ;  /* 0x0000000902e07224 */ /* 0x000fe400078e0213 */
[C---:B-1----:R-:W-:Y:S01]  /*2e80*/  VIADD R6, R0.reuse, 0x43 ;  /* 0x0000004300067836 */ /* 0x042fe20000000000 */
[----:B------:R1:W-:Y:S01]  /*2e90*/  STL [R1+0x9d8], R11 ;  /* 0x0009d80b01007387 */ /* 0x0003e20000100800 */
[----:B------:R-:W-:-:S02]  /*2ea0*/  VIADD R112, R0, 0x169 ;  /* 0x0000016900707836 */ /* 0x000fc40000000000 */
[C---:B--2---:R-:W-:Y:S01]  /*2eb0*/  VIADD R5, R0.reuse, 0x44 ;  /* 0x0000004400057836 */ /* 0x044fe20000000000 */
[----:B------:R-:W-:Y:S01]  /*2ec0*/  STL [R1+0x9dc], R10 ;  /* 0x0009dc0a01007387 */ /* 0x000fe20000100800 */
[----:B------:R-:W-:Y:S01]  /*2ed0*/  IABS R15, R6 ;  /* 0x00000006000f7213 */ /* 0x000fe20000000000 */
[----:B---3--:R-:W-:Y:S02]  /*2ee0*/  VIADD R3, R0, 0x45 ;  /* 0x0000004500037836 */ /* 0x008fe40000000000 */
[----:B------:R-:W-:Y:S01]  /*2ef0*/  STL [R1+0x9e0], R6 ;  /* 0x0009e00601007387 */ /* 0x000fe20000100800 */
[----:B------:R-:W-:Y:S01]  /*2f00*/  IABS R17, R5 ;  /* 0x0000000500117213 */ /* 0x000fe20000000000 */
[C---:B------:R-:W-:Y:S01]  /*2f10*/  IMAD.HI.U32 R7, R4.reuse, R15, RZ ;  /* 0x0000000f04077227 */ /* 0x040fe200078e00ff */
[----:B-1----:R-:W-:Y:S01]  /*2f20*/  IABS R11, R11 ;  /* 0x0000000b000b7213 */ /* 0x002fe20000000000 */
[----:B------:R1:W-:Y:S01]  /*2f30*/  STL [R1+0x9f8], R5 ;  /* 0x0009f80501007387 */ /* 0x0003e20000100800 */
[----:B------:R-:W-:Y:S01]  /*2f40*/  IABS R19, R3 ;  /* 0x0000000300137213 */ /* 0x000fe20000000000 */
[----:B------:R-:W-:-:S02]  /*2f50*/  IMAD.HI.U32 R8, R4, R17, RZ ;  /* 0x0000001104087227 */ /* 0x000fc400078e00ff */
[----:B------:R2:W-:Y:S02]  /*2f60*/  STL [R1+0x9fc], R3 ;  /* 0x0009fc0301007387 */ /* 0x0005e40000100800 */
[----:B------:R-:W-:Y:S02]  /*2f70*/  IMAD.MOV R8, RZ, RZ, -R8 ;  /* 0x000000ffff087224 */ /* 0x000fe400078e0a08 */
[----:B------:R-:W-:Y:S02]  /*2f80*/  IMAD.MOV R7, RZ, RZ, -R7 ;  /* 0x000000ffff077224 */ /* 0x000fe400078e0a07 */
[----:B-1----:R-:W-:-:S04]  /*2f90*/  IMAD.HI.U32 R5, R4, R13, RZ ;  /* 0x0000000d04057227 */ /* 0x002fc800078e00ff */
[----:B--2---:R-:W-:-:S04]  /*2fa0*/  IMAD.HI.U32 R3, R4, R11, RZ ;  /* 0x0000000b04037227 */ /* 0x004fc800078e00ff */
[----:B------:R-:W-:Y:S02]  /*2fb0*/  IMAD.MOV R3, RZ, RZ, -R3 ;  /* 0x000000ffff037224 */ /* 0x000fe400078e0a03 */
[----:B------:R-:W-:Y:S02]  /*2fc0*/  IMAD.MOV R5, RZ, RZ, -R5 ;  /* 0x000000ffff057224 */ /* 0x000fe400078e0a05 */
[----:B------:R-:W-:Y:S02]  /*2fd0*/  IMAD R6, R2, R3, R11 ;  /* 0x0000000302067224 */ /* 0x000fe400078e020b */
[----:B------:R-:W-:-:S03]  /*2fe0*/  IMAD.HI.U32 R9, R4, R19, RZ ;  /* 0x0000001304097227 */ /* 0x000fc600078e00ff */
[----:B------:R1:W-:Y:S01]  /*2ff0*/  STL [R1+0x318], R6 ;  /* 0x0003180601007387 */ /* 0x0003e20000100800 */
[C---:B------:R-:W-:Y:S02]  /*3000*/  IMAD R5, R2.reuse, R5, R13 ;  /* 0x0000000502057224 */ /* 0x040fe400078e020d */
[C---:B------:R-:W-:Y:S02]  /*3010*/  IMAD R228, R2.reuse, R8, R17 ;  /* 0x0000000802e47224 */ /* 0x040fe400078e0211 */
[----:B------:R-:W-:Y:S01]  /*3020*/  IMAD R3, R2, R7, R15 ;  /* 0x0000000702037224 */ /* 0x000fe200078e020f */
[----:B------:R2:W-:Y:S01]  /*3030*/  STL [R1+0x314], R5 ;  /* 0x0003140501007387 */ /* 0x0005e20000100800 */
[----:B------:R-:W-:Y:S02]  /*3040*/  IMAD.MOV R9, RZ, RZ, -R9 ;  /* 0x000000ffff097224 */ /* 0x000fe400078e0a09 */
[C---:B------:R-:W-:Y:S01]  /*3050*/  VIADD R8, R0.reuse, 0x46 ;  /* 0x0000004600087836 */ /* 0x040fe20000000000 */
[----:B------:R-:W-:Y:S01]  /*3060*/  STL [R1+0x1e38], R228 ;  /* 0x001e38e401007387 */ /* 0x000fe20000100800 */
[----:B------:R-:W-:-:S02]  /*3070*/  VIADD R7, R0, 0x47 ;  /* 0x0000004700077836 */ /* 0x000fc40000000000 */
[C---:B-1----:R-:W-:Y:S01]  /*3080*/  VIADD R6, R0.reuse, 0x48 ;  /* 0x0000004800067836 */ /* 0x042fe20000000000 */
[----:B------:R1:W-:Y:S01]  /*3090*/  STL [R1+0x310], R3 ;  /* 0x0003100301007387 */ /* 0x0003e20000100800 */
[----:B------:R-:W-:Y:S01]  /*30a0*/  IABS R11, R8 ;  /* 0x00000008000b7213 */ /* 0x000fe20000000000 */
[C---:B--2---:R-:W-:Y:S01]  /*30b0*/  VIADD R5, R0.reuse, 0x49 ;  /* 0x0000004900057836 */ /* 0x044fe20000000000 */
[----:B------:R-:W-:Y:S01]  /*30c0*/  IABS R13, R7 ;  /* 0x00000007000d7213 */ /* 0x000fe20000000000 */
[C---:B------:R-:W-:Y:S01]  /*30d0*/  VIADD R111, R0.reuse, 0x16a ;  /* 0x0000016a006f7836 */ /* 0x040fe20000000000 */
[----:B------:R-:W-:Y:S01]  /*30e0*/  IABS R15, R6 ;  /* 0x00000006000f7213 */ /* 0x000fe20000000000 */
[C---:B------:R-:W-:Y:S01]  /*30f0*/  VIADD R119, R0.reuse, 0x16c ;  /* 0x0000016c00777836 */ /* 0x040fe20000000000 */
[----:B------:R-:W-:Y:S01]  /*3100*/  IABS R17, R5 ;  /* 0x0000000500117213 */ /* 0x000fe20000000000 */
[----:B------:R-:W-:Y:S02]  /*3110*/  VIADD R118, R0, 0x16d ;  /* 0x0000016d00767836 */ /* 0x000fe40000000000 */
[----:B-1----:R-:W-:-:S02]  /*3120*/  IMAD R3, R2, R9, R19 ;  /* 0x0000000902037224 */ /* 0x002fc400078e0213 */
[C---:B------:R-:W-:Y:S02]  /*3130*/  VIADD R117, R0.reuse, 0x16e ;  /* 0x0000016e00757836 */ /* 0x040fe40000000000 */
[C---:B------:R-:W-:Y:S01]  /*3140*/  VIADD R116, R0.reuse, 0x16f ;  /* 0x0000016f00747836 */ /* 0x040fe20000000000 */
[----:B------:R1:W-:Y:S01]  /*3150*/  STL [R1+0x308], R3 ;  /* 0x0003080301007387 */ /* 0x0003e20000100800 */
[C---:B------:R-:W-:Y:S02]  /*3160*/  VIADD R124, R0.reuse, 0x171 ;  /* 0x00000171007c7836 */ /* 0x040fe40000000000 */
[C---:B------:R-:W-:Y:S01]  /*3170*/  VIADD R123, R0.reuse, 0x172 ;  /* 0x00000172007b7836 */ /* 0x040fe20000000000 */
[----:B------:R2:W-:Y:S01]  /*3180*/  STL [R1+0xa04], R8 ;  /* 0x000a040801007387 */ /* 0x0005e20000100800 */
[C---:B------:R-:W-:Y:S02]  /*3190*/  VIADD R122, R0.reuse, 0x173 ;  /* 0x00000173007a7836 */ /* 0x040fe40000000000 */
[C---:B------:R-:W-:Y:S01]  /*31a0*/  VIADD R121, R0.reuse, 0x174 ;  /* 0x0000017400797836 */ /* 0x040fe20000000000 */
[----:B------:R3:W-:Y:S01]  /*31b0*/  STL [R1+0xa0c], R7 ;  /* 0x000a0c0701007387 */ /* 0x0007e20000100800 */
[----:B------:R-:W-:-:S02]  /*31c0*/  VIADD R129, R0, 0x176 ;  /* 0x0000017600817836 */ /* 0x000fc40000000000 */
[C---:B-1----:R-:W-:Y:S01]  /*31d0*/  VIADD R3, R0.reuse, 0x4a ;  /* 0x0000004a00037836 */ /* 0x042fe20000000000 */
[----:B------:R-:W-:Y:S01]  /*31e0*/  STL [R1+0xa14], R6 ;  /* 0x000a140601007387 */ /* 0x000fe20000100800 */
[----:B------:R-:W-:Y:S02]  /*31f0*/  VIADD R128, R0, 0x177 ;  /* 0x0000017700807836 */ /* 0x000fe40000000000 */
        /* <DEDUP_REMOVED lines=305> */
[C---:B------:R-:W-:Y:S02]  /*4510*/  IMAD R10, R2.reuse, R3, R11 ;  /* 0x00000003020a7224 */ /* 0x040fe400078e020b */
[----:B------:R-:W-:Y:S02]  /*4520*/  IMAD R3, R2, R5, R13 ;  /* 0x0000000502037224 */ /* 0x000fe400078e020d */
[----:B------:R-:W-:Y:S01]  /*4530*/  IMAD.MOV R8, RZ, RZ, -R8 ;  /* 0x000000ffff087224 */ /* 0x000fe200078e0a08 */
[----:B------:R-:W-:Y:S01]  /*4540*/  STL [R1+0x278], R10 ;  /* 0x0002780a01007387 */ /* 0x000fe20000100800 */
[----:B------:R-:W-:-:S02]  /*4550*/  IMAD.MOV R9, RZ, RZ, -R9 ;  /* 0x000000ffff097224 */ /* 0x000fc400078e0a09 */
[C---:B------:R-:W-:Y:S01]  /*4560*/  IMAD R6, R2.reuse, R7, R15 ;  /* 0x0000000702067224 */ /* 0x040fe200078e020f */
[----:B------:R1:W-:Y:S01]  /*4570*/  STL [R1+0x274], R3 ;  /* 0x0002740301007387 */ /* 0x0003e20000100800 */
[----:B------:R-:W-:Y:S02]  /*4580*/  IMAD R5, R2, R8, R17 ;  /* 0x0000000802057224 */ /* 0x000fe400078e0211 */
[C---:B------:R-:W-:Y:S01]  /*4590*/  VIADD R8, R0.reuse, 0x6e ;  /* 0x0000006e00087836 */ /* 0x040fe20000000000 */
[----:B------:R2:W-:Y:S01]  /*45a0*/  STL [R1+0x270], R6 ;  /* 0x0002700601007387 */ /* 0x0005e20000100800 */
[C---:B------:R-:W-:Y:S02]  /*45b0*/  VIADD R7, R0.reuse, 0x6f ;  /* 0x0000006f00077836 */ /* 0x040fe40000000000 */
[----:B------:R-:W-:Y:S01]  /*45c0*/  VIADD R186, R0, 0x1b5 ;  /* 0x000001b500ba7836 */ /* 0x000fe20000000000 */
[----:B------:R3:W-:Y:S01]  /*45d0*/  STL [R1+0x26c], R5 ;  /* 0x00026c0501007387 */ /* 0x0007e20000100800 */
[----:B------:R-:W-:Y:S01]  /*45e0*/  IABS R11, R8 ;  /* 0x00000008000b7213 */ /* 0x000fe20000000000 */
[----:B-1----:R-:W-:Y:S01]  /*45f0*/  IMAD R3, R2, R9, R19 ;  /* 0x0000000902037224 */ /* 0x002fe200078e0213 */
[----:B------:R-:W-:Y:S01]  /*4600*/  IABS R13, R7 ;  /* 0x00000007000d7213 */ /* 0x000fe20000000000 */
[----:B------:R-:W-:-:S02]  /*4610*/  VIADD R194, R0, 0x1b7 ;  /* 0x000001b700c27836 */ /* 0x000fc40000000000 */
[C---:B--2---:R-:W-:Y:S01]  /*4620*/  VIADD R6, R0.reuse, 0x70 ;  /* 0x0000007000067836 */ /* 0x044fe20000000000 */
[----:B------:R1:W-:Y:S01]  /*4630*/  STL [R1+0x268], R3 ;  /* 0x0002680301007387 */ /* 0x0003e20000100800 */
[C---:B------:R-:W-:Y:S02]  /*4640*/  VIADD R193, R0.reuse, 0x1b8 ;  /* 0x000001b800c17836 */ /* 0x040fe40000000000 */
[C---:B---3--:R-:W-:Y:S01]  /*4650*/  VIADD R5, R0.reuse, 0x71 ;  /* 0x0000007100057836 */ /* 0x048fe20000000000 */
[----:B------:R2:W-:Y:S01]  /*4660*/  STL [R1+0xbb8], R8 ;  /* 0x000bb80801007387 */ /* 0x0005e20000100800 */
[----:B------:R-:W-:Y:S01]  /*4670*/  IABS R15, R6 ;  /* 0x00000006000f7213 */ /* 0x000fe20000000000 */
[C---:B------:R-:W-:Y:S02]  /*4680*/  VIADD R192, R0.reuse, 0x1b9 ;  /* 0x000001b900c07836 */ /* 0x040fe40000000000 */
[----:B------:R3:W-:Y:S01]  /*4690*/  STL [R1+0xbbc], R7 ;  /* 0x000bbc0701007387 */ /* 0x0007e20000100800 */
[----:B------:R-:W-:Y:S01]  /*46a0*/  IABS R17, R5 ;  /* 0x0000000500117213 */ /* 0x000fe20000000000 */
[----:B-1----:R-:W-:-:S02]  /*46b0*/  VIADD R3, R0, 0x72 ;  /* 0x0000007200037836 */ /* 0x002fc40000000000 */
[----:B------:R-:W-:Y:S01]  /*46c0*/  STL [R1+0xbc0], R6 ;  /* 0x000bc00601007387 */ /* 0x000fe20000100800 */
[----:B------:R-:W-:Y:S02]  /*46d0*/  VIADD R191, R0, 0x1ba ;  /* 0x000001ba00bf7836 */ /* 0x000fe40000000000 */
[----:B------:R-:W-:Y:S01]  /*46e0*/  IABS R19, R3 ;  /* 0x0000000300137213 */ /* 0x000fe20000000000 */
[----:B------:R1:W-:Y:S01]  /*46f0*/  STL [R1+0xbd8], R5 ;  /* 0x000bd80501007387 */ /* 0x0003e20000100800 */
[----:B--2---:R-:W-:-:S03]  /*4700*/  IMAD.HI.U32 R8, R4, R17, RZ ;  /* 0x0000001104087227 */ /* 0x004fc600078e00ff */
[----:B------:R2:W-:Y:S01]  /*4710*/  STL [R1+0xbdc], R3 ;  /* 0x000bdc0301007387 */ /* 0x0005e20000100800 */
[----:B---3--:R-:W-:-:S04]  /*4720*/  IMAD.HI.U32 R7, R4, R15, RZ ;  /* 0x0000000f04077227 */ /* 0x008fc800078e00ff */
[----:B------:R-:W-:Y:S02]  /*4730*/  IMAD.MOV R7, RZ, RZ, -R7 ;  /* 0x000000ffff077224 */ /* 0x000fe400078e0a07 */
[----:B-1----:R-:W-:-:S04]  /*4740*/  IMAD.HI.U32 R5, R4, R13, RZ ;  /* 0x0000000d04057227 */ /* 0x002fc800078e00ff */
[----:B--2---:R-:W-:-:S04]  /*4750*/  IMAD.HI.U32 R3, R4, R11, RZ ;  /* 0x0000000b04037227 */ /* 0x004fc800078e00ff */
[----:B------:R-:W-:Y:S02]  /*4760*/  IMAD.MOV R3, RZ, RZ, -R3 ;  /* 0x000000ffff037224 */ /* 0x000fe400078e0a03 */
[----:B------:R-:W-:Y:S02]  /*4770*/  IMAD.MOV R5, RZ, RZ, -R5 ;  /* 0x000000ffff057224 */ /* 0x000fe400078e0a05 */
[----:B------:R-:W-:-:S04]  /*4780*/  IMAD.HI.U32 R9, R4, R19, RZ ;  /* 0x0000001304097227 */ /* 0x000fc800078e00ff */
[C---:B------:R-:W-:Y:S02]  /*4790*/  IMAD R6, R2.reuse, R3, R11 ;  /* 0x0000000302067224 */ /* 0x040fe400078e020b */
[C---:B------:R-:W-:Y:S02]  /*47a0*/  IMAD R230, R2.reuse, R7, R15 ;  /* 0x0000000702e67224 */ /* 0x040fe400078e020f */
[C---:B------:R-:W-:Y:S01]  /*47b0*/  IMAD R3, R2.reuse, R5, R13 ;  /* 0x0000000502037224 */ /* 0x040fe200078e020d */
[----:B------:R1:W-:Y:S01]  /*47c0*/  STL [R1+0x264], R6 ;  /* 0x0002640601007387 */ /* 0x0003e20000100800 */
[----:B------:R-:W-:Y:S02]  /*47d0*/  IMAD.MOV R8, RZ, RZ, -R8 ;  /* 0x000000ffff087224 */ /* 0x000fe400078e0a08 */
[----:B------:R-:W-:Y:S01]  /*47e0*/  IMAD.MOV R9, RZ, RZ, -R9 ;  /* 0x000000ffff097224 */ /* 0x000fe200078e0a09 */
[----:B------:R-:W-:Y:S01]  /*47f0*/  STL [R1+0x1e2c], R230 ;  /* 0x001e2ce601007387 */ /* 0x000fe20000100800 */
[----:B------:R-:W-:-:S02]  /*4800*/  IMAD R214, R2, R8, R17 ;  /* 0x0000000802d67224 */ /* 0x000fc400078e0211 */
[C---:B------:R-:W-:Y:S01]  /*4810*/  VIADD R7, R0.reuse, 0x74 ;  /* 0x0000007400077836 */ /* 0x040fe20000000000 */
[----:B------:R2:W-:Y:S01]  /*4820*/  STL [R1+0x260], R3 ;  /* 0x0002600301007387 */ /* 0x0005e20000100800 */
[C---:B------:R-:W-:Y:S02]  /*4830*/  VIADD R8, R0.reuse, 0x73 ;  /* 0x0000007300087836 */ /* 0x040fe40000000000 */
[C---:B-1----:R-:W-:Y:S01]  /*4840*/  VIADD R6, R0.reuse, 0x75 ;  /* 0x0000007500067836 */ /* 0x042fe20000000000 */
[----:B------:R-:W-:Y:S01]  /*4850*/  IABS R11, R7 ;  /* 0x00000007000b7213 */ /* 0x000fe20000000000 */
[C---:B------:R-:W-:Y:S01]  /*4860*/  VIADD R5, R0.reuse, 0x76 ;  /* 0x0000007600057836 */ /* 0x040fe20000000000 */
[----:B------:R-:W-:Y:S01]  /*4870*/  IABS R13, R8 ;  /* 0x00000008000d7213 */ /* 0x000fe20000000000 */
[----:B------:R-:W-:Y:S02]  /*4880*/  VIADD R17, R0, 0x79 ;  /* 0x0000007900117836 */ /* 0x000fe40000000000 */
[----:B------:R-:W-:-:S04]  /*4890*/  IMAD.HI.U32 R12, R4, R11, RZ ;  /* 0x0000000b040c7227 */ /* 0x000fc800078e00ff */
[----:B--2---:R-:W-:Y:S01]  /*48a0*/  IMAD R3, R2, R9, R19 ;  /* 0x0000000902037224 */ /* 0x004fe200078e0213 */
[----:B------:R-:W-:Y:S01]  /*48b0*/  IABS R9, R6 ;  /* 0x0000000600097213 */ /* 0x000fe20000000000 */
[----:B------:R-:W-:-:S03]  /*48c0*/  IMAD.HI.U32 R14, R4, R13, RZ ;  /* 0x0000000d040e7227 */ /* 0x000fc600078e00ff */
[----:B------:R1:W-:Y:S01]  /*48d0*/  STL [R1+0x254], R3 ;  /* 0x0002540301007387 */ /* 0x0003e20000100800 */
[----:B------:R-:W-:Y:S02]  /*48e0*/  IMAD.MOV R12, RZ, RZ, -R12 ;  /* 0x000000ffff0c7224 */ /* 0x000fe400078e0a0c */
[----:B------:R-:W-:Y:S01]  /*48f0*/  IMAD.MOV R14, RZ, RZ, -R14 ;  /* 0x000000ffff0e7224 */ /* 0x000fe200078e0a0e */
[----:B------:R-:W-:Y:S01]  /*4900*/  STL [R1+0xbe4], R8 ;  /* 0x000be40801007387 */ /* 0x000fe20000100800 */
[----:B------:R-:W-:-:S03]  /*4910*/  IMAD.HI.U32 R10, R4, R9, RZ ;  /* 0x00000009040a7227 */ /* 0x000fc600078e00ff */
[----:B------:R2:W-:Y:S01]  /*4920*/  STL [R1+0xbec], R7 ;  /* 0x000bec0701007387 */ /* 0x0005e20000100800 */
[----:B------:R-:W-:Y:S01]  /*4930*/  IMAD R230, R2, R12, R11 ;  /* 0x0000000c02e67224 */ /* 0x000fe200078e020b */
[----:B------:R-:W-:Y:S01]  /*4940*/  IABS R11, R17 ;  /* 0x00000011000b7213 */ /* 0x000fe20000000000 */
[C---:B-1----:R-:W-:Y:S01]  /*4950*/  VIADD R3, R0.reuse, 0x77 ;  /* 0x0000007700037836 */ /* 0x042fe20000000000 */
[----:B------:R1:W-:Y:S01]  /*4960*/  STL [R1+0xbf4], R6 ;  /* 0x000bf40601007387 */ /* 0x0003e20000100800 */
[----:B------:R-:W-:Y:S02]  /*4970*/  IMAD.MOV R10, RZ, RZ, -R10 ;  /* 0x000000ffff0a7224 */ /* 0x000fe400078e0a0a */
[----:B------:R-:W-:Y:S01]  /*4980*/  VIADD R15, R0, 0x7b ;  /* 0x0000007b000f7836 */ /* 0x000fe20000000000 */
[----:B------:R-:W-:Y:S01]  /*4990*/  STL [R1+0xc14], R5 ;  /* 0x000c140501007387 */ /* 0x000fe20000100800 */
[----:B------:R-:W-:Y:S01]  /*49a0*/  IMAD R223, R2, R10, R9 ;  /* 0x0000000a02df7224 */ /* 0x000fe200078e0209 */
[----:B--2---:R-:W-:Y:S01]  /*49b0*/  IABS R7, R5 ;  /* 0x0000000500077213 */ /* 0x004fe20000000000 */
[----:B------:R-:W-:Y:S01]  /*49c0*/  IMAD.HI.U32 R12, R4, R11, RZ ;  /* 0x0000000b040c7227 */ /* 0x000fe200078e00ff */
[----:B------:R2:W-:Y:S01]  /*49d0*/  STL [R1+0xc18], R3 ;  /* 0x000c180301007387 */ /* 0x0005e20000100800 */
[----:B------:R-:W-:-:S02]  /*49e0*/  IABS R9, R16 ;  /* 0x0000001000097213 */ /* 0x000fc40000000000 */
[----:B-1----:R-:W-:Y:S01]  /*49f0*/  IMAD R6, R2, R14, R13 ;  /* 0x0000000e02067224 */ /* 0x002fe200078e020d */
[----:B------:R-:W-:Y:S01]  /*4a00*/  STL [R1+0x1e40], R230 ;  /* 0x001e40e601007387 */ /* 0x000fe20000100800 */
[C---:B------:R-:W-:Y:S01]  /*4a10*/  IMAD.HI.U32 R8, R4.reuse, R7, RZ ;  /* 0x0000000704087227 */ /* 0x040fe200078e00ff */
[----:B------:R-:W-:Y:S02]  /*4a20*/  IABS R13, R18 ;  /* 0x00000012000d7213 */ /* 0x000fe40000000000 */
[----:B------:R1:W-:Y:S01]  /*4a30*/  STL [R1+0x250], R6 ;  /* 0x0002500601007387 */ /* 0x0003e20000100800 */
[----:B------:R-:W-:Y:S01]  /*4a40*/  IMAD.MOV R8, RZ, RZ, -R8 ;  /* 0x000000ffff087224 */ /* 0x000fe200078e0a08 */
[----:B--2---:R-:W-:Y:S01]  /*4a50*/  IABS R3, R3 ;  /* 0x0000000300037213 */ /* 0x004fe20000000000 */
[----:B------:R-:W-:-:S04]  /*4a60*/  IMAD.HI.U32 R14, R4, R13, RZ ;  /* 0x0000000d040e7227 */ /* 0x000fc800078e00ff */
[----:B------:R-:W-:-:S04]  /*4a70*/  IMAD.HI.U32 R5, R4, R3, RZ ;  /* 0x0000000304057227 */ /* 0x000fc800078e00ff */
[----:B------:R-:W-:Y:S02]  /*4a80*/  IMAD.MOV R5, RZ, RZ, -R5 ;  /* 0x000000ffff057224 */ /* 0x000fe400078e0a05 */
[----:B-1----:R-:W-:Y:S02]  /*4a90*/  VIADD R6, R0, 0x7c ;  /* 0x0000007c00067836 */ /* 0x002fe40000000000 */
[C---:B------:R-:W-:Y:S02]  /*4aa0*/  IMAD R227, R2.reuse, R5, R3 ;  /* 0x0000000502e37224 */ /* 0x040fe400078e0203 */
[----:B------:R-:W-:Y:S01]  /*4ab0*/  IMAD R228, R2, R8, R7 ;  /* 0x0000000802e47224 */ /* 0x000fe200078e0207 */
[----:B------:R-:W-:Y:S01]  /*4ac0*/  IABS R7, R15 ;  /* 0x0000000f00077213 */ /* 0x000fe20000000000 */
[----:B------:R-:W-:Y:S01]  /*4ad0*/  IMAD.HI.U32 R10, R4, R9, RZ ;  /* 0x00000009040a7227 */ /* 0x000fe200078e00ff */
[----:B------:R-:W-:Y:S01]  /*4ae0*/  STL [R1+0x1e44], R227 ;  /* 0x001e44e301007387 */ /* 0x000fe20000100800 */
[----:B------:R-:W-:-:S02]  /*4af0*/  IABS R3, R6 ;  /* 0x0000000600037213 */ /* 0x000fc40000000000 */
[----:B------:R-:W-:Y:S01]  /*4b00*/  IMAD.MOV R14, RZ, RZ, -R14 ;  /* 0x000000ffff0e7224 */ /* 0x000fe200078e0a0e */
[----:B------:R1:W-:Y:S01]  /*4b10*/  STL [R1+0xc1c], R18 ;  /* 0x000c1c1201007387 */ /* 0x0003e20000100800 */
[----:B------:R-:W-:-:S03]  /*4b20*/  IMAD.HI.U32 R8, R4, R7, RZ ;  /* 0x0000000704087227 */ /* 0x000fc600078e00ff */
[----:B------:R-:W-:Y:S01]  /*4b30*/  STL [R1+0xc20], R17 ;  /* 0x000c201101007387 */ /* 0x000fe20000100800 */
[----:B------:R-:W-:Y:S02]  /*4b40*/  IMAD.MOV R12, RZ, RZ, -R12 ;  /* 0x000000ffff0c7224 */ /* 0x000fe400078e0a0c */
[----:B------:R-:W-:Y:S01]  /*4b50*/  IMAD.HI.U32 R5, R4, R3, RZ ;  /* 0x0000000304057227 */ /* 0x000fe200078e00ff */
[----:B------:R-:W-:Y:S03]  /*4b60*/  STL [R1+0xc24], R16 ;  /* 0x000c241001007387 */ /* 0x000fe60000100800 */
[----:B------:R-:W-:Y:S01]  /*4b70*/  IMAD.MOV R10, RZ, RZ, -R10 ;  /* 0x000000ffff0a7224 */ /* 0x000fe200078e0a0a */
[----:B------:R-:W-:Y:S01]  /*4b80*/  STL [R1+0xc28], R15 ;  /* 0x000c280f01007387 */ /* 0x000fe20000100800 */
[----:B------:R-:W-:Y:S02]  /*4b90*/  IMAD.MOV R8, RZ, RZ, -R8 ;  /* 0x000000ffff087224 */ /* 0x000fe400078e0a08 */
[----:B------:R-:W-:Y:S01]  /*4ba0*/  IMAD R11, R2, R12, R11 ;  /* 0x0000000c020b7224 */ /* 0x000fe200078e020b */
[----:B------:R2:W-:Y:S01]  /*4bb0*/  STL [R1+0xc2c], R6 ;  /* 0x000c2c0601007387 */ /* 0x0005e20000100800 */
[----:B------:R-:W-:-:S02]  /*4bc0*/  IMAD.MOV R5, RZ, RZ, -R5 ;  /* 0x000000ffff057224 */ /* 0x000fc400078e0a05 */
[C---:B------:R-:W-:Y:S02]  /*4bd0*/  IMAD R9, R2.reuse, R10, R9 ;  /* 0x0000000a02097224 */ /* 0x040fe400078e0209 */
[----:B------:R-:W-:Y:S02]  /*4be0*/  IMAD R3, R2, R5, R3 ;  /* 0x0000000502037224 */ /* 0x000fe400078e0203 */
[C---:B------:R-:W-:Y:S02]  /*4bf0*/  VIADD R10, R0.reuse, 0x7d ;  /* 0x0000007d000a7836 */ /* 0x040fe40000000000 */
[----:B-1----:R-:W-:Y:S02]  /*4c00*/  VIADD R18, R0, 0xaf ;  /* 0x000000af00127836 */ /* 0x002fe40000000000 */
[----:B--2---:R-:W-:Y:S01]  /*4c10*/  IMAD R6, R2, R14, R13 ;  /* 0x0000000e02067224 */ /* 0x004fe200078e020d */
[----:B------:R-:W-:Y:S01]  /*4c20*/  IABS R13, R10 ;  /* 0x0000000a000d7213 */ /* 0x000fe20000000000 */
[----:B------:R-:W-:-:S02]  /*4c30*/  VIADD R17, R0, 0xb0 ;  /* 0x000000b000117836 */ /* 0x000fc40000000000 */
[----:B------:R-:W-:Y:S01]  /*4c40*/  VIADD R16, R0, 0xb1 ;  /* 0x000000b100107836 */ /* 0x000fe20000000000 */
[----:B------:R1:W-:Y:S01]  /*4c50*/  STL [R1+0x23c], R6 ;  /* 0x00023c0601007387 */ /* 0x0003e20000100800 */
[----:B------:R-:W-:-:S03]  /*4c60*/  IMAD.HI.U32 R14, R4, R13, RZ ;  /* 0x0000000d040e7227 */ /* 0x000fc600078e00ff */
[----:B------:R-:W-:Y:S01]  /*4c70*/  STL [R1+0x238], R11 ;  /* 0x0002380b01007387 */ /* 0x000fe20000100800 */
[----:B------:R-:W-:Y:S02]  /*4c80*/  IMAD.MOV R14, RZ, RZ, -R14 ;  /* 0x000000ffff0e7224 */ /* 0x000fe400078e0a0e */
[C---:B------:R-:W-:Y:S01]  /*4c90*/  VIADD R15, R0.reuse, 0xb2 ;  /* 0x000000b2000f7836 */ /* 0x040fe20000000000 */
[----:B------:R2:W-:Y:S01]  /*4ca0*/  STL [R1+0x234], R9 ;  /* 0x0002340901007387 */ /* 0x0005e20000100800 */
[----:B------:R-:W-:Y:S02]  /*4cb0*/  VIADD R19, R0, 0xfa ;  /* 0x000000fa00137836 */ /* 0x000fe40000000000 */
[----:B-1----:R-:W-:Y:S02]  /*4cc0*/  IMAD R6, R2, R8, R7 ;  /* 0x0000000802067224 */ /* 0x002fe400078e0207 */
[C---:B------:R-:W-:Y:S02]  /*4cd0*/  VIADD R8, R0.reuse, 0x7f ;  /* 0x0000007f00087836 */ /* 0x040fe40000000000 */
[C---:B------:R-:W-:Y:S01]  /*4ce0*/  VIADD R7, R0.reuse, 0x80 ;  /* 0x0000008000077836 */ /* 0x040fe20000000000 */
[----:B------:R1:W-:Y:S01]  /*4cf0*/  STL [R1+0x230], R6 ;  /* 0x0002300601007387 */ /* 0x0003e20000100800 */
[----:B------:R-:W-:-:S02]  /*4d00*/  VIADD R199, R0, 0x1bc ;  /* 0x000001bc00c77836 */ /* 0x000fc40000000000 */
[C---:B--2---:R-:W-:Y:S01]  /*4d10*/  VIADD R9, R0.reuse, 0x7e ;  /* 0x0000007e00097836 */ /* 0x044fe20000000000 */
[----:B------:R2:W-:Y:S01]  /*4d20*/  STL [R1+0x22c], R3 ;  /* 0x00022c0301007387 */ /* 0x0005e20000100800 */
[C---:B------:R-:W-:Y:S02]  /*4d30*/  VIADD R198, R0.reuse, 0x1bd ;  /* 0x000001bd00c67836 */ /* 0x040fe40000000000 */
[C---:B------:R-:W-:Y:S01]  /*4d40*/  VIADD R197, R0.reuse, 0x1be ;  /* 0x000001be00c57836 */ /* 0x040fe20000000000 */
[----:B------:R-:W-:Y:S01]  /*4d50*/  STL [R1+0xc00], R10 ;  /* 0x000c000a01007387 */ /* 0x000fe20000100800 */
[----:B------:R-:W-:Y:S01]  /*4d60*/  IABS R11, R9 ;  /* 0x00000009000b7213 */ /* 0x000fe20000000000 */
[C---:B-1----:R-:W-:Y:S02]  /*4d70*/  VIADD R6, R0.reuse, 0x81 ;  /* 0x0000008100067836 */ /* 0x042fe40000000000 */
[----:B------:R1:W-:Y:S01]  /*4d80*/  STL [R1+0xc04], R9 ;  /* 0x000c040901007387 */ /* 0x0003e20000100800 */
[----:B------:R-:W-:-:S02]  /*4d90*/  VIADD R196, R0, 0x1bf ;  /* 0x000001bf00c47836 */ /* 0x000fc40000000000 */
[----:B--2---:R-:W-:Y:S01]  /*4da0*/  IABS R3, R6 ;  /* 0x0000000600037213 */ /* 0x004fe20000000000 */
[----:B------:R-:W-:Y:S01]  /*4db0*/  STL [R1+0xc08], R8 ;  /* 0x000c080801007387 */ /* 0x000fe20000100800 */
[----:B------:R-:W-:-:S03]  /*4dc0*/  IMAD.HI.U32 R12, R4, R11, RZ ;  /* 0x0000000b040c7227 */ /* 0x000fc600078e00ff */
[----:B------:R2:W-:Y:S01]  /*4dd0*/  STL [R1+0xc0c], R7 ;  /* 0x000c0c0701007387 */ /* 0x0005e20000100800 */
[----:B------:R-:W-:Y:S01]  /*4de0*/  IMAD.MOV R12, RZ, RZ, -R12 ;  /* 0x000000ffff0c7224 */ /* 0x000fe200078e0a0c */
[----:B-1----:R-:W-:Y:S01]  /*4df0*/  IABS R9, R8 ;  /* 0x0000000800097213 */ /* 0x002fe20000000000 */
[C---:B------:R-:W-:Y:S01]  /*4e00*/  IMAD.HI.U32 R5, R4.reuse, R3, RZ ;  /* 0x0000000304057227 */ /* 0x040fe200078e00ff */
[----:B------:R1:W-:Y:S03]  /*4e10*/  STL [R1+0xc10], R6 ;  /* 0x000c100601007387 */ /* 0x0003e60000100800 */
[----:B------:R-:W-:Y:S01]  /*4e20*/  IMAD.HI.U32 R10, R4, R9, RZ ;  /* 0x00000009040a7227 */ /* 0x000fe200078e00ff */
[----:B--2---:R-:W-:-:S03]  /*4e30*/  IABS R7, R7 ;  /* 0x0000000700077213 */ /* 0x004fc60000000000 */
[----:B------:R-:W-:Y:S02]  /*4e40*/  IMAD.MOV R10, RZ, RZ, -R10 ;  /* 0x000000ffff0a7224 */ /* 0x000fe400078e0a0a */
[----:B------:R-:W-:Y:S02]  /*4e50*/  IMAD R11, R2, R12, R11 ;  /* 0x0000000c020b7224 */ /* 0x000fe400078e020b */
[----:B------:R-:W-:-:S04]  /*4e60*/  IMAD.HI.U32 R8, R4, R7, RZ ;  /* 0x0000000704087227 */ /* 0x000fc800078e00ff */
[C---:B-1----:R-:W-:Y:S02]  /*4e70*/  IMAD R6, R2.reuse, R14, R13 ;  /* 0x0000000e02067224 */ /* 0x042fe400078e020d */
[----:B------:R-:W-:Y:S02]  /*4e80*/  IMAD.MOV R8, RZ, RZ, -R8 ;  /* 0x000000ffff087224 */ /* 0x000fe400078e0a08 */
[----:B------:R-:W-:Y:S01]  /*4e90*/  IMAD.MOV R5, RZ, RZ, -R5 ;  /* 0x000000ffff057224 */ /* 0x000fe200078e0a05 */
[----:B------:R1:W-:Y:S01]  /*4ea0*/  STL [R1+0x228], R6 ;  /* 0x0002280601007387 */ /* 0x0003e20000100800 */
[C---:B------:R-:W-:Y:S02]  /*4eb0*/  IMAD R9, R2.reuse, R10, R9 ;  /* 0x0000000a02097224 */ /* 0x040fe400078e0209 */
[----:B------:R-:W-:Y:S01]  /*4ec0*/  IMAD R3, R2, R5, R3 ;  /* 0x0000000502037224 */ /* 0x000fe200078e0203 */
[----:B------:R-:W-:Y:S01]  /*4ed0*/  STL [R1+0x224], R11 ;  /* 0x0002240b01007387 */ /* 0x000fe20000100800 */
[----:B------:R-:W-:-:S02]  /*4ee0*/  VIADD R10, R0, 0x82 ;  /* 0x00000082000a7836 */ /* 0x000fc40000000000 */
[C---:B------:R-:W-:Y:S01]  /*4ef0*/  VIADD R204, R0.reuse, 0x1c1 ;  /* 0x000001c100cc7836 */ /* 0x040fe20000000000 */
[----:B------:R2:W-:Y:S01]  /*4f00*/  STL [R1+0x220], R9 ;  /* 0x0002200901007387 */ /* 0x0005e20000100800 */
[----:B------:R-:W-:Y:S01]  /*4f10*/  VIADD R203, R0, 0x1c2 ;  /* 0x000001c200cb7836 */ /* 0x000fe20000000000 */
[----:B------:R-:W-:Y:S01]  /*4f20*/  IABS R13, R10 ;  /* 0x0000000a000d7213 */ /* 0x000fe20000000000 */
[----:B-1----:R-:W-:Y:S02]  /*4f30*/  IMAD R6, R2, R8, R7 ;  /* 0x0000000802067224 */ /* 0x002fe400078e0207 */
[C---:B------:R-:W-:Y:S02]  /*4f40*/  VIADD R8, R0.reuse, 0x84 ;  /* 0x0000008400087836 */ /* 0x040fe40000000000 */
[----:B------:R-:W-:Y:S01]  /*4f50*/  VIADD R7, R0, 0x85 ;  /* 0x0000008500077836 */ /* 0x000fe20000000000 */
[----:B------:R1:W-:Y:S01]  /*4f60*/  STL [R1+0x21c], R6 ;  /* 0x00021c0601007387 */ /* 0x0003e20000100800 */
[----:B------:R-:W-:-:S03]  /*4f70*/  IMAD.HI.U32 R14, R4, R13, RZ ;  /* 0x0000000d040e7227 */ /* 0x000fc600078e00ff */
[----:B------:R3:W-:Y:S01]  /*4f80*/  STL [R1+0x218], R3 ;  /* 0x0002180301007387 */ /* 0x0007e20000100800 */
[C---:B--2---:R-:W-:Y:S02]  /*4f90*/  VIADD R9, R0.reuse, 0x83 ;  /* 0x0000008300097836 */ /* 0x044fe40000000000 */
[----:B------:R-:W-:Y:S01]  /*4fa0*/  IMAD.MOV R14, RZ, RZ, -R14 ;  /* 0x000000ffff0e7224 */ /* 0x000fe200078e0a0e */
[----:B------:R-:W-:Y:S01]  /*4fb0*/  STL [R1+0xbe0], R10 ;  /* 0x000be00a01007387 */ /* 0x000fe20000100800 */
[C---:B------:R-:W-:Y:S01]  /*4fc0*/  VIADD R202, R0.reuse, 0x1c3 ;  /* 0x000001c300ca7836 */ /* 0x040fe20000000000 */
[----:B------:R-:W-:Y:S01]  /*4fd0*/  IABS R11, R9 ;  /* 0x00000009000b7213 */ /* 0x000fe20000000000 */
[C---:B-1----:R-:W-:Y:S01]  /*4fe0*/  VIADD R6, R0.reuse, 0x86 ;  /* 0x0000008600067836 */ /* 0x042fe20000000000 */
[----:B------:R1:W-:Y:S01]  /*4ff0*/  STL [R1+0xbe8], R9 ;  /* 0x000be80901007387 */ /* 0x0003e20000100800 */
[----:B------:R-:W-:Y:S02]  /*5000*/  VIADD R201, R0, 0x1c4 ;  /* 0x000001c400c97836 */ /* 0x000fe40000000000 */
[----:B------:R-:W-:Y:S01]  /*5010*/  IMAD.HI.U32 R12, R4, R11, RZ ;  /* 0x0000000b040c7227 */ /* 0x000fe200078e00ff */
[----:B------:R-:W-:Y:S01]  /*5020*/  STL [R1+0xbf0], R8 ;  /* 0x000bf00801007387 */ /* 0x000fe20000100800 */
[----:B---3--:R-:W-:-:S02]  /*5030*/  IABS R3, R6 ;  /* 0x0000000600037213 */ /* 0x008fc40000000000 */
[----:B------:R-:W-:Y:S01]  /*5040*/  IMAD.MOV R12, RZ, RZ, -R12 ;  /* 0x000000ffff0c7224 */ /* 0x000fe200078e0a0c */
[----:B------:R2:W-:Y:S01]  /*5050*/  STL [R1+0xbf8], R7 ;  /* 0x000bf80701007387 */ /* 0x0005e20000100800 */
[----:B------:R-:W-:Y:S01]  /*5060*/  VIADD R207, R0, 0x1c8 ;  /* 0x000001c800cf7836 */ /* 0x000fe20000000000 */
        /* <DEDUP_REMOVED lines=69> */
[----:B-1----:R-:W-:Y:S01]  /*54c0*/  VIADD R6, R0, 0x90 ;  /* 0x0000009000067836 */ /* 0x002fe20000000000 */
[----:B------:R-:W-:Y:S02]  /*54d0*/  IABS R11, R9 ;  /* 0x00000009000b7213 */ /* 0x000fe40000000000 */
[----:B------:R1:W-:Y:S02]  /*54e0*/  STL [R1+0xba0], R9 ;  /* 0x000ba00901007387 */ /* 0x0003e40000100800 */
[----:B---3--:R-:W-:-:S02]  /*54f0*/  IABS R3, R6 ;  /* 0x0000000600037213 */ /* 0x008fc40000000000 */
        /* <DEDUP_REMOVED lines=19> */
[----:B------:R-:W-:-:S03]  /*5630*/  VIADD R10, R0, 0x91 ;  /* 0x00000091000a7836 */ /* 0x000fc60000000000 */
[----:B------:R2:W-:Y:S01]  /*5640*/  STL [R1+0x1e4], R9 ;  /* 0x0001e40901007387 */ /* 0x0005e20000100800 */
[----:B-1----:R-:W-:Y:S01]  /*5650*/  IMAD R6, R2, R8, R7 ;  /* 0x0000000802067224 */ /* 0x002fe200078e0207 */
[----:B------:R-:W-:Y:S01]  /*5660*/  IABS R13, R10 ;  /* 0x0000000a000d7213 */ /* 0x000fe20000000000 */
        /* <DEDUP_REMOVED lines=10> */
[----:B------:R1:W-:Y:S01]  /*5710*/  STL [R1+0xb8c], R9 ;  /* 0x000b8c0901007387 */ /* 0x0003e20000100800 */
[----:B------:R-:W-:Y:S01]  /*5720*/  IMAD R233, R2, R14, R13 ;  /* 0x0000000e02e97224 */ /* 0x000fe200078e020d */
[----:B---3--:R-:W-:-:S02]  /*5730*/  IABS R3, R6 ;  /* 0x0000000600037213 */ /* 0x008fc40000000000 */
[----:B------:R-:W-:Y:S01]  /*5740*/  STL [R1+0xb90], R8 ;  /* 0x000b900801007387 */ /* 0x000fe20000100800 */
[----:B------:R-:W-:-:S03]  /*5750*/  IMAD.HI.U32 R12, R4, R11, RZ ;  /* 0x0000000b040c7227 */ /* 0x000fc600078e00ff */
[----:B------:R2:W-:Y:S01]  /*5760*/  STL [R1+0xb94], R7 ;  /* 0x000b940701007387 */ /* 0x0005e20000100800 */
[C---:B------:R-:W-:Y:S01]  /*5770*/  IMAD.HI.U32 R5, R4.reuse, R3, RZ ;  /* 0x0000000304057227 */ /* 0x040fe200078e00ff */
[----:B-1----:R-:W-:Y:S02]  /*5780*/  IABS R9, R8 ;  /* 0x0000000800097213 */ /* 0x002fe40000000000 */
[----:B------:R1:W-:Y:S01]  /*5790*/  STL [R1+0xb98], R6 ;  /* 0x000b980601007387 */ /* 0x0003e20000100800 */
[----:B------:R-:W-:Y:S02]  /*57a0*/  IMAD.MOV R12, RZ, RZ, -R12 ;  /* 0x000000ffff0c7224 */ /* 0x000fe400078e0a0c */
[----:B------:R-:W-:Y:S01]  /*57b0*/  IMAD.HI.U32 R10, R4, R9, RZ ;  /* 0x00000009040a7227 */ /* 0x000fe200078e00ff */
[----:B------:R3:W-:Y:S01]  /*57c0*/  STL [R1+0x1e24], R233 ;  /* 0x001e24e901007387 */ /* 0x0007e20000100800 */
[----:B--2---:R-:W-:Y:S02]  /*57d0*/  IABS R7, R7 ;  /* 0x0000000700077213 */ /* 0x004fe40000000000 */
[----:B------:R-:W-:-:S02]  /*57e0*/  IMAD.MOV R10, RZ, RZ, -R10 ;  /* 0x000000ffff0a7224 */ /* 0x000fc400078e0a0a */
[----:B------:R-:W-:Y:S02]  /*57f0*/  IMAD.MOV R5, RZ, RZ, -R5 ;  /* 0x000000ffff057224 */ /* 0x000fe400078e0a05 */
[----:B------:R-:W-:-:S04]  /*5800*/  IMAD.HI.U32 R8, R4, R7, RZ ;  /* 0x0000000704087227 */ /* 0x000fc800078e00ff */
[----:B------:R-:W-:Y:S02]  /*5810*/  IMAD.MOV R8, RZ, RZ, -R8 ;  /* 0x000000ffff087224 */ /* 0x000fe400078e0a08 */
[C---:B------:R-:W-:Y:S02]  /*5820*/  IMAD R11, R2.reuse, R12, R11 ;  /* 0x0000000c020b7224 */ /* 0x040fe400078e020b */
[C---:B------:R-:W-:Y:S02]  /*5830*/  IMAD R9, R2.reuse, R10, R9 ;  /* 0x0000000a02097224 */ /* 0x040fe400078e0209 */
[C---:B------:R-:W-:Y:S01]  /*5840*/  IMAD R234, R2.reuse, R5, R3 ;  /* 0x0000000502ea7224 */ /* 0x040fe200078e0203 */
[----:B------:R2:W-:Y:S01]  /*5850*/  STL [R1+0x1d4], R11 ;  /* 0x0001d40b01007387 */ /* 0x0005e20000100800 */
[----:B-1----:R-:W-:Y:S02]  /*5860*/  IMAD R6, R2, R8, R7 ;  /* 0x0000000802067224 */ /* 0x002fe400078e0207 */
[C---:B------:R-:W-:Y:S01]  /*5870*/  VIADD R12, R0.reuse, 0x96 ;  /* 0x00000096000c7836 */ /* 0x040fe20000000000 */
[----:B------:R1:W-:Y:S01]  /*5880*/  STL [R1+0x1d0], R9 ;  /* 0x0001d00901007387 */ /* 0x0003e20000100800 */
[----:B------:R-:W-:-:S02]  /*5890*/  VIADD R10, R0, 0x99 ;  /* 0x00000099000a7836 */ /* 0x000fc40000000000 */
[----:B---3--:R-:W-:Y:S01]  /*58a0*/  IMAD.MOV.U32 R233, RZ, RZ, R212 ;  /* 0x000000ffffe97224 */ /* 0x008fe200078e00d4 */
[----:B------:R-:W-:Y:S01]  /*58b0*/  STL [R1+0x1e28], R234 ;  /* 0x001e28ea01007387 */ /* 0x000fe20000100800 */
[----:B------:R-:W-:Y:S01]  /*58c0*/  IABS R13, R12 ;  /* 0x0000000c000d7213 */ /* 0x000fe20000000000 */
[C---:B--2---:R-:W-:Y:S01]  /*58d0*/  VIADD R11, R0.reuse, 0x97 ;  /* 0x00000097000b7836 */ /* 0x044fe20000000000 */
[----:B------:R-:W-:Y:S01]  /*58e0*/  IABS R7, R10 ;  /* 0x0000000a00077213 */ /* 0x000fe20000000000 */
[----:B------:R2:W-:Y:S01]  /*58f0*/  STL [R1+0x1cc], R6 ;  /* 0x0001cc0601007387 */ /* 0x0005e20000100800 */
[----:B-1----:R-:W-:-:S03]  /*5900*/  VIADD R9, R0, 0x98 ;  /* 0x0000009800097836 */ /* 0x002fc60000000000 */
[----:B------:R-:W-:Y:S01]  /*5910*/  STL [R1+0xb60], R12 ;  /* 0x000b600c01007387 */ /* 0x000fe20000100800 */
[----:B------:R-:W-:-:S03]  /*5920*/  IMAD.HI.U32 R14, R4, R13, RZ ;  /* 0x0000000d040e7227 */ /* 0x000fc600078e00ff */
[----:B------:R1:W-:Y:S01]  /*5930*/  STL [R1+0xb64], R11 ;  /* 0x000b640b01007387 */ /* 0x0003e20000100800 */
[----:B------:R-:W-:Y:S02]  /*5940*/  IMAD.MOV R14, RZ, RZ, -R14 ;  /* 0x000000ffff0e7224 */ /* 0x000fe400078e0a0e */
[----:B--2---:R-:W-:Y:S01]  /*5950*/  VIADD R6, R0, 0x9a ;  /* 0x0000009a00067836 */ /* 0x004fe20000000000 */
[----:B------:R2:W-:Y:S01]  /*5960*/  STL [R1+0xb68], R9 ;  /* 0x000b680901007387 */ /* 0x0005e20000100800 */
[----:B------:R-:W-:-:S03]  /*5970*/  IMAD.HI.U32 R8, R4, R7, RZ ;  /* 0x0000000704087227 */ /* 0x000fc600078e00ff */
[----:B------:R3:W-:Y:S01]  /*5980*/  STL [R1+0xb6c], R10 ;  /* 0x000b6c0a01007387 */ /* 0x0007e20000100800 */
[----:B------:R-:W-:Y:S01]  /*5990*/  IABS R3, R6 ;  /* 0x0000000600037213 */ /* 0x000fe20000000000 */
[----:B------:R-:W-:Y:S01]  /*59a0*/  IMAD.MOV R8, RZ, RZ, -R8 ;  /* 0x000000ffff087224 */ /* 0x000fe200078e0a08 */
[----:B-1----:R-:W-:Y:S01]  /*59b0*/  IABS R11, R11 ;  /* 0x0000000b000b7213 */ /* 0x002fe20000000000 */
[----:B------:R1:W-:Y:S01]  /*59c0*/  STL [R1+0xb70], R6 ;  /* 0x000b700601007387 */ /* 0x0003e20000100800 */
[----:B--2---:R-:W-:Y:S01]  /*59d0*/  IABS R9, R9 ;  /* 0x0000000900097213 */ /* 0x004fe20000000000 */
[C---:B------:R-:W-:Y:S01]  /*59e0*/  IMAD.HI.U32 R5, R4.reuse, R3, RZ ;  /* 0x0000000304057227 */ /* 0x040fe200078e00ff */
[----:B------:R-:W2:Y:S03]  /*59f0*/  S2R R234, SR_TID.X ;  /* 0x0000000000ea7919 */ /* 0x000ea60000002100 */
[----:B------:R-:W-:-:S04]  /*5a00*/  IMAD.HI.U32 R12, R4, R11, RZ ;  /* 0x0000000b040c7227 */ /* 0x000fc800078e00ff */
[----:B---3--:R-:W-:-:S04]  /*5a10*/  IMAD.HI.U32 R10, R4, R9, RZ ;  /* 0x00000009040a7227 */ /* 0x008fc800078e00ff */
[----:B------:R-:W-:Y:S02]  /*5a20*/  IMAD.MOV R12, RZ, RZ, -R12 ;  /* 0x000000ffff0c7224 */ /* 0x000fe400078e0a0c */
[----:B------:R-:W-:Y:S02]  /*5a30*/  IMAD.MOV R10, RZ, RZ, -R10 ;  /* 0x000000ffff0a7224 */ /* 0x000fe400078e0a0a */
[C---:B-1----:R-:W-:Y:S02]  /*5a40*/  IMAD R6, R2.reuse, R14, R13 ;  /* 0x0000000e02067224 */ /* 0x042fe400078e020d */
[C---:B------:R-:W-:Y:S02]  /*5a50*/  IMAD R11, R2.reuse, R12, R11 ;  /* 0x0000000c020b7224 */ /* 0x040fe400078e020b */
[----:B------:R-:W-:Y:S01]  /*5a60*/  IMAD.MOV R5, RZ, RZ, -R5 ;  /* 0x000000ffff057224 */ /* 0x000fe200078e0a05 */
[----:B------:R1:W-:Y:S01]  /*5a70*/  STL [R1+0x1c4], R6 ;  /* 0x0001c40601007387 */ /* 0x0003e20000100800 */
[----:B------:R-:W-:-:S02]  /*5a80*/  IMAD R9, R2, R10, R9 ;  /* 0x0000000a02097224 */ /* 0x000fc400078e0209 */
        /* <DEDUP_REMOVED lines=11> */
[C---:B---3--:R-:W-:Y:S02]  /*5b40*/  VIADD R9, R0.reuse, 0x9c ;  /* 0x0000009c00097836 */ /* 0x048fe40000000000 */
[----:B------:R-:W-:Y:S01]  /*5b50*/  IMAD.MOV R14, RZ, RZ, -R14 ;  /* 0x000000ffff0e7224 */ /* 0x000fe200078e0a0e */
[----:B------:R-:W-:Y:S01]  /*5b60*/  STL [R1+0xb40], R10 ;  /* 0x000b400a01007387 */ /* 0x000fe20000100800 */
[----:B-1----:R-:W-:Y:S01]  /*5b70*/  VIADD R6, R0, 0x9f ;  /* 0x0000009f00067836 */ /* 0x002fe20000000000 */
[----:B------:R-:W-:Y:S02]  /*5b80*/  IABS R11, R9 ;  /* 0x00000009000b7213 */ /* 0x000fe40000000000 */
[----:B------:R1:W-:Y:S02]  /*5b90*/  STL [R1+0xb48], R9 ;  /* 0x000b480901007387 */ /* 0x0003e40000100800 */
[----:B--2---:R-:W-:-:S02]  /*5ba0*/  IABS R3, R6 ;  /* 0x0000000600037213 */ /* 0x004fc40000000000 */
        /* <DEDUP_REMOVED lines=86> */
[C---:B-1----:R-:W-:Y:S02]  /*6110*/  IMAD R6, R2.reuse, R12, R11 ;  /* 0x0000000c02067224 */ /* 0x042fe400078e020b */
[----:B------:R-:W-:Y:S01]  /*6120*/  IMAD R3, R2, R5, R3 ;  /* 0x0000000502037224 */ /* 0x000fe200078e0203 */
[----:B------:R-:W-:Y:S01]  /*6130*/  STL [R1+0x1e30], R231 ;  /* 0x001e30e701007387 */ /* 0x000fe20000100800 */
[----:B------:R-:W-:Y:S02]  /*6140*/  VIADD R10, R0, 0xaa ;  /* 0x000000aa000a7836 */ /* 0x000fe40000000000 */
[----:B------:R-:W-:Y:S01]  /*6150*/  IMAD R229, R2, R8, R7 ;  /* 0x0000000802e57224 */ /* 0x000fe200078e0207 */
[----:B------:R1:W-:Y:S01]  /*6160*/  STL [R1+0x184], R6 ;  /* 0x0001840601007387 */ /* 0x0003e20000100800 */
[C---:B------:R-:W-:Y:S01]  /*6170*/  VIADD R9, R0.reuse, 0xab ;  /* 0x000000ab00097836 */ /* 0x040fe20000000000 */
[----:B---3--:R-:W-:Y:S01]  /*6180*/  IABS R13, R10 ;  /* 0x0000000a000d7213 */ /* 0x008fe20000000000 */
[C---:B------:R-:W-:Y:S01]  /*6190*/  VIADD R8, R0.reuse, 0xac ;  /* 0x000000ac00087836 */ /* 0x040fe20000000000 */
[----:B------:R2:W-:Y:S01]  /*61a0*/  STL [R1+0x178], R3 ;  /* 0x0001780301007387 */ /* 0x0005e20000100800 */
[----:B------:R-:W-:Y:S01]  /*61b0*/  VIADD R7, R0, 0xad ;  /* 0x000000ad00077836 */ /* 0x000fe20000000000 */
[----:B------:R-:W-:Y:S01]  /*61c0*/  IABS R11, R9 ;  /* 0x00000009000b7213 */ /* 0x000fe20000000000 */
[----:B------:R-:W-:Y:S01]  /*61d0*/  IMAD.HI.U32 R14, R4, R13, RZ ;  /* 0x0000000d040e7227 */ /* 0x000fe200078e00ff */
[----:B------:R-:W-:Y:S03]  /*61e0*/  STL [R1+0xae8], R10 ;  /* 0x000ae80a01007387 */ /* 0x000fe60000100800 */
[----:B-1----:R-:W-:Y:S01]  /*61f0*/  VIADD R6, R0, 0xae ;  /* 0x000000ae00067836 */ /* 0x002fe20000000000 */
[----:B------:R1:W-:Y:S01]  /*6200*/  STL [R1+0xaec], R9 ;  /* 0x000aec0901007387 */ /* 0x0003e20000100800 */
[----:B------:R-:W-:-:S02]  /*6210*/  IMAD.MOV R14, RZ, RZ, -R14 ;  /* 0x000000ffff0e7224 */ /* 0x000fc400078e0a0e */
[C---:B------:R-:W-:Y:S01]  /*6220*/  IMAD.HI.U32 R12, R4.reuse, R11, RZ ;  /* 0x0000000b040c7227 */ /* 0x040fe200078e00ff */
[----:B------:R-:W-:Y:S01]  /*6230*/  STL [R1+0xaf0], R8 ;  /* 0x000af00801007387 */ /* 0x000fe20000100800 */
[----:B--2---:R-:W-:Y:S02]  /*6240*/  IABS R3, R6 ;  /* 0x0000000600037213 */ /* 0x004fe40000000000 */
[----:B------:R-:W-:Y:S01]  /*6250*/  IMAD.MOV R12, RZ, RZ, -R12 ;  /* 0x000000ffff0c7224 */ /* 0x000fe200078e0a0c */
[----:B------:R2:W-:Y:S01]  /*6260*/  STL [R1+0xaf4], R7 ;  /* 0x000af40701007387 */ /* 0x0005e20000100800 */
[----:B-1----:R-:W-:Y:S01]  /*6270*/  IABS R9, R8 ;  /* 0x0000000800097213 */ /* 0x002fe20000000000 */
[C---:B------:R-:W-:Y:S02]  /*6280*/  IMAD.HI.U32 R5, R4.reuse, R3, RZ ;  /* 0x0000000304057227 */ /* 0x040fe400078e00ff */
[----:B------:R1:W-:Y:S02]  /*6290*/  STL [R1+0xaf8], R6 ;  /* 0x000af80601007387 */ /* 0x0003e40000100800 */
[----:B------:R-:W-:Y:S01]  /*62a0*/  IMAD.HI.U32 R10, R4, R9, RZ ;  /* 0x00000009040a7227 */ /* 0x000fe200078e00ff */
[----:B--2---:R-:W-:-:S03]  /*62b0*/  IABS R7, R7 ;  /* 0x0000000700077213 */ /* 0x004fc60000000000 */
[----:B------:R-:W-:Y:S02]  /*62c0*/  IMAD.MOV R10, RZ, RZ, -R10 ;  /* 0x000000ffff0a7224 */ /* 0x000fe400078e0a0a */
[----:B------:R-:W-:Y:S02]  /*62d0*/  IMAD.MOV R5, RZ, RZ, -R5 ;  /* 0x000000ffff057224 */ /* 0x000fe400078e0a05 */
[----:B------:R-:W-:-:S04]  /*62e0*/  IMAD.HI.U32 R8, R4, R7, RZ ;  /* 0x0000000704087227 */ /* 0x000fc800078e00ff */
[C---:B-1----:R-:W-:Y:S01]  /*62f0*/  IMAD R6, R2.reuse, R14, R13 ;  /* 0x0000000e02067224 */ /* 0x042fe200078e020d */
[----:B------:R-:W-:Y:S01]  /*6300*/  IABS R13, R18 ;  /* 0x00000012000d7213 */ /* 0x000fe20000000000 */
[C---:B------:R-:W-:Y:S01]  /*6310*/  IMAD R232, R2.reuse, R10, R9 ;  /* 0x0000000a02e87224 */ /* 0x040fe200078e0209 */
[----:B------:R-:W-:Y:S01]  /*6320*/  IABS R9, R16 ;  /* 0x0000001000097213 */ /* 0x000fe20000000000 */
[----:B------:R-:W-:Y:S01]  /*6330*/  IMAD.MOV R8, RZ, RZ, -R8 ;  /* 0x000000ffff087224 */ /* 0x000fe200078e0a08 */
[----:B------:R1:W-:Y:S01]  /*6340*/  STL [R1+0x174], R6 ;  /* 0x0001740601007387 */ /* 0x0003e20000100800 */
[C---:B------:R-:W-:Y:S01]  /*6350*/  IMAD R231, R2.reuse, R12, R11 ;  /* 0x0000000c02e77224 */ /* 0x040fe200078e020b */
[----:B------:R-:W-:Y:S01]  /*6360*/  IABS R11, R17 ;  /* 0x00000011000b7213 */ /* 0x000fe20000000000 */
[----:B------:R-:W-:Y:S01]  /*6370*/  IMAD R236, R2, R5, R3 ;  /* 0x0000000502ec7224 */ /* 0x000fe200078e0203 */
[----:B------:R2:W-:Y:S01]  /*6380*/  STL [R1+0x1e34], R232 ;  /* 0x001e34e801007387 */ /* 0x0005e20000100800 */
[----:B------:R-:W-:-:S04]  /*6390*/  IMAD.HI.U32 R14, R4, R13, RZ ;  /* 0x0000000d040e7227 */ /* 0x000fc800078e00ff */
[----:B------:R-:W-:-:S04]  /*63a0*/  IMAD.HI.U32 R12, R4, R11, RZ ;  /* 0x0000000b040c7227 */ /* 0x000fc800078e00ff */
[----:B-1----:R-:W-:Y:S02]  /*63b0*/  VIADD R6, R0, 0xb3 ;  /* 0x000000b300067836 */ /* 0x002fe40000000000 */
[----:B--2---:R-:W-:Y:S01]  /*63c0*/  IMAD R232, R2, R8, R7 ;  /* 0x0000000802e87224 */ /* 0x004fe200078e0207 */
[----:B------:R-:W-:Y:S01]  /*63d0*/  IABS R7, R15 ;  /* 0x0000000f00077213 */ /* 0x000fe20000000000 */
[C---:B------:R-:W-:Y:S01]  /*63e0*/  IMAD.HI.U32 R10, R4.reuse, R9, RZ ;  /* 0x00000009040a7227 */ /* 0x040fe200078e00ff */
[----:B------:R-:W-:Y:S02]  /*63f0*/  IABS R3, R6 ;  /* 0x0000000600037213 */ /* 0x000fe40000000000 */
[----:B------:R1:W-:Y:S01]  /*6400*/  STL [R1+0x1e48], R232 ;  /* 0x001e48e801007387 */ /* 0x0003e20000100800 */
[----:B------:R-:W-:Y:S02]  /*6410*/  IMAD.MOV R14, RZ, RZ, -R14 ;  /* 0x000000ffff0e7224 */ /* 0x000fe400078e0a0e */
[C---:B------:R-:W-:Y:S01]  /*6420*/  IMAD.HI.U32 R8, R4.reuse, R7, RZ ;  /* 0x0000000704087227 */ /* 0x040fe200078e00ff */
[----:B------:R-:W-:Y:S03]  /*6430*/  STL [R1+0x1e1c], R236 ;  /* 0x001e1cec01007387 */ /* 0x000fe60000100800 */
[----:B------:R-:W-:Y:S01]  /*6440*/  IMAD.MOV R12, RZ, RZ, -R12 ;  /* 0x000000ffff0c7224 */ /* 0x000fe200078e0a0c */
[----:B------:R2:W-:Y:S01]  /*6450*/  STL [R1+0xac0], R18 ;  /* 0x000ac01201007387 */ /* 0x0005e20000100800 */
[----:B------:R-:W-:Y:S01]  /*6460*/  IMAD.HI.U32 R5, R4, R3, RZ ;  /* 0x0000000304057227 */ /* 0x000fe200078e00ff */
[----:B-1----:R-:W-:-:S02]  /*6470*/  LOP3.LUT R232, R234, 0x3f, RZ, 0xc0, !PT ;  /* 0x0000003feae87812 */ /* 0x002fc400078ec0ff */
[----:B------:R1:W-:Y:S01]  /*6480*/  STL [R1+0xac4], R17 ;  /* 0x000ac41101007387 */ /* 0x0003e20000100800 */
[----:B------:R-:W-:Y:S02]  /*6490*/  IMAD.MOV R10, RZ, RZ, -R10 ;  /* 0x000000ffff0a7224 */ /* 0x000fe400078e0a0a */
[----:B------:R-:W-:Y:S01]  /*64a0*/  IMAD.MOV R8, RZ, RZ, -R8 ;  /* 0x000000ffff087224 */ /* 0x000fe200078e0a08 */
[----:B------:R3:W-:Y:S01]  /*64b0*/  STL [R1+0xac8], R16 ;  /* 0x000ac81001007387 */ /* 0x0007e20000100800 */
[C---:B------:R-:W-:Y:S02]  /*64c0*/  IMAD R11, R2.reuse, R12, R11 ;  /* 0x0000000c020b7224 */ /* 0x040fe400078e020b */
[----:B------:R-:W-:Y:S01]  /*64d0*/  IMAD.MOV R5, RZ, RZ, -R5 ;  /* 0x000000ffff057224 */ /* 0x000fe200078e0a05 */
[----:B------:R3:W-:Y:S01]  /*64e0*/  STL [R1+0xacc], R15 ;  /* 0x000acc0f01007387 */ /* 0x0007e20000100800 */
[C---:B------:R-:W-:Y:S02]  /*64f0*/  IMAD R9, R2.reuse, R10, R9 ;  /* 0x0000000a02097224 */ /* 0x040fe400078e0209 */
[----:B------:R-:W-:Y:S01]  /*6500*/  IMAD R3, R2, R5, R3 ;  /* 0x0000000502037224 */ /* 0x000fe200078e0203 */
[----:B------:R4:W-:Y:S01]  /*6510*/  STL [R1+0xad0], R6 ;  /* 0x000ad00601007387 */ /* 0x0009e20000100800 */
[----:B------:R-:W-:-:S02]  /*6520*/  VIADD R10, R0, 0xb4 ;  /* 0x000000b4000a7836 */ /* 0x000fc40000000000 */
[C---:B--2---:R-:W-:Y:S02]  /*6530*/  VIADD R18, R0.reuse, 0xfb ;  /* 0x000000fb00127836 */ /* 0x044fe40000000000 */
[C---:B-1----:R-:W-:Y:S02]  /*6540*/  VIADD R17, R0.reuse, 0xfc ;  /* 0x000000fc00117836 */ /* 0x042fe40000000000 */
[C---:B---3--:R-:W-:Y:S02]  /*6550*/  VIADD R16, R0.reuse, 0xfd ;  /* 0x000000fd00107836 */ /* 0x048fe40000000000 */
[----:B------:R-:W-:Y:S02]  /*6560*/  VIADD R15, R0, 0xfe ;  /* 0x000000fe000f7836 */ /* 0x000fe40000000000 */
[----:B----4-:R-:W-:Y:S01]  /*6570*/  IMAD R6, R2, R14, R13 ;  /* 0x0000000e02067224 */ /* 0x010fe200078e020d */
[----:B------:R-:W-:-:S04]  /*6580*/  IABS R13, R10 ;  /* 0x0000000a000d7213 */ /* 0x000fc80000000000 */
[----:B------:R1:W-:Y:S01]  /*6590*/  STL [R1+0x160], R6 ;  /* 0x0001600601007387 */ /* 0x0003e20000100800 */
[----:B------:R-:W-:-:S03]  /*65a0*/  IMAD.HI.U32 R14, R4, R13, RZ ;  /* 0x0000000d040e7227 */ /* 0x000fc600078e00ff */
[----:B------:R-:W-:Y:S01]  /*65b0*/  STL [R1+0x15c], R11 ;  /* 0x00015c0b01007387 */ /* 0x000fe20000100800 */
[----:B------:R-:W-:-:S03]  /*65c0*/  IMAD.MOV R14, RZ, RZ, -R14 ;  /* 0x000000ffff0e7224 */ /* 0x000fc600078e0a0e */
[----:B------:R2:W-:Y:S01]  /*65d0*/  STL [R1+0x158], R9 ;  /* 0x0001580901007387 */ /* 0x0005e20000100800 */
[----:B-1----:R-:W-:Y:S02]  /*65e0*/  IMAD R6, R2, R8, R7 ;  /* 0x0000000802067224 */ /* 0x002fe400078e0207 */
[C---:B------:R-:W-:Y:S02]  /*65f0*/  VIADD R8, R0.reuse, 0xb6 ;  /* 0x000000b600087836 */ /* 0x040fe40000000000 */
[C---:B------:R-:W-:Y:S01]  /*6600*/  VIADD R7, R0.reuse, 0xb7 ;  /* 0x000000b700077836 */ /* 0x040fe20000000000 */
[----:B------:R1:W-:Y:S01]  /*6610*/  STL [R1+0x154], R6 ;  /* 0x0001540601007387 */ /* 0x0003e20000100800 */
[----:B--2---:R-:W-:-:S03]  /*6620*/  VIADD R9, R0, 0xb5 ;  /* 0x000000b500097836 */ /* 0x004fc60000000000 */
[----:B------:R2:W-:Y:S04]  /*6630*/  STL [R1+0x150], R3 ;  /* 0x0001500301007387 */ /* 0x0005e80000100800 */
[----:B------:R-:W-:Y:S01]  /*6640*/  STL [R1+0xaa0], R10 ;  /* 0x000aa00a01007387 */ /* 0x000fe20000100800 */
[----:B------:R-:W-:Y:S01]  /*6650*/  IABS R11, R9 ;  /* 0x00000009000b7213 */ /* 0x000fe20000000000 */
[----:B-1----:R-:W-:Y:S02]  /*6660*/  VIADD R6, R0, 0xb8 ;  /* 0x000000b800067836 */ /* 0x002fe40000000000 */
[----:B------:R1:W-:Y:S02]  /*6670*/  STL [R1+0xaa8], R9 ;  /* 0x000aa80901007387 */ /* 0x0003e40000100800 */
[----:B------:R-:W-:Y:S01]  /*6680*/  IMAD.HI.U32 R12, R4, R11, RZ ;  /* 0x0000000b040c7227 */ /* 0x000fe200078e00ff */
[----:B--2---:R-:W-:Y:S01]  /*6690*/  IABS R3, R6 ;  /* 0x0000000600037213 */ /* 0x004fe20000000000 */
[----:B------:R-:W-:Y:S02]  /*66a0*/  STL [R1+0xab0], R8 ;  /* 0x000ab00801007387 */ /* 0x000fe40000100800 */
[----:B------:R-:W-:-:S02]  /*66b0*/  IMAD.MOV R12, RZ, RZ, -R12 ;  /* 0x000000ffff0c7224 */ /* 0x000fc400078e0a0c */
[----:B------:R2:W-:Y:S01]  /*66c0*/  STL [R1+0xab8], R7 ;  /* 0x000ab80701007387 */ /* 0x0005e20000100800 */
[----:B------:R-:W-:Y:S01]  /*66d0*/  IMAD.HI.U32 R5, R4, R3, RZ ;  /* 0x0000000304057227 */ /* 0x000fe200078e00ff */
[----:B-1----:R-:W-:Y:S02]  /*66e0*/  IABS R9, R8 ;  /* 0x0000000800097213 */ /* 0x002fe40000000000 */
[----:B------:R1:W-:Y:S01]  /*66f0*/  STL [R1+0xabc], R6 ;  /* 0x000abc0601007387 */ /* 0x0003e20000100800 */
[----:B------:R-:W-:Y:S02]  /*6700*/  IMAD R11, R2, R12, R11 ;  /* 0x0000000c020b7224 */ /* 0x000fe400078e020b */
[----:B------:R-:W-:Y:S01]  /*6710*/  IMAD.HI.U32 R10, R4, R9, RZ ;  /* 0x00000009040a7227 */ /* 0x000fe200078e00ff */
[----:B--2---:R-:W-:-:S03]  /*6720*/  IABS R7, R7 ;  /* 0x0000000700077213 */ /* 0x004fc60000000000 */
[----:B------:R-:W-:Y:S02]  /*6730*/  IMAD.MOV R10, RZ, RZ, -R10 ;  /* 0x000000ffff0a7224 */ /* 0x000fe400078e0a0a */
[----:B------:R-:W-:Y:S02]  /*6740*/  IMAD.MOV R5, RZ, RZ, -R5 ;  /* 0x000000ffff057224 */ /* 0x000fe400078e0a05 */
[----:B------:R-:W-:-:S04]  /*6750*/  IMAD.HI.U32 R8, R4, R7, RZ ;  /* 0x0000000704087227 */ /* 0x000fc800078e00ff */
[C---:B-1----:R-:W-:Y:S02]  /*6760*/  IMAD R6, R2.reuse, R14, R13 ;  /* 0x0000000e02067224 */ /* 0x042fe400078e020d */
[----:B------:R-:W-:Y:S02]  /*6770*/  IMAD.MOV R8, RZ, RZ, -R8 ;  /* 0x000000ffff087224 */ /* 0x000fe400078e0a08 */
[C---:B------:R-:W-:Y:S01]  /*6780*/  IMAD R9, R2.reuse, R10, R9 ;  /* 0x0000000a02097224 */ /* 0x040fe200078e0209 */
[----:B------:R1:W-:Y:S01]  /*6790*/  STL [R1+0x14c], R6 ;  /* 0x00014c0601007387 */ /* 0x0003e20000100800 */
[----:B------:R-:W-:Y:S02]  /*67a0*/  IMAD R3, R2, R5, R3 ;  /* 0x0000000502037224 */ /* 0x000fe400078e0203 */
[----:B------:R-:W-:Y:S01]  /*67b0*/  VIADD R10, R0, 0xb9 ;  /* 0x000000b9000a7836 */ /* 0x000fe20000000000 */
[----:B------:R-:W-:Y:S04]  /*67c0*/  STL [R1+0x148], R11 ;  /* 0x0001480b01007387 */ /* 0x000fe80000100800 */
[----:B------:R2:W-:Y:S01]  /*67d0*/  STL [R1+0x144], R9 ;  /* 0x0001440901007387 */ /* 0x0005e20000100800 */
[----:B------:R-:W-:Y:S01]  /*67e0*/  IABS R13, R10 ;  /* 0x0000000a000d7213 */ /* 0x000fe20000000000 */
[----:B-1----:R-:W-:-:S02]  /*67f0*/  IMAD R6, R2, R8, R7 ;  /* 0x0000000802067224 */ /* 0x002fc400078e0207 */
        /* <DEDUP_REMOVED lines=91> */
[----:B------:R-:W-:Y:S01]  /*6db0*/  STL [R1+0x1e20], R235 ;  /* 0x001e20eb01007387 */ /* 0x000fe20000100800 */
[----:B--2---:R-:W-:Y:S02]  /*6dc0*/  IABS R7, R7 ;  /* 0x0000000700077213 */ /* 0x004fe40000000000 */
[----:B------:R-:W-:-:S02]  /*6dd0*/  IMAD.MOV R10, RZ, RZ, -R10 ;  /* 0x000000ffff0a7224 */ /* 0x000fc400078e0a0a */
[----:B------:R-:W-:Y:S02]  /*6de0*/  IMAD R237, R2, R12, R11 ;  /* 0x0000000c02ed7224 */ /* 0x000fe400078e020b */
[----:B------:R-:W-:-:S03]  /*6df0*/  IMAD.HI.U32 R8, R4, R7, RZ ;  /* 0x0000000704087227 */ /* 0x000fc600078e00ff */
[----:B------:R2:W-:Y:S01]  /*6e00*/  STL [R1+0x1e14], R237 ;  /* 0x001e14ed01007387 */ /* 0x0005e20000100800 */
[----:B------:R-:W-:Y:S02]  /*6e10*/  IMAD.MOV R8, RZ, RZ, -R8 ;  /* 0x000000ffff087224 */ /* 0x000fe400078e0a08 */
[----:B------:R-:W-:Y:S02]  /*6e20*/  IMAD.MOV R5, RZ, RZ, -R5 ;  /* 0x000000ffff057224 */ /* 0x000fe400078e0a05 */
[C---:B------:R-:W-:Y:S02]  /*6e30*/  IMAD R9, R2.reuse, R10, R9 ;  /* 0x0000000a02097224 */ /* 0x040fe400078e0209 */
[C---:B-1----:R-:W-:Y:S02]  /*6e40*/  IMAD R6, R2.reuse, R8, R7 ;  /* 0x0000000802067224 */ /* 0x042fe400078e0207 */
[----:B------:R-:W-:Y:S01]  /*6e50*/  IMAD R3, R2, R5, R3 ;  /* 0x0000000502037224 */ /* 0x000fe200078e0203 */
[----:B------:R1:W-:Y:S01]  /*6e60*/  STL [R1+0x108], R9 ;  /* 0x0001080901007387 */ /* 0x0003e20000100800 */
[----:B------:R-:W-:-:S02]  /*6e70*/  VIADD R10, R0, 0xc8 ;  /* 0x000000c8000a7836 */ /* 0x000fc40000000000 */
[C---:B------:R-:W-:Y:S01]  /*6e80*/  VIADD R8, R0.reuse, 0xca ;  /* 0x000000ca00087836 */ /* 0x040fe20000000000 */
[----:B------:R3:W-:Y:S01]  /*6e90*/  STL [R1+0x104], R6 ;  /* 0x0001040601007387 */ /* 0x0007e20000100800 */
[C---:B------:R-:W-:Y:S01]  /*6ea0*/  VIADD R7, R0.reuse, 0xcb ;  /* 0x000000cb00077836 */ /* 0x040fe20000000000 */
[----:B------:R-:W-:Y:S01]  /*6eb0*/  IABS R13, R10 ;  /* 0x0000000a000d7213 */ /* 0x000fe20000000000 */
[C---:B--2---:R-:W-:Y:S01]  /*6ec0*/  VIADD R237, R0.reuse, 0x1d4 ;  /* 0x000001d400ed7836 */ /* 0x044fe20000000000 */
[----:B------:R2:W-:Y:S01]  /*6ed0*/  STL [R1+0x100], R3 ;  /* 0x0001000301007387 */ /* 0x0005e20000100800 */
[----:B------:R-:W-:Y:S02]  /*6ee0*/  IMAD.MOV.U32 R235, RZ, RZ, R226 ;  /* 0x000000ffffeb7224 */ /* 0x000fe400078e00e2 */
[----:B-1----:R-:W-:Y:S01]  /*6ef0*/  VIADD R9, R0, 0xc9 ;  /* 0x000000c900097836 */ /* 0x002fe20000000000 */
[----:B------:R-:W-:Y:S01]  /*6f00*/  STL [R1+0xa20], R10 ;  /* 0x000a200a01007387 */ /* 0x000fe20000100800 */
[----:B------:R-:W-:-:S03]  /*6f10*/  IMAD.HI.U32 R14, R4, R13, RZ ;  /* 0x0000000d040e7227 */ /* 0x000fc600078e00ff */
[----:B------:R1:W-:Y:S01]  /*6f20*/  STL [R1+0xa24], R9 ;  /* 0x000a240901007387 */ /* 0x0003e20000100800 */
[C---:B---3--:R-:W-:Y:S01]  /*6f30*/  VIADD R6, R0.reuse, 0xcc ;  /* 0x000000cc00067836 */ /* 0x048fe20000000000 */
[----:B------:R-:W-:Y:S01]  /*6f40*/  IABS R11, R9 ;  /* 0x00000009000b7213 */ /* 0x000fe20000000000 */
[----:B------:R-:W-:Y:S01]  /*6f50*/  IMAD.MOV R14, RZ, RZ, -R14 ;  /* 0x000000ffff0e7224 */ /* 0x000fe200078e0a0e */
[----:B------:R-:W-:Y:S01]  /*6f60*/  STL [R1+0xa28], R8 ;  /* 0x000a280801007387 */ /* 0x000fe20000100800 */
[----:B------:R-:W-:Y:S01]  /*6f70*/  VIADD R226, R0, 0x1d6 ;  /* 0x000001d600e27836 */ /* 0x000fe20000000000 */
[----:B--2---:R-:W-:Y:S01]  /*6f80*/  IABS R3, R6 ;  /* 0x0000000600037213 */ /* 0x004fe20000000000 */
[C---:B------:R-:W-:Y:S01]  /*6f90*/  IMAD.HI.U32 R12, R4.reuse, R11, RZ ;  /* 0x0000000b040c7227 */ /* 0x040fe200078e00ff */
[----:B------:R2:W-:Y:S01]  /*6fa0*/  STL [R1+0xa2c], R7 ;  /* 0x000a2c0701007387 */ /* 0x0005e20000100800 */
[----:B-1----:R-:W-:Y:S02]  /*6fb0*/  IABS R9, R8 ;  /* 0x0000000800097213 */ /* 0x002fe40000000000 */
[----:B------:R-:W-:Y:S01]  /*6fc0*/  IMAD.MOV R12, RZ, RZ, -R12 ;  /* 0x000000ffff0c7224 */ /* 0x000fe200078e0a0c */
[----:B------:R1:W-:Y:S01]  /*6fd0*/  STL [R1+0xa30], R6 ;  /* 0x000a300601007387 */ /* 0x0003e20000100800 */
[----:B------:R-:W-:-:S04]  /*6fe0*/  IMAD.HI.U32 R5, R4, R3, RZ ;  /* 0x0000000304057227 */ /* 0x000fc800078e00ff */
[----:B------:R-:W-:Y:S01]  /*6ff0*/  IMAD.HI.U32 R10, R4, R9, RZ ;  /* 0x00000009040a7227 */ /* 0x000fe200078e00ff */
[----:B--2---:R-:W-:-:S03]  /*7000*/  IABS R7, R7 ;  /* 0x0000000700077213 */ /* 0x004fc60000000000 */
[----:B------:R-:W-:Y:S02]  /*7010*/  IMAD.MOV R10, RZ, RZ, -R10 ;  /* 0x000000ffff0a7224 */ /* 0x000fe400078e0a0a */
[----:B------:R-:W-:-:S04]  /*7020*/  IMAD.HI.U32 R8, R4, R7, RZ ;  /* 0x0000000704087227 */ /* 0x000fc800078e00ff */
[C---:B------:R-:W-:Y:S02]  /*7030*/  IMAD R238, R2.reuse, R14, R13 ;  /* 0x0000000e02ee7224 */ /* 0x040fe400078e020d */
[----:B------:R-:W-:Y:S02]  /*7040*/  IMAD.MOV R8, RZ, RZ, -R8 ;  /* 0x000000ffff087224 */ /* 0x000fe400078e0a08 */
[C---:B------:R-:W-:Y:S01]  /*7050*/  IMAD R11, R2.reuse, R12, R11 ;  /* 0x0000000c020b7224 */ /* 0x040fe200078e020b */
[----:B------:R-:W-:Y:S01]  /*7060*/  STL [R1+0x1e18], R238 ;  /* 0x001e18ee01007387 */ /* 0x000fe20000100800 */
[----:B------:R-:W-:Y:S02]  /*7070*/  IMAD.MOV R5, RZ, RZ, -R5 ;  /* 0x000000ffff057224 */ /* 0x000fe400078e0a05 */
[C---:B------:R-:W-:Y:S01]  /*7080*/  IMAD R9, R2.reuse, R10, R9 ;  /* 0x0000000a02097224 */ /* 0x040fe200078e0209 */
[----:B------:R-:W-:Y:S01]  /*7090*/  STL [R1+0xf8], R11 ;  /* 0x0000f80b01007387 */ /* 0x000fe20000100800 */
[----:B-1----:R-:W-:-:S02]  /*70a0*/  IMAD R6, R2, R8, R7 ;  /* 0x0000000802067224 */ /* 0x002fc400078e0207 */
[----:B------:R-:W-:Y:S01]  /*70b0*/  IMAD R3, R2, R5, R3 ;  /* 0x0000000502037224 */ /* 0x000fe200078e0203 */
[----:B------:R1:W-:Y:S01]  /*70c0*/  STL [R1+0xf4], R9 ;  /* 0x0000f40901007387 */ /* 0x0003e20000100800 */
[C---:B------:R-:W-:Y:S02]  /*70d0*/  VIADD R10, R0.reuse, 0xcd ;  /* 0x000000cd000a7836 */ /* 0x040fe40000000000 */
[C---:B------:R-:W-:Y:S01]  /*70e0*/  VIADD R8, R0.reuse, 0xcf ;  /* 0x000000cf00087836 */ /* 0x040fe20000000000 */
[----:B------:R2:W-:Y:S01]  /*70f0*/  STL [R1+0xf0], R6 ;  /* 0x0000f00601007387 */ /* 0x0005e20000100800 */
[C---:B------:R-:W-:Y:S01]  /*7100*/  VIADD R7, R0.reuse, 0xd0 ;  /* 0x000000d000077836 */ /* 0x040fe20000000000 */
[----:B------:R-:W-:Y:S02]  /*7110*/  IABS R13, R10 ;  /* 0x0000000a000d7213 */ /* 0x000fe40000000000 */
[----:B------:R3:W-:Y:S01]  /*7120*/  STL [R1+0xec], R3 ;  /* 0x0000ec0301007387 */ /* 0x0007e20000100800 */
[----:B-1----:R-:W-:-:S03]  /*7130*/  VIADD R9, R0, 0xce ;  /* 0x000000ce00097836 */ /* 0x002fc60000000000 */
[----:B------:R-:W-:Y:S01]  /*7140*/  STL [R1+0xa00], R10 ;  /* 0x000a000a01007387 */ /* 0x000fe20000100800 */
[----:B------:R-:W-:Y:S01]  /*7150*/  IMAD.HI.U32 R14, R4, R13, RZ ;  /* 0x0000000d040e7227 */ /* 0x000fe200078e00ff */
[----:B------:R-:W-:Y:S02]  /*7160*/  IABS R11, R9 ;  /* 0x00000009000b7213 */ /* 0x000fe40000000000 */
[----:B------:R1:W-:Y:S01]  /*7170*/  STL [R1+0xa08], R9 ;  /* 0x000a080901007387 */ /* 0x0003e20000100800 */
[----:B--2---:R-:W-:Y:S02]  /*7180*/  VIADD R6, R0, 0xd1 ;  /* 0x000000d100067836 */ /* 0x004fe40000000000 */
[----:B------:R-:W-:Y:S01]  /*7190*/  IMAD.MOV R14, RZ, RZ, -R14 ;  /* 0x000000ffff0e7224 */ /* 0x000fe200078e0a0e */
[----:B------:R-:W-:Y:S01]  /*71a0*/  STL [R1+0xa10], R8 ;  /* 0x000a100801007387 */ /* 0x000fe20000100800 */
[----:B------:R-:W-:Y:S01]  /*71b0*/  IMAD.HI.U32 R12, R4, R11, RZ ;  /* 0x0000000b040c7227 */ /* 0x000fe200078e00ff */
[----:B---3--:R-:W-:-:S02]  /*71c0*/  IABS R3, R6 ;  /* 0x0000000600037213 */ /* 0x008fc40000000000 */
        /* <DEDUP_REMOVED lines=98> */
[----:B------:R-:W-:Y:S02]  /*77f0*/  STL [R1+0x9a8], R10 ;  /* 0x0009a80a01007387 */ /* 0x000fe40000100800 */
[----:B------:R-:W-:Y:S01]  /*7800*/  IABS R11, R9 ;  /* 0x00000009000b7213 */ /* 0x000fe20000000000 */
[----:B-1----:R-:W-:Y:S01]  /*7810*/  VIADD R6, R0, 0xe0 ;  /* 0x000000e000067836 */ /* 0x002fe20000000000 */
[----:B------:R1:W-:Y:S01]  /*7820*/  STL [R1+0x9ac], R9 ;  /* 0x0009ac0901007387 */ /* 0x0003e20000100800 */
[----:B------:R-:W-:Y:S02]  /*7830*/  IMAD R13, R2, R14, R13 ;  /* 0x0000000e020d7224 */ /* 0x000fe400078e020d */
[----:B------:R-:W-:Y:S01]  /*7840*/  IMAD.HI.U32 R12, R4, R11, RZ ;  /* 0x0000000b040c7227 */ /* 0x000fe200078e00ff */
[----:B------:R-:W-:Y:S01]  /*7850*/  STL [R1+0x9b0], R8 ;  /* 0x0009b00801007387 */ /* 0x000fe20000100800 */
[----:B---3--:R-:W-:-:S02]  /*7860*/  IABS R3, R6 ;  /* 0x0000000600037213 */ /* 0x008fc40000000000 */
[----:B------:R-:W-:Y:S01]  /*7870*/  IMAD.MOV R12, RZ, RZ, -R12 ;  /* 0x000000ffff0c7224 */ /* 0x000fe200078e0a0c */
[----:B------:R2:W-:Y:S01]  /*7880*/  STL [R1+0x9b4], R7 ;  /* 0x0009b40701007387 */ /* 0x0005e20000100800 */
[----:B-1----:R-:W-:Y:S01]  /*7890*/  IABS R9, R8 ;  /* 0x0000000800097213 */ /* 0x002fe20000000000 */
[C---:B------:R-:W-:Y:S02]  /*78a0*/  IMAD.HI.U32 R5, R4.reuse, R3, RZ ;  /* 0x0000000304057227 */ /* 0x040fe400078e00ff */
[----:B------:R1:W-:Y:S02]  /*78b0*/  STL [R1+0x9b8], R6 ;  /* 0x0009b80601007387 */ /* 0x0003e40000100800 */
[----:B------:R-:W-:Y:S02]  /*78c0*/  IMAD.HI.U32 R10, R4, R9, RZ ;  /* 0x00000009040a7227 */ /* 0x000fe400078e00ff */
[----:B------:R3:W-:Y:S01]  /*78d0*/  STL [R1+0xac], R13 ;  /* 0x0000ac0d01007387 */ /* 0x0007e20000100800 */
[----:B--2---:R-:W-:Y:S01]  /*78e0*/  IABS R7, R7 ;  /* 0x0000000700077213 */ /* 0x004fe20000000000 */
[----:B------:R-:W-:-:S02]  /*78f0*/  IMAD.MOV R10, RZ, RZ, -R10 ;  /* 0x000000ffff0a7224 */ /* 0x000fc400078e0a0a */
[----:B------:R-:W-:Y:S02]  /*7900*/  IMAD.MOV R5, RZ, RZ, -R5 ;  /* 0x000000ffff057224 */ /* 0x000fe400078e0a05 */
[----:B------:R-:W-:-:S04]  /*7910*/  IMAD.HI.U32 R8, R4, R7, RZ ;  /* 0x0000000704087227 */ /* 0x000fc800078e00ff */
[C---:B------:R-:W-:Y:S02]  /*7920*/  IMAD R239, R2.reuse, R10, R9 ;  /* 0x0000000a02ef7224 */ /* 0x040fe400078e0209 */
[C---:B-1----:R-:W-:Y:S02]  /*7930*/  IMAD R6, R2.reuse, R12, R11 ;  /* 0x0000000c02067224 */ /* 0x042fe400078e020b */
[----:B------:R-:W-:Y:S01]  /*7940*/  IMAD.MOV R8, RZ, RZ, -R8 ;  /* 0x000000ffff087224 */ /* 0x000fe200078e0a08 */
[----:B------:R-:W-:Y:S01]  /*7950*/  STL [R1+0x1e4c], R239 ;  /* 0x001e4cef01007387 */ /* 0x000fe20000100800 */
[----:B------:R-:W-:Y:S02]  /*7960*/  IMAD R3, R2, R5, R3 ;  /* 0x0000000502037224 */ /* 0x000fe400078e0203 */
[C---:B------:R-:W-:Y:S01]  /*7970*/  VIADD R10, R0.reuse, 0xe1 ;  /* 0x000000e1000a7836 */ /* 0x040fe20000000000 */
[----:B------:R1:W-:Y:S01]  /*7980*/  STL [R1+0xa8], R6 ;  /* 0x0000a80601007387 */ /* 0x0003e20000100800 */
[----:B------:R-:W-:-:S03]  /*7990*/  VIADD R9, R0, 0xe2 ;  /* 0x000000e200097836 */ /* 0x000fc60000000000 */
[----:B---3--:R-:W-:Y:S02]  /*79a0*/  IABS R13, R10 ;  /* 0x0000000a000d7213 */ /* 0x008fe40000000000 */
[----:B------:R-:W-:-:S03]  /*79b0*/  IABS R11, R9 ;  /* 0x00000009000b7213 */ /* 0x000fc60000000000 */
[----:B------:R-:W-:-:S04]  /*79c0*/  IMAD.HI.U32 R14, R4, R13, RZ ;  /* 0x0000000d040e7227 */ /* 0x000fc800078e00ff */
[----:B-1----:R-:W-:Y:S02]  /*79d0*/  IMAD R6, R2, R8, R7 ;  /* 0x0000000802067224 */ /* 0x002fe400078e0207 */
[C---:B------:R-:W-:Y:S02]  /*79e0*/  VIADD R8, R0.reuse, 0xe3 ;  /* 0x000000e300087836 */ /* 0x040fe40000000000 */
[----:B------:R-:W-:Y:S01]  /*79f0*/  VIADD R7, R0, 0xe4 ;  /* 0x000000e400077836 */ /* 0x000fe20000000000 */
[----:B------:R1:W-:Y:S01]  /*7a00*/  STL [R1+0xa0], R6 ;  /* 0x0000a00601007387 */ /* 0x0003e20000100800 */
[----:B------:R-:W-:-:S03]  /*7a10*/  IMAD.HI.U32 R12, R4, R11, RZ ;  /* 0x0000000b040c7227 */ /* 0x000fc600078e00ff */
[----:B------:R2:W-:Y:S01]  /*7a20*/  STL [R1+0x9c], R3 ;  /* 0x00009c0301007387 */ /* 0x0005e20000100800 */
[----:B------:R-:W-:Y:S02]  /*7a30*/  IMAD.MOV R14, RZ, RZ, -R14 ;  /* 0x000000ffff0e7224 */ /* 0x000fe400078e0a0e */
[----:B------:R-:W-:Y:S01]  /*7a40*/  IMAD.MOV R12, RZ, RZ, -R12 ;  /* 0x000000ffff0c7224 */ /* 0x000fe200078e0a0c */
[----:B------:R-:W-:Y:S01]  /*7a50*/  STL [R1+0x980], R10 ;  /* 0x0009800a01007387 */ /* 0x000fe20000100800 */
[----:B-1----:R-:W-:-:S03]  /*7a60*/  VIADD R6, R0, 0xe5 ;  /* 0x000000e500067836 */ /* 0x002fc60000000000 */
[----:B------:R1:W-:Y:S01]  /*7a70*/  STL [R1+0x984], R9 ;  /* 0x0009840901007387 */ /* 0x0003e20000100800 */
[----:B------:R-:W-:Y:S01]  /*7a80*/  IMAD R11, R2, R12, R11 ;  /* 0x0000000c020b7224 */ /* 0x000fe200078e020b */
[----:B--2---:R-:W-:Y:S02]  /*7a90*/  IABS R3, R6 ;  /* 0x0000000600037213 */ /* 0x004fe40000000000 */
[----:B------:R-:W-:Y:S04]  /*7aa0*/  STL [R1+0x988], R8 ;  /* 0x0009880801007387 */ /* 0x000fe80000100800 */
[----:B------:R2:W-:Y:S01]  /*7ab0*/  STL [R1+0x98c], R7 ;  /* 0x00098c0701007387 */ /* 0x0005e20000100800 */
[----:B------:R-:W-:Y:S01]  /*7ac0*/  IMAD.HI.U32 R5, R4, R3, RZ ;  /* 0x0000000304057227 */ /* 0x000fe200078e00ff */
[----:B-1----:R-:W-:-:S02]  /*7ad0*/  IABS R9, R8 ;  /* 0x0000000800097213 */ /* 0x002fc40000000000 */
[----:B------:R1:W-:Y:S01]  /*7ae0*/  STL [R1+0x990], R6 ;  /* 0x0009900601007387 */ /* 0x0003e20000100800 */
[----:B------:R-:W-:Y:S02]  /*7af0*/  IMAD.MOV R5, RZ, RZ, -R5 ;  /* 0x000000ffff057224 */ /* 0x000fe400078e0a05 */
[----:B------:R-:W-:Y:S01]  /*7b00*/  IMAD.HI.U32 R10, R4, R9, RZ ;  /* 0x00000009040a7227 */ /* 0x000fe200078e00ff */
[----:B--2---:R-:W-:-:S03]  /*7b10*/  IABS R7, R7 ;  /* 0x0000000700077213 */ /* 0x004fc60000000000 */
[----:B------:R-:W-:Y:S02]  /*7b20*/  IMAD.MOV R10, RZ, RZ, -R10 ;  /* 0x000000ffff0a7224 */ /* 0x000fe400078e0a0a */
[----:B------:R-:W-:Y:S02]  /*7b30*/  IMAD R3, R2, R5, R3 ;  /* 0x0000000502037224 */ /* 0x000fe400078e0203 */
[----:B------:R-:W-:-:S04]  /*7b40*/  IMAD.HI.U32 R8, R4, R7, RZ ;  /* 0x0000000704087227 */ /* 0x000fc800078e00ff */
[C---:B-1----:R-:W-:Y:S02]  /*7b50*/  IMAD R6, R2.reuse, R14, R13 ;  /* 0x0000000e02067224 */ /* 0x042fe400078e020d */
[----:B------:R-:W-:Y:S02]  /*7b60*/  IMAD.MOV R8, RZ, RZ, -R8 ;  /* 0x000000ffff087224 */ /* 0x000fe400078e0a08 */
[----:B------:R-:W-:Y:S01]  /*7b70*/  IMAD R9, R2, R10, R9 ;  /* 0x0000000a02097224 */ /* 0x000fe200078e0209 */
[----:B------:R1:W-:Y:S01]  /*7b80*/  STL [R1+0x98], R6 ;  /* 0x0000980601007387 */ /* 0x0003e20000100800 */
[----:B------:R-:W-:-:S03]  /*7b90*/  VIADD R10, R0, 0xe6 ;  /* 0x000000e6000a7836 */ /* 0x000fc60000000000 */
[----:B------:R-:W-:Y:S02]  /*7ba0*/  STL [R1+0x7c], R11 ;  /* 0x00007c0b01007387 */ /* 0x000fe40000100800 */
[----:B------:R-:W-:Y:S02]  /*7bb0*/  IABS R13, R10 ;  /* 0x0000000a000d7213 */ /* 0x000fe40000000000 */
[----:B------:R2:W-:Y:S01]  /*7bc0*/  STL [R1+0x78], R9 ;  /* 0x0000780901007387 */ /* 0x0005e20000100800 */
        /* <DEDUP_REMOVED lines=29> */
[----:B------:R-:W-:Y:S02]  /*7da0*/  IMAD R9, R2, R10, R9 ;  /* 0x0000000a02097224 */ /* 0x000fe400078e0209 */
[----:B------:R-:W-:Y:S01]  /*7db0*/  VIADD R10, R0, 0xeb ;  /* 0x000000eb000a7836 */ /* 0x000fe20000000000 */
[----:B------:R-:W-:Y:S01]  /*7dc0*/  STL [R1+0x68], R11 ;  /* 0x0000680b01007387 */ /* 0x000fe20000100800 */
[----:B------:R-:W-:-:S03]  /*7dd0*/  IMAD R3, R2, R5, R3 ;  /* 0x0000000502037224 */ /* 0x000fc600078e0203 */
[----:B------:R2:W-:Y:S01]  /*7de0*/  STL [R1+0x64], R9 ;  /* 0x0000640901007387 */ /* 0x0005e20000100800 */
        /* <DEDUP_REMOVED lines=30> */
[C---:B------:R-:W-:Y:S02]  /*7fd0*/  IMAD R9, R2.reuse, R10, R9 ;  /* 0x0000000a02097224 */ /* 0x040fe400078e0209 */
[----:B------:R-:W-:Y:S01]  /*7fe0*/  IMAD R3, R2, R5, R3 ;  /* 0x0000000502037224 */ /* 0x000fe200078e0203 */
[----:B------:R-:W-:Y:S01]  /*7ff0*/  STL [R1+0x54], R11 ;  /* 0x0000540b01007387 */ /* 0x000fe20000100800 */
[----:B------:R-:W-:-:S03]  /*8000*/  VIADD R10, R0, 0xf0 ;  /* 0x000000f0000a7836 */ /* 0x000fc60000000000 */
[----:B------:R2:W-:Y:S01]  /*8010*/  STL [R1+0x50], R9 ;  /* 0x0000500901007387 */ /* 0x0005e20000100800 */
[----:B-1----:R-:W-:Y:S02]  /*8020*/  IMAD R6, R2, R8, R7 ;  /* 0x0000000802067224 */ /* 0x002fe400078e0207 */
[C---:B------:R-:W-:Y:S02]  /*8030*/  VIADD R8, R0.reuse, 0xf1 ;  /* 0x000000f100087836 */ /* 0x040fe40000000000 */
[C---:B------:R-:W-:Y:S01]  /*8040*/  VIADD R7, R0.reuse, 0xf2 ;  /* 0x000000f200077836 */ /* 0x040fe20000000000 */
[----:B------:R1:W-:Y:S01]  /*8050*/  STL [R1+0x4c], R6 ;  /* 0x00004c0601007387 */ /* 0x0003e20000100800 */
[----:B--2---:R-:W-:-:S03]  /*8060*/  VIADD R9, R0, 0xf3 ;  /* 0x000000f300097836 */ /* 0x004fc60000000000 */
[----:B------:R2:W-:Y:S04]  /*8070*/  STL [R1+0x48], R3 ;  /* 0x0000480301007387 */ /* 0x0005e80000100800 */
[----:B------:R3:W-:Y:S01]  /*8080*/  STL [R1+0x91c], R10 ;  /* 0x00091c0a01007387 */ /* 0x0007e20000100800 */
[----:B------:R-:W-:Y:S01]  /*8090*/  IABS R5, R9 ;  /* 0x0000000900057213 */ /* 0x000fe20000000000 */
[----:B-1----:R-:W-:Y:S02]  /*80a0*/  VIADD R6, R0, 0xf4 ;  /* 0x000000f400067836 */ /* 0x002fe40000000000 */
[----:B------:R1:W-:Y:S02]  /*80b0*/  STL [R1+0x920], R8 ;  /* 0x0009200801007387 */ /* 0x0003e40000100800 */
[----:B------:R-:W-:Y:S01]  /*80c0*/  IMAD.HI.U32 R13, R4, R5, RZ ;  /* 0x00000005040d7227 */ /* 0x000fe200078e00ff */
[----:B--2---:R-:W-:Y:S01]  /*80d0*/  IABS R3, R6 ;  /* 0x0000000600037213 */ /* 0x004fe20000000000 */
[----:B------:R2:W-:Y:S01]  /*80e0*/  STL [R1+0x924], R7 ;  /* 0x0009240701007387 */ /* 0x0005e20000100800 */
[----:B---3--:R-:W-:Y:S01]  /*80f0*/  IABS R10, R10 ;  /* 0x0000000a000a7213 */ /* 0x008fe20000000000 */
[----:B------:R-:W-:-:S02]  /*8100*/  IMAD.MOV R13, RZ, RZ, -R13 ;  /* 0x000000ffff0d7224 */ /* 0x000fc400078e0a0d */
[----:B------:R3:W-:Y:S01]  /*8110*/  STL [R1+0x928], R9 ;  /* 0x0009280901007387 */ /* 0x0007e20000100800 */
[C---:B------:R-:W-:Y:S01]  /*8120*/  IMAD.HI.U32 R14, R4.reuse, R3, RZ ;  /* 0x00000003040e7227 */ /* 0x040fe200078e00ff */
[----:B-1----:R-:W-:Y:S02]  /*8130*/  IABS R8, R8 ;  /* 0x0000000800087213 */ /* 0x002fe40000000000 */
[----:B------:R1:W-:Y:S01]  /*8140*/  STL [R1+0x930], R6 ;  /* 0x0009300601007387 */ /* 0x0003e20000100800 */
[----:B------:R-:W-:Y:S01]  /*8150*/  IMAD.HI.U32 R11, R4, R10, RZ ;  /* 0x0000000a040b7227 */ /* 0x000fe200078e00ff */
[----:B--2---:R-:W-:-:S03]  /*8160*/  IABS R7, R7 ;  /* 0x0000000700077213 */ /* 0x004fc60000000000 */
[----:B------:R-:W-:Y:S02]  /*8170*/  IMAD.MOV R11, RZ, RZ, -R11 ;  /* 0x000000ffff0b7224 */ /* 0x000fe400078e0a0b */
[----:B---3--:R-:W-:-:S04]  /*8180*/  IMAD.HI.U32 R9, R4, R8, RZ ;  /* 0x0000000804097227 */ /* 0x008fc800078e00ff */
[----:B------:R-:W-:-:S04]  /*8190*/  IMAD.HI.U32 R12, R4, R7, RZ ;  /* 0x00000007040c7227 */ /* 0x000fc800078e00ff */
[----:B------:R-:W-:Y:S02]  /*81a0*/  IMAD.MOV R9, RZ, RZ, -R9 ;  /* 0x000000ffff097224 */ /* 0x000fe400078e0a09 */
[----:B------:R-:W-:Y:S02]  /*81b0*/  IMAD.MOV R12, RZ, RZ, -R12 ;  /* 0x000000ffff0c7224 */ /* 0x000fe400078e0a0c */
[----:B------:R-:W-:Y:S02]  /*81c0*/  IMAD.MOV R14, RZ, RZ, -R14 ;  /* 0x000000ffff0e7224 */ /* 0x000fe400078e0a0e */
[C---:B------:R-:W-:Y:S02]  /*81d0*/  IMAD R10, R2.reuse, R11, R10 ;  /* 0x0000000b020a7224 */ /* 0x040fe400078e020a */
[C---:B------:R-:W-:Y:S02]  /*81e0*/  IMAD R8, R2.reuse, R9, R8 ;  /* 0x0000000902087224 */ /* 0x040fe400078e0208 */
[C---:B-1----:R-:W-:Y:S01]  /*81f0*/  IMAD R6, R2.reuse, R12, R7 ;  /* 0x0000000c02067224 */ /* 0x042fe200078e0207 */
[----:B------:R1:W-:Y:S01]  /*8200*/  STL [R1+0x44], R10 ;  /* 0x0000440a01007387 */ /* 0x0003e20000100800 */
[----:B------:R-:W-:-:S02]  /*8210*/  IMAD R240, R2, R14, R3 ;  /* 0x0000000e02f07224 */ /* 0x000fc400078e0203 */
[----:B------:R-:W-:Y:S01]  /*8220*/  IMAD R5, R2, R13, R5 ;  /* 0x0000000d02057224 */ /* 0x000fe200078e0205 */
[----:B------:R2:W-:Y:S01]  /*8230*/  STL [R1+0x40], R8 ;  /* 0x0000400801007387 */ /* 0x0005e20000100800 */
[C---:B------:R-:W-:Y:S02]  /*8240*/  VIADD R9, R0.reuse, 0xf6 ;  /* 0x000000f600097836 */ /* 0x040fe40000000000 */
[C---:B------:R-:W-:Y:S01]  /*8250*/  VIADD R7, R0.reuse, 0xf7 ;  /* 0x000000f700077836 */ /* 0x040fe20000000000 */
[----:B------:R3:W-:Y:S01]  /*8260*/  STL [R1+0x3c], R6 ;  /* 0x00003c0601007387 */ /* 0x0007e20000100800 */
[C---:B-1----:R-:W-:Y:S01]  /*8270*/  VIADD R10, R0.reuse, 0xf5 ;  /* 0x000000f5000a7836 */ /* 0x042fe20000000000 */
[----:B------:R-:W-:Y:S02]  /*8280*/  IABS R3, R9 ;  /* 0x0000000900037213 */ /* 0x000fe40000000000 */
[----:B------:R-:W-:Y:S01]  /*8290*/  STL [R1+0x1df4], R240 ;  /* 0x001df4f001007387 */ /* 0x000fe20000100800 */
[----:B--2---:R-:W-:-:S03]  /*82a0*/  VIADD R8, R0, 0xf8 ;  /* 0x000000f800087836 */ /* 0x004fc60000000000 */
[----:B------:R1:W-:Y:S01]  /*82b0*/  STL [R1+0x38], R5 ;  /* 0x0000380501007387 */ /* 0x0003e20000100800 */
[----:B------:R-:W-:-:S03]  /*82c0*/  IMAD.HI.U32 R11, R4, R3, RZ ;  /* 0x00000003040b7227 */ /* 0x000fc600078e00ff */
[----:B------:R2:W-:Y:S01]  /*82d0*/  STL [R1+0x908], R10 ;  /* 0x0009080a01007387 */ /* 0x0005e20000100800 */
[----:B---3--:R-:W-:Y:S02]  /*82e0*/  VIADD R6, R0, 0xf9 ;  /* 0x000000f900067836 */ /* 0x008fe40000000000 */
[----:B------:R-:W-:Y:S01]  /*82f0*/  IMAD.MOV R11, RZ, RZ, -R11 ;  /* 0x000000ffff0b7224 */ /* 0x000fe200078e0a0b */
[----:B------:R3:W-:Y:S01]  /*8300*/  STL [R1+0x90c], R9 ;  /* 0x00090c0901007387 */ /* 0x0007e20000100800 */
[----:B-1----:R-:W-:Y:S02]  /*8310*/  IABS R5, R10 ;  /* 0x0000000a00057213 */ /* 0x002fe40000000000 */
[----:B------:R-:W-:Y:S01]  /*8320*/  IMAD R252, R2, R11, R3 ;  /* 0x0000000b02fc7224 */ /* 0x000fe200078e0203 */
[----:B------:R1:W-:Y:S01]  /*8330*/  STL [R1+0x910], R7 ;  /* 0x0009100701007387 */ /* 0x0003e20000100800 */
[----:B------:R-:W-:Y:S01]  /*8340*/  IABS R3, R19 ;  /* 0x0000001300037213 */ /* 0x000fe20000000000 */
[----:B--2---:R-:W-:-:S02]  /*8350*/  IMAD.HI.U32 R10, R4, R5, RZ ;  /* 0x00000005040a7227 */ /* 0x004fc400078e00ff */
[----:B------:R2:W-:Y:S01]  /*8360*/  STL [R1+0x914], R8 ;  /* 0x0009140801007387 */ /* 0x0005e20000100800 */
[----:B---3--:R-:W-:Y:S01]  /*8370*/  IABS R9, R6 ;  /* 0x0000000600097213 */ /* 0x008fe20000000000 */
[----:B------:R-:W-:Y:S02]  /*8380*/  IMAD.MOV R10, RZ, RZ, -R10 ;  /* 0x000000ffff0a7224 */ /* 0x000fe400078e0a0a */
[----:B------:R3:W-:Y:S01]  /*8390*/  STL [R1+0x918], R6 ;  /* 0x0009180601007387 */ /* 0x0007e20000100800 */
[----:B-1----:R-:W-:Y:S01]  /*83a0*/  IABS R7, R7 ;  /* 0x0000000700077213 */ /* 0x002fe20000000000 */
[----:B------:R-:W-:Y:S01]  /*83b0*/  IMAD.HI.U32 R14, R4, R9, RZ ;  /* 0x00000009040e7227 */ /* 0x000fe200078e00ff */
[----:B--2---:R-:W-:-:S03]  /*83c0*/  IABS R8, R8 ;  /* 0x0000000800087213 */ /* 0x004fc60000000000 */
[----:B------:R-:W-:-:S04]  /*83d0*/  IMAD.HI.U32 R12, R4, R7, RZ ;  /* 0x00000007040c7227 */ /* 0x000fc800078e00ff */
[----:B------:R-:W-:-:S04]  /*83e0*/  IMAD.HI.U32 R13, R4, R8, RZ ;  /* 0x00000008040d7227 */ /* 0x000fc800078e00ff */
[----:B------:R-:W-:Y:S02]  /*83f0*/  IMAD.MOV R12, RZ, RZ, -R12 ;  /* 0x000000ffff0c7224 */ /* 0x000fe400078e0a0c */
[----:B------:R-:W-:Y:S02]  /*8400*/  IMAD.MOV R13, RZ, RZ, -R13 ;  /* 0x000000ffff0d7224 */ /* 0x000fe400078e0a0d */
[----:B------:R-:W-:Y:S02]  /*8410*/  IMAD.MOV R14, RZ, RZ, -R14 ;  /* 0x000000ffff0e7224 */ /* 0x000fe400078e0a0e */
[C---:B---3--:R-:W-:Y:S01]  /*8420*/  IMAD R6, R2.reuse, R10, R5 ;  /* 0x0000000a02067224 */ /* 0x048fe200078e0205 */
[----:B------:R-:W-:Y:S01]  /*8430*/  IABS R5, R18 ;  /* 0x0000001200057213 */ /* 0x000fe20000000000 */
[C---:B------:R-:W-:Y:S01]  /*8440*/  IMAD R251, R2.reuse, R12, R7 ;  /* 0x0000000c02fb7224 */ /* 0x040fe200078e0207 */
[----:B------:R-:W-:Y:S01]  /*8450*/  IABS R7, R17 ;  /* 0x0000001100077213 */ /* 0x000fe20000000000 */
[C---:B------:R-:W-:Y:S01]  /*8460*/  IMAD R250, R2.reuse, R13, R8 ;  /* 0x0000000d02fa7224 */ /* 0x040fe200078e0208 */
[----:B------:R-:W-:Y:S01]  /*8470*/  STL [R1+0x1dec], R6 ;  /* 0x001dec0601007387 */ /* 0x000fe20000100800 */
[----:B------:R-:W-:Y:S01]  /*8480*/  IMAD R249, R2, R14, R9 ;  /* 0x0000000e02f97224 */ /* 0x000fe200078e0209 */
[----:B------:R-:W-:Y:S01]  /*8490*/  IABS R8, R16 ;  /* 0x0000001000087213 */ /* 0x000fe20000000000 */
[----:B------:R-:W-:Y:S01]  /*84a0*/  IMAD.HI.U32 R10, R4, R3, RZ ;  /* 0x00000003040a7227 */ /* 0x000fe200078e00ff */
[----:B------:R-:W-:Y:S01]  /*84b0*/  STL [R1+0x1df0], R252 ;  /* 0x001df0fc01007387 */ /* 0x000fe20000100800 */
[----:B------:R-:W-:-:S02]  /*84c0*/  IABS R9, R15 ;  /* 0x0000000f00097213 */ /* 0x000fc40000000000 */
[C---:B------:R-:W-:Y:S01]  /*84d0*/  IMAD.HI.U32 R11, R4.reuse, R5, RZ ;  /* 0x00000005040b7227 */ /* 0x040fe200078e00ff */
[----:B------:R-:W-:Y:S03]  /*84e0*/  STL [R1+0x1df8], R251 ;  /* 0x001df8fb01007387 */ /* 0x000fe60000100800 */
[C---:B------:R-:W-:Y:S01]  /*84f0*/  IMAD.HI.U32 R12, R4.reuse, R7, RZ ;  /* 0x00000007040c7227 */ /* 0x040fe200078e00ff */
[----:B------:R-:W-:Y:S03]  /*8500*/  STL [R1+0x1dfc], R250 ;  /* 0x001dfcfa01007387 */ /* 0x000fe60000100800 */
[C---:B------:R-:W-:Y:S01]  /*8510*/  IMAD.HI.U32 R13, R4.reuse, R8, RZ ;  /* 0x00000008040d7227 */ /* 0x040fe200078e00ff */
[----:B------:R-:W-:Y:S03]  /*8520*/  STL [R1+0x1de8], R249 ;  /* 0x001de8f901007387 */ /* 0x000fe60000100800 */
[----:B------:R-:W-:Y:S01]  /*8530*/  IMAD.HI.U32 R14, R4, R9, RZ ;  /* 0x00000009040e7227 */ /* 0x000fe200078e00ff */
[----:B------:R-:W-:Y:S03]  /*8540*/  STL [R1+0x8e0], R19 ;  /* 0x0008e01301007387 */ /* 0x000fe60000100800 */
[----:B------:R-:W-:Y:S01]  /*8550*/  IMAD.MOV R10, RZ, RZ, -R10 ;  /* 0x000000ffff0a7224 */ /* 0x000fe200078e0a0a */
[----:B------:R1:W-:Y:S01]  /*8560*/  STL [R1+0x8e4], R18 ;  /* 0x0008e41201007387 */ /* 0x0003e20000100800 */
[----:B------:R-:W-:-:S02]  /*8570*/  IMAD.MOV R11, RZ, RZ, -R11 ;  /* 0x000000ffff0b7224 */ /* 0x000fc400078e0a0b */
[----:B------:R-:W-:Y:S01]  /*8580*/  IMAD.MOV R12, RZ, RZ, -R12 ;  /* 0x000000ffff0c7224 */ /* 0x000fe200078e0a0c */
[----:B------:R2:W-:Y:S01]  /*8590*/  STL [R1+0x8e8], R17 ;  /* 0x0008e81101007387 */ /* 0x0005e20000100800 */
[----:B------:R-:W-:Y:S02]  /*85a0*/  IMAD.MOV R13, RZ, RZ, -R13 ;  /* 0x000000ffff0d7224 */ /* 0x000fe400078e0a0d */
[----:B------:R-:W-:Y:S01]  /*85b0*/  IMAD.MOV R14, RZ, RZ, -R14 ;  /* 0x000000ffff0e7224 */ /* 0x000fe200078e0a0e */
[----:B------:R-:W-:Y:S01]  /*85c0*/  STL [R1+0x8ec], R16 ;  /* 0x0008ec1001007387 */ /* 0x000fe20000100800 */
[----:B------:R-:W-:Y:S02]  /*85d0*/  IMAD R242, R2, R10, R3 ;  /* 0x0000000a02f27224 */ /* 0x000fe400078e0203 */
[----:B-1----:R-:W-:Y:S01]  /*85e0*/  VIADD R18, R0, 0xff ;  /* 0x000000ff00127836 */ /* 0x002fe20000000000 */
[----:B------:R1:W-:Y:S01]  /*85f0*/  STL [R1+0x8f0], R15 ;  /* 0x0008f00f01007387 */ /* 0x0003e20000100800 */
[----:B------:R-:W-:-:S02]  /*8600*/  IMAD R241, R2, R11, R5 ;  /* 0x0000000b02f17224 */ /* 0x000fc400078e0205 */
[----:B--2---:R-:W-:Y:S01]  /*8610*/  VIADD R17, R0, 0x100 ;  /* 0x0000010000117836 */ /* 0x004fe20000000000 */
[----:B------:R-:W-:Y:S01]  /*8620*/  IABS R3, R18 ;  /* 0x0000001200037213 */ /* 0x000fe20000000000 */
[C---:B------:R-:W-:Y:S01]  /*8630*/  IMAD R248, R2.reuse, R12, R7 ;  /* 0x0000000c02f87224 */ /* 0x040fe200078e0207 */
[----:B------:R-:W-:Y:S01]  /*8640*/  STL [R1+0x1de0], R242 ;  /* 0x001de0f201007387 */ /* 0x000fe20000100800 */
[C---:B------:R-:W-:Y:S01]  /*8650*/  IMAD R247, R2.reuse, R13, R8 ;  /* 0x0000000d02f77224 */ /* 0x040fe200078e0208 */
[----:B------:R-:W-:Y:S01]  /*8660*/  IABS R5, R17 ;  /* 0x0000001100057213 */ /* 0x000fe20000000000 */
[----:B------:R-:W-:Y:S01]  /*8670*/  IMAD R246, R2, R14, R9 ;  /* 0x0000000e02f67224 */ /* 0x000fe200078e0209 */
[----:B------:R-:W-:Y:S01]  /*8680*/  STL [R1+0x1de4], R241 ;  /* 0x001de4f101007387 */ /* 0x000fe20000100800 */
[C---:B-1----:R-:W-:Y:S02]  /*8690*/  VIADD R15, R0.reuse, 0x102 ;  /* 0x00000102000f7836 */ /* 0x042fe40000000000 */
[C---:B------:R-:W-:Y:S01]  /*86a0*/  VIADD R16, R0.reuse, 0x101 ;  /* 0x0000010100107836 */ /* 0x040fe20000000000 */
[----:B------:R-:W-:Y:S01]  /*86b0*/  STL [R1+0x1e00], R248 ;  /* 0x001e00f801007387 */ /* 0x000fe20000100800 */
[----:B------:R-:W-:Y:S01]  /*86c0*/  VIADD R6, R0, 0x103 ;  /* 0x0000010300067836 */ /* 0x000fe20000000000 */
[----:B------:R-:W-:Y:S01]  /*86d0*/  IABS R8, R15 ;  /* 0x0000000f00087213 */ /* 0x000fe20000000000 */
[----:B------:R-:W-:Y:S01]  /*86e0*/  IMAD.HI.U32 R10, R4, R3, RZ ;  /* 0x00000003040a7227 */ /* 0x000fe200078e00ff */
[----:B------:R-:W-:Y:S01]  /*86f0*/  STL [R1+0x1e04], R247 ;  /* 0x001e04f701007387 */ /* 0x000fe20000100800 */
[----:B------:R-:W-:-:S02]  /*8700*/  IABS R7, R16 ;  /* 0x0000001000077213 */ /* 0x000fc40000000000 */
[C---:B------:R-:W-:Y:S01]  /*8710*/  IMAD.HI.U32 R11, R4.reuse, R5, RZ ;  /* 0x00000005040b7227 */ /* 0x040fe200078e00ff */
[----:B------:R-:W-:Y:S01]  /*8720*/  STL [R1+0x1e08], R246 ;  /* 0x001e08f601007387 */ /* 0x000fe20000100800 */
[----:B------:R-:W-:Y:S02]  /*8730*/  IABS R9, R6 ;  /* 0x0000000600097213 */ /* 0x000fe40000000000 */
[----:B------:R-:W-:Y:S01]  /*8740*/  IMAD.HI.U32 R13, R4, R8, RZ ;  /* 0x00000008040d7227 */ /* 0x000fe200078e00ff */
[----:B------:R-:W-:Y:S03]  /*8750*/  STL [R1+0x8c0], R18 ;  /* 0x0008c01201007387 */ /* 0x000fe60000100800 */
[----:B------:R-:W-:Y:S01]  /*8760*/  IMAD.MOV R10, RZ, RZ, -R10 ;  /* 0x000000ffff0a7224 */ /* 0x000fe200078e0a0a */
[----:B------:R1:W-:Y:S01]  /*8770*/  STL [R1+0x8c8], R17 ;  /* 0x0008c81101007387 */ /* 0x0003e20000100800 */
[----:B------:R-:W-:-:S02]  /*8780*/  IMAD.MOV R11, RZ, RZ, -R11 ;  /* 0x000000ffff0b7224 */ /* 0x000fc400078e0a0b */
[----:B------:R-:W-:Y:S01]  /*8790*/  IMAD.HI.U32 R12, R4, R7, RZ ;  /* 0x00000007040c7227 */ /* 0x000fe200078e00ff */
[----:B------:R-:W-:Y:S03]  /*87a0*/  STL [R1+0x8d0], R16 ;  /* 0x0008d01001007387 */ /* 0x000fe60000100800 */
[----:B------:R-:W-:Y:S01]  /*87b0*/  IMAD.MOV R13, RZ, RZ, -R13 ;  /* 0x000000ffff0d7224 */ /* 0x000fe200078e0a0d */
[----:B------:R-:W-:Y:S01]  /*87c0*/  STL [R1+0x8d8], R15 ;  /* 0x0008d80f01007387 */ /* 0x000fe20000100800 */
[----:B------:R-:W-:Y:S02]  /*87d0*/  IMAD R245, R2, R10, R3 ;  /* 0x0000000a02f57224 */ /* 0x000fe400078e0203 */
[C---:B-1----:R-:W-:Y:S01]  /*87e0*/  VIADD R17, R0.reuse, 0x105 ;  /* 0x0000010500117836 */ /* 0x042fe20000000000 */
[----:B------:R1:W-:Y:S01]  /*87f0*/  STL [R1+0x8dc], R6 ;  /* 0x0008dc0601007387 */ /* 0x0003e20000100800 */
[----:B------:R-:W-:-:S02]  /*8800*/  VIADD R18, R0, 0x104 ;  /* 0x0000010400127836 */ /* 0x000fc40000000000 */
[----:B------:R-:W-:Y:S01]  /*8810*/  IMAD.HI.U32 R14, R4, R9, RZ ;  /* 0x00000009040e7227 */ /* 0x000fe200078e00ff */
[----:B------:R-:W-:Y:S03]  /*8820*/  STL [R1+0x1e0c], R245 ;  /* 0x001e0cf501007387 */ /* 0x000fe60000100800 */
[----:B------:R-:W-:Y:S01]  /*8830*/  IMAD R244, R2, R11, R5 ;  /* 0x0000000b02f47224 */ /* 0x000fe200078e0205 */
[----:B------:R-:W-:Y:S01]  /*8840*/  IABS R5, R17 ;  /* 0x0000001100057213 */ /* 0x000fe20000000000 */
[----:B------:R-:W-:Y:S02]  /*8850*/  IMAD.MOV R12, RZ, RZ, -R12 ;  /* 0x000000ffff0c7224 */ /* 0x000fe400078e0a0c */
[----:B-1----:R-:W-:Y:S01]  /*8860*/  VIADD R6, R0, 0x107 ;  /* 0x0000010700067836 */ /* 0x002fe20000000000 */
[----:B------:R-:W-:Y:S01]  /*8870*/  STL [R1+0x1e10], R244 ;  /* 0x001e10f401007387 */ /* 0x000fe20000100800 */
[----:B------:R-:W-:Y:S01]  /*8880*/  IMAD R3, R2, R13, R8 ;  /* 0x0000000d02037224 */ /* 0x000fe200078e0208 */
[----:B------:R-:W-:Y:S01]  /*8890*/  IABS R8, R18 ;  /* 0x0000001200087213 */ /* 0x000fe20000000000 */
[C---:B------:R-:W-:Y:S01]  /*88a0*/  VIADD R15, R0.reuse, 0x106 ;  /* 0x00000106000f7836 */ /* 0x040fe20000000000 */
[----:B------:R1:W-:Y:S01]  /*88b0*/  STL [R1+0x8a4], R18 ;  /* 0x0008a41201007387 */ /* 0x0003e20000100800 */
[----:B------:R-:W-:Y:S01]  /*88c0*/  IMAD.MOV R14, RZ, RZ, -R14 ;  /* 0x000000ffff0e7224 */ /* 0x000fe200078e0a0e */
[----:B------:R-:W-:Y:S01]  /*88d0*/  IABS R11, R6 ;  /* 0x00000006000b7213 */ /* 0x000fe20000000000 */
[----:B------:R-:W-:Y:S01]  /*88e0*/  VIADD R16, R0, 0x1ff ;  /* 0x000001ff00107836 */ /* 0x000fe20000000000 */
[----:B------:R2:W-:Y:S01]  /*88f0*/  STL [R1+0x8a8], R17 ;  /* 0x0008a81101007387 */ /* 0x0005e20000100800 */
[----:B------:R-:W-:Y:S01]  /*8900*/  IMAD R243, R2, R12, R7 ;  /* 0x0000000c02f37224 */ /* 0x000fe200078e0207 */
[----:B------:R-:W-:Y:S01]  /*8910*/  IABS R10, R15 ;  /* 0x0000000f000a7213 */ /* 0x000fe20000000000 */
[----:B------:R-:W-:Y:S01]  /*8920*/  IMAD.HI.U32 R13, R4, R5, RZ ;  /* 0x00000005040d7227 */ /* 0x000fe200078e00ff */
[----:B------:R-:W-:Y:S03]  /*8930*/  STL [R1+0x8b0], R15 ;  /* 0x0008b00f01007387 */ /* 0x000fe60000100800 */
[----:B------:R-:W-:Y:S01]  /*8940*/  IMAD R7, R2, R14, R9 ;  /* 0x0000000e02077224 */ /* 0x000fe200078e0209 */
[----:B------:R3:W-:Y:S01]  /*8950*/  STL [R1+0x8ac], R16 ;  /* 0x0008ac1001007387 */ /* 0x0007e20000100800 */
[----:B------:R-:W-:Y:S01]  /*8960*/  IMAD.HI.U32 R14, R4, R8, RZ ;  /* 0x00000008040e7227 */ /* 0x000fe200078e00ff */
[----:B------:R-:W-:-:S02]  /*8970*/  IABS R9, R16 ;  /* 0x0000001000097213 */ /* 0x000fc40000000000 */
[----:B------:R4:W-:Y:S01]  /*8980*/  STL [R1+0x8b4], R6 ;  /* 0x0008b40601007387 */ /* 0x0009e20000100800 */
[----:B-1----:R-:W-:-:S04]  /*8990*/  IMAD.HI.U32 R18, R4, R11, RZ ;  /* 0x0000000b04127227 */ /* 0x002fc800078e00ff */
[----:B--2---:R-:W-:Y:S02]  /*89a0*/  IMAD.MOV R17, RZ, RZ, -R14 ;  /* 0x000000ffff117224 */ /* 0x004fe400078e0a0e */
[----:B---3--:R-:W-:Y:S02]  /*89b0*/  IMAD.MOV R16, RZ, RZ, -R13 ;  /* 0x000000ffff107224 */ /* 0x008fe400078e0a0d */
[----:B------:R-:W-:-:S04]  /*89c0*/  IMAD.HI.U32 R15, R4, R10, RZ ;  /* 0x0000000a040f7227 */ /* 0x000fc800078e00ff */
[----:B----4-:R-:W-:Y:S02]  /*89d0*/  VIADD R6, R0, 0x10c ;  /* 0x0000010c00067836 */ /* 0x010fe40000000000 */
[----:B------:R-:W-:Y:S02]  /*89e0*/  IMAD R5, R2, R16, R5 ;  /* 0x0000001002057224 */ /* 0x000fe400078e0205 */
[----:B------:R-:W-:Y:S01]  /*89f0*/  IMAD.MOV R14, RZ, RZ, -R18 ;  /* 0x000000ffff0e7224 */ /* 0x000fe200078e0a12 */
[----:B------:R-:W-:Y:S01]  /*8a00*/  IABS R16, R6 ;  /* 0x0000000600107213 */ /* 0x000fe20000000000 */
[----:B------:R-:W-:Y:S01]  /*8a10*/  VIADD R19, R0, 0x108 ;  /* 0x0000010800137836 */ /* 0x000fe20000000000 */
[----:B------:R-:W-:Y:S01]  /*8a20*/  STL [R1+0x448], R5 ;  /* 0x0004480501007387 */ /* 0x000fe20000100800 */
[----:B------:R-:W-:Y:S02]  /*8a30*/  IMAD R8, R2, R17, R8 ;  /* 0x0000001102087224 */ /* 0x000fe400078e0208 */
[----:B------:R-:W-:Y:S01]  /*8a40*/  VIADD R18, R0, 0x109 ;  /* 0x0000010900127836 */ /* 0x000fe20000000000 */
[----:B------:R-:W-:Y:S01]  /*8a50*/  STL [R1+0x87c], R19 ;  /* 0x00087c1301007387 */ /* 0x000fe20000100800 */
[----:B------:R-:W-:-:S02]  /*8a60*/  IMAD.MOV R13, RZ, RZ, -R15 ;  /* 0x000000ffff0d7224 */ /* 0x000fc400078e0a0f */
[C---:B------:R-:W-:Y:S01]  /*8a70*/  VIADD R17, R0.reuse, 0x10a ;  /* 0x0000010a00117836 */ /* 0x040fe20000000000 */
[----:B------:R-:W-:Y:S01]  /*8a80*/  STL [R1+0x880], R18 ;  /* 0x0008801201007387 */ /* 0x000fe20000100800 */
[----:B------:R-:W-:Y:S02]  /*8a90*/  VIADD R15, R0, 0x10b ;  /* 0x0000010b000f7836 */ /* 0x000fe40000000000 */
[C---:B------:R-:W-:Y:S01]  /*8aa0*/  IMAD.HI.U32 R20, R4.reuse, R16, RZ ;  /* 0x0000001004147227 */ /* 0x040fe200078e00ff */
[----:B------:R-:W-:Y:S03]  /*8ab0*/  STL [R1+0x884], R17 ;  /* 0x0008841101007387 */ /* 0x000fe60000100800 */
[----:B------:R-:W-:Y:S01]  /*8ac0*/  IMAD.MOV R20, RZ, RZ, -R20 ;  /* 0x000000ffff147224 */ /* 0x000fe200078e0a14 */
[----:B------:R1:W-:Y:S01]  /*8ad0*/  STL [R1+0x888], R15 ;  /* 0x0008880f01007387 */ /* 0x0003e20000100800 */
[----:B------:R-:W-:-:S03]  /*8ae0*/  IMAD.HI.U32 R12, R4, R9, RZ ;  /* 0x00000009040c7227 */ /* 0x000fc600078e00ff */
[----:B------:R2:W-:Y:S01]  /*8af0*/  STL [R1+0x890], R6 ;  /* 0x0008900601007387 */ /* 0x0005e20000100800 */
[C---:B------:R-:W-:Y:S01]  /*8b00*/  IMAD R16, R2.reuse, R20, R16 ;  /* 0x0000001402107224 */ /* 0x040fe200078e0210 */
[----:B------:R-:W-:Y:S01]  /*8b10*/  IABS R20, R21 ;  /* 0x0000001500147213 */ /* 0x000fe20000000000 */
[----:B------:R-:W-:Y:S01]  /*8b20*/  IMAD.MOV R12, RZ, RZ, -R12 ;  /* 0x000000ffff0c7224 */ /* 0x000fe200078e0a0c */
[----:B------:R-:W-:Y:S01]  /*8b30*/  STL [R1+0x868], R24 ;  /* 0x0008681801007387 */ /* 0x000fe20000100800 */
[C---:B------:R-:W-:Y:S01]  /*8b40*/  IMAD R10, R2.reuse, R13, R10 ;  /* 0x0000000d020a7224 */ /* 0x040fe200078e020a */
[----:B-1----:R-:W-:Y:S01]  /*8b50*/  IABS R15, R15 ;  /* 0x0000000f000f7213 */ /* 0x002fe20000000000 */
[----:B------:R-:W-:Y:S01]  /*8b60*/  IMAD R11, R2, R14, R11 ;  /* 0x0000000e020b7224 */ /* 0x000fe200078e020b */
[----:B------:R-:W-:Y:S01]  /*8b70*/  STL [R1+0x86c], R23 ;  /* 0x00086c1701007387 */ /* 0x000fe20000100800 */
[----:B------:R-:W-:Y:S01]  /*8b80*/  IABS R13, R18 ;  /* 0x00000012000d7213 */ /* 0x000fe20000000000 */
[----:B--2---:R-:W-:Y:S01]  /*8b90*/  VIADD R6, R0, 0x111 ;  /* 0x0000011100067836 */ /* 0x004fe20000000000 */
[----:B------:R-:W-:Y:S01]  /*8ba0*/  IABS R14, R17 ;  /* 0x00000011000e7213 */ /* 0x000fe20000000000 */
[----:B------:R-:W-:Y:S01]  /*8bb0*/  STL [R1+0x870], R22 ;  /* 0x0008701601007387 */ /* 0x000fe20000100800 */
[----:B------:R-:W-:Y:S01]  /*8bc0*/  IMAD R9, R2, R12, R9 ;  /* 0x0000000c02097224 */ /* 0x000fe200078e0209 */
[----:B------:R-:W-:Y:S01]  /*8bd0*/  IABS R12, R19 ;  /* 0x00000013000c7213 */ /* 0x000fe20000000000 */
[C---:B------:R-:W-:Y:S01]  /*8be0*/  IMAD.HI.U32 R19, R4.reuse, R15, RZ ;  /* 0x0000000f04137227 */ /* 0x040fe200078e00ff */
[----:B------:R1:W-:Y:S03]  /*8bf0*/  STL [R1+0x874], R21 ;  /* 0x0008741501007387 */ /* 0x0003e60000100800 */
[C---:B------:R-:W-:Y:S01]  /*8c00*/  IMAD.HI.U32 R17, R4.reuse, R13, RZ ;  /* 0x0000000d04117227 */ /* 0x040fe200078e00ff */
[----:B------:R2:W-:Y:S03]  /*8c10*/  STL [R1+0x878], R6 ;  /* 0x0008780601007387 */ /* 0x0005e60000100800 */
[----:B------:R-:W-:Y:S01]  /*8c20*/  IMAD.HI.U32 R18, R4, R14, RZ ;  /* 0x0000000e04127227 */ /* 0x000fe200078e00ff */
[----:B------:R-:W-:Y:S01]  /*8c30*/  STL [R1+0x840], R29 ;  /* 0x0008401d01007387 */ /* 0x000fe20000100800 */
[----:B-1----:R-:W-:-:S02]  /*8c40*/  IABS R21, R6 ;  /* 0x0000000600157213 */ /* 0x002fc40000000000 */
[----:B------:R-:W-:Y:S01]  /*8c50*/  IMAD.MOV R19, RZ, RZ, -R19 ;  /* 0x000000ffff137224 */ /* 0x000fe200078e0a13 */
[----:B------:R-:W-:Y:S01]  /*8c60*/  STL [R1+0x844], R28 ;  /* 0x0008441c01007387 */ /* 0x000fe20000100800 */
[----:B------:R-:W-:Y:S02]  /*8c70*/  IMAD.MOV R17, RZ, RZ, -R17 ;  /* 0x000000ffff117224 */ /* 0x000fe400078e0a11 */
[----:B------:R-:W-:Y:S01]  /*8c80*/  IMAD.HI.U32 R25, R4, R21, RZ ;  /* 0x0000001504197227 */ /* 0x000fe200078e00ff */
[----:B------:R-:W-:Y:S03]  /*8c90*/  STL [R1+0x848], R27 ;  /* 0x0008481b01007387 */ /* 0x000fe60000100800 */
[----:B------:R-:W-:Y:S01]  /*8ca0*/  IMAD.MOV R25, RZ, RZ, -R25 ;  /* 0x000000ffff197224 */ /* 0x000fe200078e0a19 */
[----:B------:R1:W-:Y:S01]  /*8cb0*/  STL [R1+0x84c], R26 ;  /* 0x00084c1a01007387 */ /* 0x0003e20000100800 */
[----:B--2---:R-:W-:-:S02]  /*8cc0*/  VIADD R6, R0, 0x116 ;  /* 0x0000011600067836 */ /* 0x004fc40000000000 */
[C---:B------:R-:W-:Y:S01]  /*8cd0*/  IMAD R21, R2.reuse, R25, R21 ;  /* 0x0000001902157224 */ /* 0x040fe200078e0215 */
[----:B------:R-:W-:Y:S01]  /*8ce0*/  IABS R25, R26 ;  /* 0x0000001a00197213 */ /* 0x000fe20000000000 */
[----:B------:R-:W-:Y:S01]  /*8cf0*/  IMAD.MOV R18, RZ, RZ, -R18 ;  /* 0x000000ffff127224 */ /* 0x000fe200078e0a12 */
[----:B------:R2:W-:Y:S01]  /*8d00*/  STL [R1+0x850], R6 ;  /* 0x0008500601007387 */ /* 0x0005e20000100800 */
[C---:B------:R-:W-:Y:S01]  /*8d10*/  IMAD R15, R2.reuse, R19, R15 ;  /* 0x00000013020f7224 */ /* 0x040fe200078e020f */
[----:B------:R-:W-:Y:S01]  /*8d20*/  IABS R19, R22 ;  /* 0x0000001600137213 */ /* 0x000fe20000000000 */
[C---:B------:R-:W-:Y:S01]  /*8d30*/  IMAD R13, R2.reuse, R17, R13 ;  /* 0x00000011020d7224 */ /* 0x040fe200078e020d */
[----:B-1----:R-:W-:Y:S01]  /*8d40*/  IABS R26, R6 ;  /* 0x00000006001a7213 */ /* 0x002fe20000000000 */
[----:B------:R-:W-:Y:S01]  /*8d50*/  STL [R1+0x820], R34 ;  /* 0x0008202201007387 */ /* 0x000fe20000100800 */
[----:B------:R-:W-:Y:S01]  /*8d60*/  IMAD R14, R2, R18, R14 ;  /* 0x00000012020e7224 */ /* 0x000fe200078e020e */
[----:B------:R-:W-:Y:S01]  /*8d70*/  IABS R17, R24 ;  /* 0x0000001800117213 */ /* 0x000fe20000000000 */
[----:B------:R-:W-:Y:S01]  /*8d80*/  IMAD.HI.U32 R24, R4, R20, RZ ;  /* 0x0000001404187227 */ /* 0x000fe200078e00ff */
[----:B------:R-:W-:Y:S01]  /*8d90*/  STL [R1+0x828], R33 ;  /* 0x0008282101007387 */ /* 0x000fe20000100800 */
[----:B------:R-:W-:-:S02]  /*8da0*/  IABS R18, R23 ;  /* 0x0000001700127213 */ /* 0x000fc40000000000 */
[----:B------:R-:W-:Y:S01]  /*8db0*/  IMAD.HI.U32 R30, R4, R26, RZ ;  /* 0x0000001a041e7227 */ /* 0x000fe200078e00ff */
[----:B------:R-:W-:Y:S03]  /*8dc0*/  STL [R1+0x830], R32 ;  /* 0x0008302001007387 */ /* 0x000fe60000100800 */
[----:B------:R-:W-:Y:S01]  /*8dd0*/  IMAD.MOV R30, RZ, RZ, -R30 ;  /* 0x000000ffff1e7224 */ /* 0x000fe200078e0a1e */
[----:B------:R1:W-:Y:S01]  /*8de0*/  STL [R1+0x838], R31 ;  /* 0x0008381f01007387 */ /* 0x0003e20000100800 */
[----:B--2---:R-:W-:Y:S02]  /*8df0*/  VIADD R6, R0, 0x11b ;  /* 0x0000011b00067836 */ /* 0x004fe40000000000 */
[----:B------:R-:W-:Y:S01]  /*8e00*/  IMAD R26, R2, R30, R26 ;  /* 0x0000001e021a7224 */ /* 0x000fe200078e021a */
[----:B------:R-:W-:Y:S01]  /*8e10*/  IABS R30, R31 ;  /* 0x0000001f001e7213 */ /* 0x000fe20000000000 */
[C---:B------:R-:W-:Y:S01]  /*8e20*/  IMAD.HI.U32 R23, R4.reuse, R19, RZ ;  /* 0x0000001304177227 */ /* 0x040fe200078e00ff */
[----:B------:R2:W-:Y:S03]  /*8e30*/  STL [R1+0x83c], R6 ;  /* 0x00083c0601007387 */ /* 0x0005e60000100800 */
[----:B------:R-:W-:Y:S01]  /*8e40*/  IMAD.MOV R24, RZ, RZ, -R24 ;  /* 0x000000ffff187224 */ /* 0x000fe200078e0a18 */
[----:B-1----:R-:W-:Y:S01]  /*8e50*/  IABS R31, R6 ;  /* 0x00000006001f7213 */ /* 0x002fe20000000000 */
[----:B------:R-:W-:Y:S01]  /*8e60*/  STL [R1+0x804], R39 ;  /* 0x0008042701007387 */ /* 0x000fe20000100800 */
[----:B------:R-:W-:-:S03]  /*8e70*/  IMAD.HI.U32 R22, R4, R18, RZ ;  /* 0x0000001204167227 */ /* 0x000fc600078e00ff */
[----:B------:R-:W-:Y:S01]  /*8e80*/  STL [R1+0x808], R38 ;  /* 0x0008082601007387 */ /* 0x000fe20000100800 */
[----:B------:R-:W-:-:S03]  /*8e90*/  IMAD.HI.U32 R35, R4, R31, RZ ;  /* 0x0000001f04237227 */ /* 0x000fc600078e00ff */
[----:B------:R-:W-:Y:S01]  /*8ea0*/  STL [R1+0x80c], R37 ;  /* 0x00080c2501007387 */ /* 0x000fe20000100800 */
[----:B------:R-:W-:Y:S02]  /*8eb0*/  IMAD.MOV R35, RZ, RZ, -R35 ;  /* 0x000000ffff237224 */ /* 0x000fe400078e0a23 */
[----:B--2---:R-:W-:Y:S01]  /*8ec0*/  VIADD R6, R0, 0x120 ;  /* 0x0000012000067836 */ /* 0x004fe20000000000 */
[----:B------:R1:W-:Y:S01]  /*8ed0*/  STL [R1+0x810], R36 ;  /* 0x0008102401007387 */ /* 0x0003e20000100800 */
[C---:B------:R-:W-:Y:S01]  /*8ee0*/  IMAD R31, R2.reuse, R35, R31 ;  /* 0x00000023021f7224 */ /* 0x040fe200078e021f */
[----:B------:R-:W-:Y:S01]  /*8ef0*/  IABS R35, R36 ;  /* 0x0000002400237213 */ /* 0x000fe20000000000 */
[----:B------:R-:W-:Y:S01]  /*8f00*/  IMAD.MOV R23, RZ, RZ, -R23 ;  /* 0x000000ffff177224 */ /* 0x000fe200078e0a17 */
        /* <DEDUP_REMOVED lines=12> */
[C---:B------:R-:W-:Y:S01]  /*8fd0*/  IMAD.HI.U32 R40, R4.reuse, R36, RZ ;  /* 0x0000002404287227 */ /* 0x040fe200078e00ff */
[----:B------:R-:W-:Y:S03]  /*8fe0*/  STL [R1+0x7e4], R42 ;  /* 0x0007e42a01007387 */ /* 0x000fe60000100800 */
[----:B------:R-:W-:Y:S01]  /*8ff0*/  IMAD.MOV R40, RZ, RZ, -R40 ;  /* 0x000000ffff287224 */ /* 0x000fe200078e0a28 */
[----:B------:R1:W-:Y:S01]  /*9000*/  STL [R1+0x7e8], R41 ;  /* 0x0007e82901007387 */ /* 0x0003e20000100800 */
[----:B------:R-:W-:-:S03]  /*9010*/  IMAD.HI.U32 R28, R4, R24, RZ ;  /* 0x00000018041c7227 */ /* 0x000fc600078e00ff */
[----:B------:R2:W-:Y:S01]  /*9020*/  STL [R1+0x7f0], R6 ;  /* 0x0007f00601007387 */ /* 0x0005e20000100800 */
[----:B------:R-:W-:Y:S01]  /*9030*/  IMAD R36, R2, R40, R36 ;  /* 0x0000002802247224 */ /* 0x000fe200078e0224 */
[----:B------:R-:W-:Y:S01]  /*9040*/  IABS R40, R41 ;  /* 0x0000002900287213 */ /* 0x000fe20000000000 */
[C---:B------:R-:W-:Y:S01]  /*9050*/  IMAD.HI.U32 R29, R4.reuse, R25, RZ ;  /* 0x00000019041d7227 */ /* 0x040fe200078e00ff */
[----:B------:R-:W-:Y:S01]  /*9060*/  STL [R1+0x7c8], R49 ;  /* 0x0007c83101007387 */ /* 0x000fe20000100800 */
[----:B-1----:R-:W-:Y:S02]  /*9070*/  IABS R41, R6 ;  /* 0x0000000600297213 */ /* 0x002fe40000000000 */
[C---:B------:R-:W-:Y:S01]  /*9080*/  IMAD.HI.U32 R27, R4.reuse, R23, RZ ;  /* 0x00000017041b7227 */ /* 0x040fe200078e00ff */
[----:B------:R-:W-:Y:S03]  /*9090*/  STL [R1+0x7cc], R48 ;  /* 0x0007cc3001007387 */ /* 0x000fe60000100800 */
        /* <DEDUP_REMOVED lines=9> */
[----:B------:R-:W-:Y:S02]  /*9130*/  IMAD.MOV R29, RZ, RZ, -R29 ;  /* 0x000000ffff1d7224 */ /* 0x000fe400078e0a1d */
[----:B------:R-:W-:Y:S01]  /*9140*/  IMAD.MOV R27, RZ, RZ, -R27 ;  /* 0x000000ffff1b7224 */ /* 0x000fe200078e0a1b */
[----:B-1----:R-:W-:Y:S01]  /*9150*/  IABS R46, R6 ;  /* 0x00000006002e7213 */ /* 0x002fe20000000000 */
[----:B------:R-:W-:Y:S01]  /*9160*/  STL [R1+0x7a0], R54 ;  /* 0x0007a03601007387 */ /* 0x000fe20000100800 */
[C---:B------:R-:W-:Y:S01]  /*9170*/  IMAD R24, R2.reuse, R28, R24 ;  /* 0x0000001c02187224 */ /* 0x040fe200078e0218 */
[----:B------:R-:W-:Y:S01]  /*9180*/  IABS R28, R33 ;  /* 0x00000021001c7213 */ /* 0x000fe20000000000 */
[----:B------:R-:W-:Y:S01]  /*9190*/  IMAD R25, R2, R29, R25 ;  /* 0x0000001d02197224 */ /* 0x000fe200078e0219 */
[----:B------:R-:W-:Y:S01]  /*91a0*/  STL [R1+0x7a4], R53 ;  /* 0x0007a43501007387 */ /* 0x000fe20000100800 */
[----:B------:R-:W-:Y:S01]  /*91b0*/  IMAD.HI.U32 R50, R4, R46, RZ ;  /* 0x0000002e04327227 */ /* 0x000fe200078e00ff */
[----:B------:R-:W-:-:S02]  /*91c0*/  IABS R29, R32 ;  /* 0x00000020001d7213 */ /* 0x000fc40000000000 */
[----:B------:R-:W-:Y:S01]  /*91d0*/  STL [R1+0x7a8], R52 ;  /* 0x0007a83401007387 */ /* 0x000fe20000100800 */
[----:B------:R-:W-:Y:S02]  /*91e0*/  IMAD.MOV R50, RZ, RZ, -R50 ;  /* 0x000000ffff327224 */ /* 0x000fe400078e0a32 */
[----:B--2---:R-:W-:Y:S01]  /*91f0*/  VIADD R6, R0, 0x12f ;  /* 0x0000012f00067836 */ /* 0x004fe20000000000 */
[----:B------:R1:W-:Y:S01]  /*9200*/  STL [R1+0x7ac], R51 ;  /* 0x0007ac3301007387 */ /* 0x0003e20000100800 */
[C---:B------:R-:W-:Y:S01]  /*9210*/  IMAD R46, R2.reuse, R50, R46 ;  /* 0x00000032022e7224 */ /* 0x040fe200078e022e */
[----:B------:R-:W-:Y:S01]  /*9220*/  IABS R50, R51 ;  /* 0x0000003300327213 */ /* 0x000fe20000000000 */
[----:B------:R-:W-:Y:S01]  /*9230*/  IMAD R23, R2, R27, R23 ;  /* 0x0000001b02177224 */ /* 0x000fe200078e0217 */
[----:B------:R2:W-:Y:S01]  /*9240*/  STL [R1+0x7b0], R6 ;  /* 0x0007b00601007387 */ /* 0x0005e20000100800 */
[----:B------:R-:W-:Y:S01]  /*9250*/  IABS R27, R34 ;  /* 0x00000022001b7213 */ /* 0x000fe20000000000 */
[----:B------:R-:W-:-:S02]  /*9260*/  IMAD.HI.U32 R34, R4, R30, RZ ;  /* 0x0000001e04227227 */ /* 0x000fc400078e00ff */
[----:B------:R-:W-:Y:S01]  /*9270*/  STL [R1+0x780], R59 ;  /* 0x0007803b01007387 */ /* 0x000fe20000100800 */
[----:B-1----:R-:W-:Y:S01]  /*9280*/  IABS R51, R6 ;  /* 0x0000000600337213 */ /* 0x002fe20000000000 */
[C---:B------:R-:W-:Y:S02]  /*9290*/  IMAD.HI.U32 R32, R4.reuse, R28, RZ ;  /* 0x0000001c04207227 */ /* 0x040fe400078e00ff */
[----:B------:R-:W-:Y:S02]  /*92a0*/  STL [R1+0x788], R58 ;  /* 0x0007883a01007387 */ /* 0x000fe40000100800 */
[----:B------:R-:W-:Y:S02]  /*92b0*/  IMAD.HI.U32 R55, R4, R51, RZ ;  /* 0x0000003304377227 */ /* 0x000fe400078e00ff */
[----:B------:R-:W-:Y:S02]  /*92c0*/  STL [R1+0x790], R57 ;  /* 0x0007903901007387 */ /* 0x000fe40000100800 */
[----:B------:R-:W-:-:S02]  /*92d0*/  IMAD.MOV R55, RZ, RZ, -R55 ;  /* 0x000000ffff377224 */ /* 0x000fc400078e0a37 */
[----:B------:R1:W-:Y:S01]  /*92e0*/  STL [R1+0x798], R56 ;  /* 0x0007983801007387 */ /* 0x0003e20000100800 */
[----:B--2---:R-:W-:Y:S02]  /*92f0*/  VIADD R6, R0, 0x134 ;  /* 0x0000013400067836 */ /* 0x004fe40000000000 */
[----:B------:R-:W-:Y:S01]  /*9300*/  IMAD R51, R2, R55, R51 ;  /* 0x0000003702337224 */ /* 0x000fe200078e0233 */
[----:B------:R-:W-:Y:S01]  /*9310*/  IABS R55, R56 ;  /* 0x0000003800377213 */ /* 0x000fe20000000000 */
[----:B------:R-:W-:Y:S01]  /*9320*/  IMAD.HI.U32 R33, R4, R29, RZ ;  /* 0x0000001d04217227 */ /* 0x000fe200078e00ff */
[----:B------:R2:W-:Y:S03]  /*9330*/  STL [R1+0x79c], R6 ;  /* 0x00079c0601007387 */ /* 0x0005e60000100800 */
[----:B------:R-:W-:Y:S01]  /*9340*/  IMAD.MOV R34, RZ, RZ, -R34 ;  /* 0x000000ffff227224 */ /* 0x000fe200078e0a22 */
[----:B-1----:R-:W-:Y:S01]  /*9350*/  IABS R56, R6 ;  /* 0x0000000600387213 */ /* 0x002fe20000000000 */
[----:B------:R-:W-:Y:S01]  /*9360*/  STL [R1+0x764], R64 ;  /* 0x0007644001007387 */ /* 0x000fe20000100800 */
[----:B------:R-:W-:-:S02]  /*9370*/  IMAD.MOV R32, RZ, RZ, -R32 ;  /* 0x000000ffff207224 */ /* 0x000fc400078e0a20 */
[----:B------:R-:W-:Y:S01]  /*9380*/  IMAD.MOV R33, RZ, RZ, -R33 ;  /* 0x000000ffff217224 */ /* 0x000fe200078e0a21 */
        /* <DEDUP_REMOVED lines=8> */
[C---:B------:R-:W-:Y:S01]  /*9410*/  IMAD R30, R2.reuse, R34, R30 ;  /* 0x00000022021e7224 */ /* 0x040fe200078e021e */
[----:B------:R-:W-:Y:S01]  /*9420*/  IABS R34, R37 ;  /* 0x0000002500227213 */ /* 0x000fe20000000000 */
[C---:B------:R-:W-:Y:S01]  /*9430*/  IMAD R28, R2.reuse, R32, R28 ;  /* 0x00000020021c7224 */ /* 0x040fe200078e021c */
[----:B------:R-:W-:Y:S01]  /*9440*/  IABS R32, R39 ;  /* 0x0000002700207213 */ /* 0x000fe20000000000 */
[----:B------:R-:W-:Y:S01]  /*9450*/  IMAD R29, R2, R33, R29 ;  /* 0x00000021021d7224 */ /* 0x000fe200078e021d */
[----:B------:R-:W-:Y:S01]  /*9460*/  IABS R33, R38 ;  /* 0x0000002600217213 */ /* 0x000fe20000000000 */
[C---:B------:R-:W-:Y:S01]  /*9470*/  IMAD.HI.U32 R39, R4.reuse, R35, RZ ;  /* 0x0000002304277227 */ /* 0x040fe200078e00ff */
[----:B-1----:R-:W-:Y:S01]  /*9480*/  IABS R61, R6 ;  /* 0x00000006003d7213 */ /* 0x002fe20000000000 */
[----:B------:R1:W-:Y:S02]  /*9490*/  STL [R1+0x774], R6 ;  /* 0x0007740601007387 */ /* 0x0003e40000100800 */
[----:B------:R-:W-:-:S02]  /*94a0*/  IMAD.HI.U32 R38, R4, R34, RZ ;  /* 0x0000002204267227 */ /* 0x000fc400078e00ff */
[----:B------:R-:W-:Y:S02]  /*94b0*/  STL [R1+0x74c], R69 ;  /* 0x00074c4501007387 */ /* 0x000fe40000100800 */
[----:B------:R-:W-:Y:S02]  /*94c0*/  IMAD.HI.U32 R65, R4, R61, RZ ;  /* 0x0000003d04417227 */ /* 0x000fe400078e00ff */
[----:B------:R-:W-:Y:S02]  /*94d0*/  STL [R1+0x750], R68 ;  /* 0x0007504401007387 */ /* 0x000fe40000100800 */
[----:B------:R-:W-:Y:S02]  /*94e0*/  IMAD.MOV R65, RZ, RZ, -R65 ;  /* 0x000000ffff417224 */ /* 0x000fe400078e0a41 */
[----:B------:R-:W-:Y:S01]  /*94f0*/  IMAD.MOV R39, RZ, RZ, -R39 ;  /* 0x000000ffff277224 */ /* 0x000fe200078e0a27 */
[----:B------:R-:W-:Y:S01]  /*9500*/  STL [R1+0x754], R67 ;  /* 0x0007544301007387 */ /* 0x000fe20000100800 */
[----:B-1----:R-:W-:-:S02]  /*9510*/  VIADD R6, R0, 0x13e ;  /* 0x0000013e00067836 */ /* 0x002fc40000000000 */
[----:B------:R-:W-:Y:S01]  /*9520*/  IMAD.HI.U32 R37, R4, R33, RZ ;  /* 0x0000002104257227 */ /* 0x000fe200078e00ff */
[----:B------:R1:W-:Y:S03]  /*9530*/  STL [R1+0x758], R66 ;  /* 0x0007584201007387 */ /* 0x0003e60000100800 */
[----:B------:R-:W-:Y:S01]  /*9540*/  IMAD.MOV R38, RZ, RZ, -R38 ;  /* 0x000000ffff267224 */ /* 0x000fe200078e0a26 */
[----:B------:R2:W-:Y:S01]  /*9550*/  STL [R1+0x75c], R6 ;  /* 0x00075c0601007387 */ /* 0x0005e20000100800 */
[C---:B------:R-:W-:Y:S01]  /*9560*/  IMAD R61, R2.reuse, R65, R61 ;  /* 0x00000041023d7224 */ /* 0x040fe200078e023d */
[----:B------:R-:W-:Y:S01]  /*9570*/  IABS R65, R66 ;  /* 0x0000004200417213 */ /* 0x000fe20000000000 */
[C---:B------:R-:W-:Y:S01]  /*9580*/  IMAD R35, R2.reuse, R39, R35 ;  /* 0x0000002702237224 */ /* 0x040fe200078e0223 */
[----:B------:R-:W-:Y:S01]  /*9590*/  IABS R39, R42 ;  /* 0x0000002a00277213 */ /* 0x000fe20000000000 */
[----:B------:R-:W-:Y:S01]  /*95a0*/  IMAD.MOV R37, RZ, RZ, -R37 ;  /* 0x000000ffff257224 */ /* 0x000fe200078e0a25 */
[----:B-1----:R-:W-:Y:S01]  /*95b0*/  IABS R66, R6 ;  /* 0x0000000600427213 */ /* 0x002fe20000000000 */
[C---:B------:R-:W-:Y:S01]  /*95c0*/  IMAD R34, R2.reuse, R38, R34 ;  /* 0x0000002602227224 */ /* 0x040fe200078e0222 */
[----:B------:R-:W-:Y:S01]  /*95d0*/  IABS R38, R43 ;  /* 0x0000002b00267213 */ /* 0x000fe20000000000 */
[----:B------:R-:W-:Y:S01]  /*95e0*/  IMAD R33, R2, R37, R33 ;  /* 0x0000002502217224 */ /* 0x000fe200078e0221 */
[----:B------:R-:W-:Y:S01]  /*95f0*/  IABS R37, R44 ;  /* 0x0000002c00257213 */ /* 0x000fe20000000000 */
[C---:B------:R-:W-:Y:S01]  /*9600*/  IMAD.HI.U32 R43, R4.reuse, R39, RZ ;  /* 0x00000027042b7227 */ /* 0x040fe200078e00ff */
[----:B------:R-:W-:Y:S03]  /*9610*/  STL [R1+0x738], R74 ;  /* 0x0007384a01007387 */ /* 0x000fe60000100800 */
[C---:B------:R-:W-:Y:S01]  /*9620*/  IMAD.HI.U32 R70, R4.reuse, R66, RZ ;  /* 0x0000004204467227 */ /* 0x040fe200078e00ff */
[----:B------:R-:W-:Y:S03]  /*9630*/  STL [R1+0x73c], R73 ;  /* 0x00073c4901007387 */ /* 0x000fe60000100800 */
[C---:B------:R-:W-:Y:S01]  /*9640*/  IMAD.HI.U32 R44, R4.reuse, R40, RZ ;  /* 0x00000028042c7227 */ /* 0x040fe200078e00ff */
[----:B------:R-:W-:Y:S03]  /*9650*/  STL [R1+0x740], R72 ;  /* 0x0007404801007387 */ /* 0x000fe60000100800 */
[----:B------:R-:W-:Y:S01]  /*9660*/  IMAD.HI.U32 R42, R4, R38, RZ ;  /* 0x00000026042a7227 */ /* 0x000fe200078e00ff */
[----:B------:R1:W-:Y:S03]  /*9670*/  STL [R1+0x744], R71 ;  /* 0x0007444701007387 */ /* 0x0003e60000100800 */
[----:B------:R-:W-:-:S02]  /*9680*/  IMAD.MOV R43, RZ, RZ, -R43 ;  /* 0x000000ffff2b7224 */ /* 0x000fc400078e0a2b */
[----:B------:R-:W-:Y:S02]  /*9690*/  IMAD.MOV R70, RZ, RZ, -R70 ;  /* 0x000000ffff467224 */ /* 0x000fe400078e0a46 */
[----:B------:R-:W-:Y:S02]  /*96a0*/  IMAD.MOV R44, RZ, RZ, -R44 ;  /* 0x000000ffff2c7224 */ /* 0x000fe400078e0a2c */
[----:B--2---:R-:W-:Y:S02]  /*96b0*/  VIADD R6, R0, 0x143 ;  /* 0x0000014300067836 */ /* 0x004fe40000000000 */
[----:B------:R-:W-:Y:S02]  /*96c0*/  IMAD.MOV R42, RZ, RZ, -R42 ;  /* 0x000000ffff2a7224 */ /* 0x000fe400078e0a2a */
[C---:B------:R-:W-:Y:S01]  /*96d0*/  IMAD R39, R2.reuse, R43, R39 ;  /* 0x0000002b02277224 */ /* 0x040fe200078e0227 */
[----:B------:R-:W-:Y:S01]  /*96e0*/  IABS R43, R48 ;  /* 0x00000030002b7213 */ /* 0x000fe20000000000 */
[C---:B------:R-:W-:Y:S01]  /*96f0*/  IMAD R66, R2.reuse, R70, R66 ;  /* 0x0000004602427224 */ /* 0x040fe200078e0242 */
[----:B------:R-:W-:Y:S01]  /*9700*/  IABS R70, R71 ;  /* 0x0000004700467213 */ /* 0x000fe20000000000 */
[C---:B------:R-:W-:Y:S01]  /*9710*/  IMAD R40, R2.reuse, R44, R40 ;  /* 0x0000002c02287224 */ /* 0x040fe200078e0228 */
[----:B------:R-:W-:Y:S01]  /*9720*/  IABS R44, R47 ;  /* 0x0000002f002c7213 */ /* 0x000fe20000000000 */
[----:B------:R-:W-:Y:S01]  /*9730*/  IMAD R38, R2, R42, R38 ;  /* 0x0000002a02267224 */ /* 0x000fe200078e0226 */
[----:B-1----:R-:W-:Y:S01]  /*9740*/  IABS R71, R6 ;  /* 0x0000000600477213 */ /* 0x002fe20000000000 */
[C---:B------:R-:W-:Y:S01]  /*9750*/  IMAD.HI.U32 R47, R4.reuse, R43, RZ ;  /* 0x0000002b042f7227 */ /* 0x040fe200078e00ff */
[----:B------:R-:W-:Y:S01]  /*9760*/  IABS R42, R49 ;  /* 0x00000031002a7213 */ /* 0x000fe20000000000 */
[----:B------:R1:W-:Y:S02]  /*9770*/  STL [R1+0x748], R6 ;  /* 0x0007480601007387 */ /* 0x0003e40000100800 */
[----:B------:R-:W-:-:S02]  /*9780*/  IMAD.HI.U32 R49, R4, R45, RZ ;  /* 0x0000002d04317227 */ /* 0x000fc400078e00ff */
[----:B------:R-:W-:Y:S02]  /*9790*/  STL [R1+0x724], R79 ;  /* 0x0007244f01007387 */ /* 0x000fe40000100800 */
[C---:B------:R-:W-:Y:S02]  /*97a0*/  IMAD.HI.U32 R48, R4.reuse, R44, RZ ;  /* 0x0000002c04307227 */ /* 0x040fe400078e00ff */
[----:B------:R-:W-:Y:S02]  /*97b0*/  STL [R1+0x728], R78 ;  /* 0x0007284e01007387 */ /* 0x000fe40000100800 */
[----:B------:R-:W-:Y:S02]  /*97c0*/  IMAD.HI.U32 R75, R4, R71, RZ ;  /* 0x00000047044b7227 */ /* 0x000fe400078e00ff */
[----:B------:R-:W-:Y:S02]  /*97d0*/  STL [R1+0x72c], R77 ;  /* 0x00072c4d01007387 */ /* 0x000fe40000100800 */
[----:B------:R-:W-:-:S02]  /*97e0*/  IMAD.MOV R49, RZ, RZ, -R49 ;  /* 0x000000ffff317224 */ /* 0x000fc400078e0a31 */
[----:B------:R-:W-:Y:S01]  /*97f0*/  IMAD.MOV R47, RZ, RZ, -R47 ;  /* 0x000000ffff2f7224 */ /* 0x000fe200078e0a2f */
[----:B------:R2:W-:Y:S01]  /*9800*/  STL [R1+0x730], R76 ;  /* 0x0007304c01007387 */ /* 0x0005e20000100800 */
[----:B------:R-:W-:Y:S02]  /*9810*/  IMAD.MOV R48, RZ, RZ, -R48 ;  /* 0x000000ffff307224 */ /* 0x000fe400078e0a30 */
[----:B------:R-:W-:Y:S02]  /*9820*/  IMAD.MOV R75, RZ, RZ, -R75 ;  /* 0x000000ffff4b7224 */ /* 0x000fe400078e0a4b */
[----:B------:R-:W-:Y:S01]  /*9830*/  IMAD R45, R2, R49, R45 ;  /* 0x00000031022d7224 */ /* 0x000fe200078e022d */
[----:B------:R-:W-:Y:S01]  /*9840*/  IABS R49, R52 ;  /* 0x0000003400317213 */ /* 0x000fe20000000000 */
[----:B-1----:R-:W-:Y:S02]  /*9850*/  VIADD R6, R0, 0x148 ;  /* 0x0000014800067836 */ /* 0x002fe40000000000 */
[C---:B------:R-:W-:Y:S01]  /*9860*/  IMAD R43, R2.reuse, R47, R43 ;  /* 0x0000002f022b7224 */ /* 0x040fe200078e022b */
[----:B------:R-:W-:Y:S01]  /*9870*/  IABS R47, R54 ;  /* 0x00000036002f7213 */ /* 0x000fe20000000000 */
[C---:B------:R-:W-:Y:S01]  /*9880*/  IMAD R44, R2.reuse, R48, R44 ;  /* 0x00000030022c7224 */ /* 0x040fe200078e022c */
[----:B------:R-:W-:Y:S01]  /*9890*/  IABS R48, R53 ;  /* 0x0000003500307213 */ /* 0x000fe20000000000 */
[----:B------:R-:W-:Y:S01]  /*98a0*/  IMAD R71, R2, R75, R71 ;  /* 0x0000004b02477224 */ /* 0x000fe200078e0247 */
[----:B------:R-:W-:Y:S01]  /*98b0*/  IABS R75, R76 ;  /* 0x0000004c004b7213 */ /* 0x000fe20000000000 */
[C---:B------:R-:W-:Y:S01]  /*98c0*/  IMAD.HI.U32 R54, R4.reuse, R50, RZ ;  /* 0x0000003204367227 */ /* 0x040fe200078e00ff */
[----:B--2---:R-:W-:Y:S01]  /*98d0*/  IABS R76, R6 ;  /* 0x00000006004c7213 */ /* 0x004fe20000000000 */
[----:B------:R1:W-:Y:S02]  /*98e0*/  STL [R1+0x734], R6 ;  /* 0x0007340601007387 */ /* 0x0003e40000100800 */
[----:B------:R-:W-:-:S02]  /*98f0*/  IMAD.HI.U32 R53, R4, R49, RZ ;  /* 0x0000003104357227 */ /* 0x000fc400078e00ff */
[----:B------:R-:W-:Y:S02]  /*9900*/  STL [R1+0x710], R84 ;  /* 0x0007105401007387 */ /* 0x000fe40000100800 */
[----:B------:R-:W-:Y:S02]  /*9910*/  IMAD.MOV R54, RZ, RZ, -R54 ;  /* 0x000000ffff367224 */ /* 0x000fe400078e0a36 */
[C---:B------:R-:W-:Y:S01]  /*9920*/  IMAD.HI.U32 R52, R4.reuse, R48, RZ ;  /* 0x0000003004347227 */ /* 0x040fe200078e00ff */
[----:B------:R-:W-:Y:S03]  /*9930*/  STL [R1+0x714], R83 ;  /* 0x0007145301007387 */ /* 0x000fe60000100800 */
[----:B------:R-:W-:Y:S01]  /*9940*/  IMAD.MOV R53, RZ, RZ, -R53 ;  /* 0x000000ffff357224 */ /* 0x000fe200078e0a35 */
[----:B------:R-:W-:Y:S01]  /*9950*/  STL [R1+0x718], R82 ;  /* 0x0007185201007387 */ /* 0x000fe20000100800 */
[----:B------:R-:W-:-:S03]  /*9960*/  IMAD.HI.U32 R80, R4, R76, RZ ;  /* 0x0000004c04507227 */ /* 0x000fc600078e00ff */
[----:B------:R2:W-:Y:S01]  /*9970*/  STL [R1+0x71c], R81 ;  /* 0x00071c5101007387 */ /* 0x0005e20000100800 */
[C---:B------:R-:W-:Y:S01]  /*9980*/  IMAD R50, R2.reuse, R54, R50 ;  /* 0x0000003602327224 */ /* 0x040fe200078e0232 */
[----:B------:R-:W-:Y:S01]  /*9990*/  IABS R54, R57 ;  /* 0x0000003900367213 */ /* 0x000fe20000000000 */
[----:B------:R-:W-:Y:S02]  /*99a0*/  IMAD.MOV R52, RZ, RZ, -R52 ;  /* 0x000000ffff347224 */ /* 0x000fe400078e0a34 */
[----:B------:R-:W-:Y:S01]  /*99b0*/  IMAD R49, R2, R53, R49 ;  /* 0x0000003502317224 */ /* 0x000fe200078e0231 */
[----:B------:R-:W-:Y:S01]  /*99c0*/  IABS R53, R58 ;  /* 0x0000003a00357213 */ /* 0x000fe20000000000 */
[----:B------:R-:W-:Y:S02]  /*99d0*/  IMAD.MOV R80, RZ, RZ, -R80 ;  /* 0x000000ffff507224 */ /* 0x000fe400078e0a50 */
[----:B-1----:R-:W-:Y:S02]  /*99e0*/  VIADD R6, R0, 0x14d ;  /* 0x0000014d00067836 */ /* 0x002fe40000000000 */
[----:B------:R-:W-:Y:S01]  /*99f0*/  IMAD R48, R2, R52, R48 ;  /* 0x0000003402307224 */ /* 0x000fe200078e0230 */
[----:B------:R-:W-:Y:S01]  /*9a00*/  IABS R52, R59 ;  /* 0x0000003b00347213 */ /* 0x000fe20000000000 */
[----:B------:R-:W-:Y:S01]  /*9a10*/  IMAD.HI.U32 R58, R4, R54, RZ ;  /* 0x00000036043a7227 */ /* 0x000fe200078e00ff */
[----:B------:R1:W-:Y:S03]  /*9a20*/  STL [R1+0x720], R6 ;  /* 0x0007200601007387 */ /* 0x0003e60000100800 */
[----:B------:R-:W-:Y:S01]  /*9a30*/  IMAD R76, R2, R80, R76 ;  /* 0x00000050024c7224 */ /* 0x000fe200078e024c */
[----:B------:R-:W-:Y:S01]  /*9a40*/  IABS R80, R81 ;  /* 0x0000005100507213 */ /* 0x000fe20000000000 */
[C---:B------:R-:W-:Y:S01]  /*9a50*/  IMAD.HI.U32 R59, R4.reuse, R55, RZ ;  /* 0x00000037043b7227 */ /* 0x040fe200078e00ff */
[----:B--2---:R-:W-:Y:S01]  /*9a60*/  IABS R81, R6 ;  /* 0x0000000600517213 */ /* 0x004fe20000000000 */
[----:B------:R-:W-:Y:S02]  /*9a70*/  STL [R1+0x6fc], R89 ;  /* 0x0006fc5901007387 */ /* 0x000fe40000100800 */
[----:B------:R-:W-:-:S02]  /*9a80*/  IMAD.HI.U32 R57, R4, R53, RZ ;  /* 0x0000003504397227 */ /* 0x000fc400078e00ff */
[----:B------:R-:W-:Y:S02]  /*9a90*/  STL [R1+0x700], R88 ;  /* 0x0007005801007387 */ /* 0x000fe40000100800 */
[----:B------:R-:W-:Y:S02]  /*9aa0*/  IMAD.MOV R58, RZ, RZ, -R58 ;  /* 0x000000ffff3a7224 */ /* 0x000fe400078e0a3a */
[----:B------:R-:W-:Y:S01]  /*9ab0*/  IMAD.MOV R59, RZ, RZ, -R59 ;  /* 0x000000ffff3b7224 */ /* 0x000fe200078e0a3b */
[----:B------:R-:W-:Y:S01]  /*9ac0*/  STL [R1+0x704], R87 ;  /* 0x0007045701007387 */ /* 0x000fe20000100800 */
[----:B------:R-:W-:Y:S02]  /*9ad0*/  IMAD.MOV R57, RZ, RZ, -R57 ;  /* 0x000000ffff397224 */ /* 0x000fe400078e0a39 */
[----:B------:R-:W-:Y:S01]  /*9ae0*/  IMAD.HI.U32 R85, R4, R81, RZ ;  /* 0x0000005104557227 */ /* 0x000fe200078e00ff */
[----:B------:R2:W-:Y:S03]  /*9af0*/  STL [R1+0x708], R86 ;  /* 0x0007085601007387 */ /* 0x0005e60000100800 */
[C---:B------:R-:W-:Y:S01]  /*9b00*/  IMAD R54, R2.reuse, R58, R54 ;  /* 0x0000003a02367224 */ /* 0x040fe200078e0236 */
[----:B------:R-:W-:Y:S01]  /*9b10*/  IABS R58, R63 ;  /* 0x0000003f003a7213 */ /* 0x000fe20000000000 */
[C---:B------:R-:W-:Y:S01]  /*9b20*/  IMAD R55, R2.reuse, R59, R55 ;  /* 0x0000003b02377224 */ /* 0x040fe200078e0237 */
[----:B------:R-:W-:Y:S01]  /*9b30*/  IABS R59, R62 ;  /* 0x0000003e003b7213 */ /* 0x000fe20000000000 */
[----:B------:R-:W-:Y:S01]  /*9b40*/  IMAD R53, R2, R57, R53 ;  /* 0x0000003902357224 */ /* 0x000fe200078e0235 */
[----:B------:R-:W-:Y:S01]  /*9b50*/  IABS R57, R64 ;  /* 0x0000004000397213 */ /* 0x000fe20000000000 */
[----:B------:R-:W-:-:S02]  /*9b60*/  IMAD.MOV R85, RZ, RZ, -R85 ;  /* 0x000000ffff557224 */ /* 0x000fc400078e0a55 */
[----:B------:R-:W-:-:S04]  /*9b70*/  IMAD.HI.U32 R64, R4, R60, RZ ;  /* 0x0000003c04407227 */ /* 0x000fc800078e00ff */
[----:B-1----:R-:W-:Y:S02]  /*9b80*/  VIADD R6, R0, 0x152 ;  /* 0x0000015200067836 */ /* 0x002fe40000000000 */
[----:B------:R-:W-:-:S03]  /*9b90*/  IMAD.HI.U32 R62, R4, R58, RZ ;  /* 0x0000003a043e7227 */ /* 0x000fc600078e00ff */
[----:B------:R1:W-:Y:S01]  /*9ba0*/  STL [R1+0x70c], R6 ;  /* 0x00070c0601007387 */ /* 0x0003e20000100800 */
[----:B------:R-:W-:-:S03]  /*9bb0*/  IMAD.HI.U32 R63, R4, R59, RZ ;  /* 0x0000003b043f7227 */ /* 0x000fc600078e00ff */
[----:B------:R-:W-:Y:S01]  /*9bc0*/  STL [R1+0x6e8], R94 ;  /* 0x0006e85e01007387 */ /* 0x000fe20000100800 */
[C---:B------:R-:W-:Y:S01]  /*9bd0*/  IMAD R81, R2.reuse, R85, R81 ;  /* 0x0000005502517224 */ /* 0x040fe200078e0251 */
[----:B------:R-:W-:Y:S01]  /*9be0*/  IABS R85, R86 ;  /* 0x0000005600557213 */ /* 0x000fe20000000000 */
[----:B------:R-:W-:Y:S01]  /*9bf0*/  IMAD.MOV R64, RZ, RZ, -R64 ;  /* 0x000000ffff407224 */ /* 0x000fe200078e0a40 */
[----:B--2---:R-:W-:Y:S01]  /*9c00*/  IABS R86, R6 ;  /* 0x0000000600567213 */ /* 0x004fe20000000000 */
[----:B------:R-:W-:Y:S01]  /*9c10*/  IMAD.MOV R62, RZ, RZ, -R62 ;  /* 0x000000ffff3e7224 */ /* 0x000fe200078e0a3e */
[----:B------:R-:W-:Y:S01]  /*9c20*/  STL [R1+0x6ec], R93 ;  /* 0x0006ec5d01007387 */ /* 0x000fe20000100800 */
[----:B------:R-:W-:Y:S02]  /*9c30*/  IMAD.MOV R63, RZ, RZ, -R63 ;  /* 0x000000ffff3f7224 */ /* 0x000fe400078e0a3f */
[C---:B------:R-:W-:Y:S01]  /*9c40*/  IMAD R60, R2.reuse, R64, R60 ;  /* 0x00000040023c7224 */ /* 0x040fe200078e023c */
[----:B------:R-:W-:Y:S01]  /*9c50*/  IABS R64, R67 ;  /* 0x0000004300407213 */ /* 0x000fe20000000000 */
[----:B------:R-:W-:Y:S01]  /*9c60*/  IMAD R58, R2, R62, R58 ;  /* 0x0000003e023a7224 */ /* 0x000fe200078e023a */
[----:B------:R-:W-:Y:S01]  /*9c70*/  IABS R62, R69 ;  /* 0x00000045003e7213 */ /* 0x000fe20000000000 */
[----:B------:R-:W-:Y:S01]  /*9c80*/  IMAD.HI.U32 R90, R4, R86, RZ ;  /* 0x00000056045a7227 */ /* 0x000fe200078e00ff */
[----:B------:R-:W-:Y:S03]  /*9c90*/  STL [R1+0x6f0], R92 ;  /* 0x0006f05c01007387 */ /* 0x000fe60000100800 */
[----:B------:R-:W-:Y:S01]  /*9ca0*/  IMAD R59, R2, R63, R59 ;  /* 0x0000003f023b7224 */ /* 0x000fe200078e023b */
[----:B------:R-:W-:Y:S01]  /*9cb0*/  IABS R63, R68 ;  /* 0x00000044003f7213 */ /* 0x000fe20000000000 */
[C---:B------:R-:W-:Y:S01]  /*9cc0*/  IMAD.HI.U32 R69, R4.reuse, R65, RZ ;  /* 0x0000004104457227 */ /* 0x040fe200078e00ff */
[----:B------:R2:W-:Y:S03]  /*9cd0*/  STL [R1+0x6f4], R91 ;  /* 0x0006f45b01007387 */ /* 0x0005e60000100800 */
[----:B------:R-:W-:-:S04]  /*9ce0*/  IMAD.HI.U32 R68, R4, R64, RZ ;  /* 0x0000004004447227 */ /* 0x000fc800078e00ff */
[----:B------:R-:W-:Y:S02]  /*9cf0*/  IMAD.MOV R90, RZ, RZ, -R90 ;  /* 0x000000ffff5a7224 */ /* 0x000fe400078e0a5a */
[----:B-1----:R-:W-:Y:S02]  /*9d00*/  VIADD R6, R0, 0x157 ;  /* 0x0000015700067836 */ /* 0x002fe40000000000 */
[----:B------:R-:W-:Y:S02]  /*9d10*/  IMAD.MOV R69, RZ, RZ, -R69 ;  /* 0x000000ffff457224 */ /* 0x000fe400078e0a45 */
[----:B------:R-:W-:Y:S01]  /*9d20*/  IMAD.HI.U32 R67, R4, R63, RZ ;  /* 0x0000003f04437227 */ /* 0x000fe200078e00ff */
[----:B------:R1:W-:Y:S03]  /*9d30*/  STL [R1+0x6f8], R6 ;  /* 0x0006f80601007387 */ /* 0x0003e60000100800 */
[----:B------:R-:W-:Y:S01]  /*9d40*/  IMAD.MOV R68, RZ, RZ, -R68 ;  /* 0x000000ffff447224 */ /* 0x000fe200078e0a44 */
[----:B------:R-:W-:Y:S01]  /*9d50*/  STL [R1+0x6d4], R99 ;  /* 0x0006d46301007387 */ /* 0x000fe20000100800 */
[C---:B------:R-:W-:Y:S01]  /*9d60*/  IMAD R86, R2.reuse, R90, R86 ;  /* 0x0000005a02567224 */ /* 0x040fe200078e0256 */
[----:B------:R-:W-:Y:S01]  /*9d70*/  IABS R90, R91 ;  /* 0x0000005b005a7213 */ /* 0x000fe20000000000 */
[C---:B------:R-:W-:Y:S01]  /*9d80*/  IMAD R65, R2.reuse, R69, R65 ;  /* 0x0000004502417224 */ /* 0x040fe200078e0241 */
[----:B--2---:R-:W-:Y:S01]  /*9d90*/  IABS R91, R6 ;  /* 0x00000006005b7213 */ /* 0x004fe20000000000 */
[----:B------:R-:W-:Y:S01]  /*9da0*/  IMAD.MOV R67, RZ, RZ, -R67 ;  /* 0x000000ffff437224 */ /* 0x000fe200078e0a43 */
[----:B------:R-:W-:Y:S01]  /*9db0*/  IABS R69, R72 ;  /* 0x0000004800457213 */ /* 0x000fe20000000000 */
        /* <DEDUP_REMOVED lines=9> */
[----:B------:R2:W-:Y:S03]  /*9e50*/  STL [R1+0x6e0], R96 ;  /* 0x0006e06001007387 */ /* 0x0005e60000100800 */
[----:B------:R-:W-:-:S04]  /*9e60*/  IMAD.HI.U32 R72, R4, R68, RZ ;  /* 0x0000004404487227 */ /* 0x000fc800078e00ff */
[----:B------:R-:W-:Y:S02]  /*9e70*/  IMAD.MOV R95, RZ, RZ, -R95 ;  /* 0x000000ffff5f7224 */ /* 0x000fe400078e0a5f */
[----:B------:R-:W-:Y:S02]  /*9e80*/  IMAD.MOV R73, RZ, RZ, -R73 ;  /* 0x000000ffff497224 */ /* 0x000fe400078e0a49 */
[----:B-1----:R-:W-:Y:S02]  /*9e90*/  VIADD R6, R0, 0x15c ;  /* 0x0000015c00067836 */ /* 0x002fe40000000000 */
[----:B------:R-:W-:Y:S02]  /*9ea0*/  IMAD.MOV R74, RZ, RZ, -R74 ;  /* 0x000000ffff4a7224 */ /* 0x000fe400078e0a4a */
[----:B------:R-:W-:Y:S01]  /*9eb0*/  IMAD.MOV R72, RZ, RZ, -R72 ;  /* 0x000000ffff487224 */ /* 0x000fe200078e0a48 */
[----:B------:R1:W-:Y:S01]  /*9ec0*/  STL [R1+0x6e4], R6 ;  /* 0x0006e40601007387 */ /* 0x0003e20000100800 */
[----:B------:R-:W-:-:S03]  /*9ed0*/  IMAD.HI.U32 R5, R4, R12, RZ ;  /* 0x0000000c04057227 */ /* 0x000fc600078e00ff */
[----:B------:R-:W-:Y:S01]  /*9ee0*/  STL [R1+0x6c0], R104 ;  /* 0x0006c06801007387 */ /* 0x000fe20000100800 */
[C---:B------:R-:W-:Y:S01]  /*9ef0*/  IMAD R91, R2.reuse, R95, R91 ;  /* 0x0000005f025b7224 */ /* 0x040fe200078e025b */
[----:B------:R-:W-:Y:S01]  /*9f00*/  IABS R95, R96 ;  /* 0x00000060005f7213 */ /* 0x000fe20000000000 */
[C---:B------:R-:W-:Y:S01]  /*9f10*/  IMAD R69, R2.reuse, R73, R69 ;  /* 0x0000004902457224 */ /* 0x040fe200078e0245 */
[----:B------:R-:W-:Y:S01]  /*9f20*/  IABS R73, R78 ;  /* 0x0000004e00497213 */ /* 0x000fe20000000000 */
[C---:B------:R-:W-:Y:S01]  /*9f30*/  IMAD R70, R2.reuse, R74, R70 ;  /* 0x0000004a02467224 */ /* 0x040fe200078e0246 */
[----:B--2---:R-:W-:Y:S01]  /*9f40*/  IABS R96, R6 ;  /* 0x0000000600607213 */ /* 0x004fe20000000000 */
[----:B------:R-:W-:Y:S01]  /*9f50*/  IMAD R68, R2, R72, R68 ;  /* 0x0000004802447224 */ /* 0x000fe200078e0244 */
[----:B------:R-:W-:Y:S01]  /*9f60*/  IABS R74, R77 ;  /* 0x0000004d004a7213 */ /* 0x000fe20000000000 */
[----:B------:R-:W-:Y:S01]  /*9f70*/  IMAD.MOV R5, RZ, RZ, -R5 ;  /* 0x000000ffff057224 */ /* 0x000fe200078e0a05 */
[----:B------:R-:W-:Y:S01]  /*9f80*/  IABS R72, R79 ;  /* 0x0000004f00487213 */ /* 0x000fe20000000000 */
[C---:B------:R-:W-:Y:S01]  /*9f90*/  IMAD.HI.U32 R79, R4.reuse, R75, RZ ;  /* 0x0000004b044f7227 */ /* 0x040fe200078e00ff */
[----:B------:R-:W-:Y:S03]  /*9fa0*/  STL [R1+0x6c4], R103 ;  /* 0x0006c46701007387 */ /* 0x000fe60000100800 */
[C---:B------:R-:W-:Y:S01]  /*9fb0*/  IMAD.HI.U32 R77, R4.reuse, R73, RZ ;  /* 0x00000049044d7227 */ /* 0x040fe200078e00ff */
[----:B------:R-:W-:Y:S03]  /*9fc0*/  STL [R1+0x6c8], R102 ;  /* 0x0006c86601007387 */ /* 0x000fe60000100800 */
[----:B------:R-:W-:Y:S01]  /*9fd0*/  IMAD.HI.U32 R100, R4, R96, RZ ;  /* 0x0000006004647227 */ /* 0x000fe200078e00ff */
[----:B------:R2:W-:Y:S03]  /*9fe0*/  STL [R1+0x6cc], R101 ;  /* 0x0006cc6501007387 */ /* 0x0005e60000100800 */
[----:B------:R-:W-:-:S02]  /*9ff0*/  IMAD R12, R2, R5, R12 ;  /* 0x00000005020c7224 */ /* 0x000fc400078e020c */
[----:B------:R-:W-:-:S04]  /*a000*/  IMAD.HI.U32 R78, R4, R74, RZ ;  /* 0x0000004a044e7227 */ /* 0x000fc800078e00ff */
[----:B------:R-:W-:-:S04]  /*a010*/  IMAD.HI.U32 R5, R4, R17, RZ ;  /* 0x0000001104057227 */ /* 0x000fc800078e00ff */
[----:B------:R-:W-:Y:S02]  /*a020*/  IMAD.MOV R79, RZ, RZ, -R79 ;  /* 0x000000ffff4f7224 */ /* 0x000fe400078e0a4f */
[----:B------:R-:W-:Y:S02]  /*a030*/  IMAD.MOV R77, RZ, RZ, -R77 ;  /* 0x000000ffff4d7224 */ /* 0x000fe400078e0a4d */
[----:B------:R-:W-:Y:S02]  /*a040*/  IMAD.MOV R100, RZ, RZ, -R100 ;  /* 0x000000ffff647224 */ /* 0x000fe400078e0a64 */
[----:B------:R-:W-:Y:S02]  /*a050*/  IMAD.MOV R78, RZ, RZ, -R78 ;  /* 0x000000ffff4e7224 */ /* 0x000fe400078e0a4e */
[----:B-1----:R-:W-:Y:S02]  /*a060*/  VIADD R6, R0, 0x161 ;  /* 0x0000016100067836 */ /* 0x002fe40000000000 */
[----:B------:R-:W-:-:S02]  /*a070*/  IMAD.MOV R5, RZ, RZ, -R5 ;  /* 0x000000ffff057224 */ /* 0x000fc400078e0a05 */
[C---:B------:R-:W-:Y:S01]  /*a080*/  IMAD R75, R2.reuse, R79, R75 ;  /* 0x0000004f024b7224 */ /* 0x040fe200078e024b */
[----:B------:R-:W-:Y:S01]  /*a090*/  IABS R79, R82 ;  /* 0x00000052004f7213 */ /* 0x000fe20000000000 */
[C---:B------:R-:W-:Y:S01]  /*a0a0*/  IMAD R73, R2.reuse, R77, R73 ;  /* 0x0000004d02497224 */ /* 0x040fe200078e0249 */
[----:B------:R-:W-:Y:S01]  /*a0b0*/  IABS R77, R84 ;  /* 0x00000054004d7213 */ /* 0x000fe20000000000 */
[C---:B------:R-:W-:Y:S01]  /*a0c0*/  IMAD R96, R2.reuse, R100, R96 ;  /* 0x0000006402607224 */ /* 0x040fe200078e0260 */
[----:B------:R-:W-:Y:S01]  /*a0d0*/  IABS R100, R101 ;  /* 0x0000006500647213 */ /* 0x000fe20000000000 */
[C---:B------:R-:W-:Y:S01]  /*a0e0*/  IMAD R74, R2.reuse, R78, R74 ;  /* 0x0000004e024a7224 */ /* 0x040fe200078e024a */
[----:B------:R-:W-:Y:S01]  /*a0f0*/  IABS R78, R83 ;  /* 0x00000053004e7213 */ /* 0x000fe20000000000 */
[----:B------:R-:W-:Y:S01]  /*a100*/  IMAD R17, R2, R5, R17 ;  /* 0x0000000502117224 */ /* 0x000fe200078e0211 */
[----:B--2---:R-:W-:Y:S01]  /*a110*/  IABS R101, R6 ;  /* 0x0000000600657213 */ /* 0x004fe20000000000 */
[C---:B------:R-:W-:Y:S01]  /*a120*/  IMAD.HI.U32 R84, R4.reuse, R80, RZ ;  /* 0x0000005004547227 */ /* 0x040fe200078e00ff */
[----:B------:R1:W-:Y:S03]  /*a130*/  STL [R1+0x6d0], R6 ;  /* 0x0006d00601007387 */ /* 0x0003e60000100800 */
[C---:B------:R-:W-:Y:S01]  /*a140*/  IMAD.HI.U32 R5, R4.reuse, R22, RZ ;  /* 0x0000001604057227 */ /* 0x040fe200078e00ff */
[----:B------:R-:W-:Y:S03]  /*a150*/  STL [R1+0x6ac], R109 ;  /* 0x0006ac6d01007387 */ /* 0x000fe60000100800 */
[----:B------:R-:W-:Y:S01]  /*a160*/  IMAD.HI.U32 R83, R4, R79, RZ ;  /* 0x0000004f04537227 */ /* 0x000fe200078e00ff */
[----:B------:R-:W-:Y:S03]  /*a170*/  STL [R1+0x6b0], R108 ;  /* 0x0006b06c01007387 */ /* 0x000fe60000100800 */
[----:B------:R-:W-:Y:S01]  /*a180*/  IMAD.MOV R84, RZ, RZ, -R84 ;  /* 0x000000ffff547224 */ /* 0x000fe200078e0a54 */
[----:B------:R-:W-:Y:S01]  /*a190*/  STL [R1+0x6b4], R107 ;  /* 0x0006b46b01007387 */ /* 0x000fe20000100800 */
[----:B------:R-:W-:-:S02]  /*a1a0*/  IMAD.MOV R5, RZ, RZ, -R5 ;  /* 0x000000ffff057224 */ /* 0x000fc400078e0a05 */
[C---:B------:R-:W-:Y:S01]  /*a1b0*/  IMAD.HI.U32 R82, R4.reuse, R78, RZ ;  /* 0x0000004e04527227 */ /* 0x040fe200078e00ff */
[----:B------:R2:W-:Y:S03]  /*a1c0*/  STL [R1+0x6b8], R106 ;  /* 0x0006b86a01007387 */ /* 0x0005e60000100800 */
[----:B------:R-:W-:-:S04]  /*a1d0*/  IMAD.HI.U32 R105, R4, R101, RZ ;  /* 0x0000006504697227 */ /* 0x000fc800078e00ff */
[----:B------:R-:W-:Y:S02]  /*a1e0*/  IMAD.MOV R83, RZ, RZ, -R83 ;  /* 0x000000ffff537224 */ /* 0x000fe400078e0a53 */
[C---:B------:R-:W-:Y:S01]  /*a1f0*/  IMAD R80, R2.reuse, R84, R80 ;  /* 0x0000005402507224 */ /* 0x040fe200078e0250 */
[----:B------:R-:W-:Y:S01]  /*a200*/  IABS R84, R87 ;  /* 0x0000005700547213 */ /* 0x000fe20000000000 */
[----:B------:R-:W-:Y:S02]  /*a210*/  IMAD R22, R2, R5, R22 ;  /* 0x0000000502167224 */ /* 0x000fe400078e0216 */
[----:B------:R-:W-:Y:S02]  /*a220*/  IMAD.MOV R82, RZ, RZ, -R82 ;  /* 0x000000ffff527224 */ /* 0x000fe400078e0a52 */
[----:B------:R-:W-:Y:S02]  /*a230*/  IMAD.MOV R105, RZ, RZ, -R105 ;  /* 0x000000ffff697224 */ /* 0x000fe400078e0a69 */
[----:B------:R-:W-:-:S04]  /*a240*/  IMAD.HI.U32 R5, R4, R27, RZ ;  /* 0x0000001b04057227 */ /* 0x000fc800078e00ff */
[----:B------:R-:W-:Y:S01]  /*a250*/  IMAD R79, R2, R83, R79 ;  /* 0x00000053024f7224 */ /* 0x000fe200078e024f */
[----:B------:R-:W-:Y:S01]  /*a260*/  IABS R83, R88 ;  /* 0x0000005800537213 */ /* 0x000fe20000000000 */
[----:B-1----:R-:W-:Y:S02]  /*a270*/  VIADD R6, R0, 0x166 ;  /* 0x0000016600067836 */ /* 0x002fe40000000000 */
[C---:B------:R-:W-:Y:S01]  /*a280*/  IMAD R78, R2.reuse, R82, R78 ;  /* 0x00000052024e7224 */ /* 0x040fe200078e024e */
[----:B------:R-:W-:Y:S01]  /*a290*/  IABS R82, R89 ;  /* 0x0000005900527213 */ /* 0x000fe20000000000 */
[----:B------:R-:W-:Y:S01]  /*a2a0*/  IMAD R101, R2, R105, R101 ;  /* 0x0000006902657224 */ /* 0x000fe200078e0265 */
[----:B------:R-:W-:Y:S01]  /*a2b0*/  IABS R105, R106 ;  /* 0x0000006a00697213 */ /* 0x000fe20000000000 */
[----:B------:R-:W-:Y:S01]  /*a2c0*/  IMAD.MOV R5, RZ, RZ, -R5 ;  /* 0x000000ffff057224 */ /* 0x000fe200078e0a05 */
[----:B--2---:R-:W-:Y:S01]  /*a2d0*/  IABS R106, R6 ;  /* 0x00000006006a7213 */ /* 0x004fe20000000000 */
[C---:B------:R-:W-:Y:S01]  /*a2e0*/  IMAD.HI.U32 R88, R4.reuse, R84, RZ ;  /* 0x0000005404587227 */ /* 0x040fe200078e00ff */
[----:B------:R1:W-:Y:S03]  /*a2f0*/  STL [R1+0x6bc], R6 ;  /* 0x0006bc0601007387 */ /* 0x0003e60000100800 */
[C---:B------:R-:W-:Y:S01]  /*a300*/  IMAD.HI.U32 R89, R4.reuse, R85, RZ ;  /* 0x0000005504597227 */ /* 0x040fe200078e00ff */
[----:B------:R-:W-:Y:S03]  /*a310*/  STL [R1+0x698], R114 ;  /* 0x0006987201007387 */ /* 0x000fe60000100800 */
[----:B------:R-:W-:Y:S01]  /*a320*/  IMAD.HI.U32 R87, R4, R83, RZ ;  /* 0x0000005304577227 */ /* 0x000fe200078e00ff */
[----:B------:R-:W-:Y:S03]  /*a330*/  STL [R1+0x69c], R113 ;  /* 0x00069c7101007387 */ /* 0x000fe60000100800 */
[----:B------:R-:W-:Y:S01]  /*a340*/  IMAD R27, R2, R5, R27 ;  /* 0x00000005021b7224 */ /* 0x000fe200078e021b */
[----:B------:R-:W-:Y:S01]  /*a350*/  STL [R1+0x6a0], R112 ;  /* 0x0006a07001007387 */ /* 0x000fe20000100800 */
[----:B------:R-:W-:-:S02]  /*a360*/  IMAD.MOV R88, RZ, RZ, -R88 ;  /* 0x000000ffff587224 */ /* 0x000fc400078e0a58 */
[C---:B------:R-:W-:Y:S01]  /*a370*/  IMAD.HI.U32 R5, R4.reuse, R32, RZ ;  /* 0x0000002004057227 */ /* 0x040fe200078e00ff */
[----:B------:R2:W-:Y:S03]  /*a380*/  STL [R1+0x6a4], R111 ;  /* 0x0006a46f01007387 */ /* 0x0005e60000100800 */
[----:B------:R-:W-:Y:S02]  /*a390*/  IMAD.MOV R89, RZ, RZ, -R89 ;  /* 0x000000ffff597224 */ /* 0x000fe400078e0a59 */
[----:B------:R-:W-:Y:S02]  /*a3a0*/  IMAD.MOV R87, RZ, RZ, -R87 ;  /* 0x000000ffff577224 */ /* 0x000fe400078e0a57 */
[----:B------:R-:W-:-:S04]  /*a3b0*/  IMAD.HI.U32 R110, R4, R106, RZ ;  /* 0x0000006a046e7227 */ /* 0x000fc800078e00ff */
[C---:B------:R-:W-:Y:S01]  /*a3c0*/  IMAD R84, R2.reuse, R88, R84 ;  /* 0x0000005802547224 */ /* 0x040fe200078e0254 */
[----:B------:R-:W-:Y:S01]  /*a3d0*/  IABS R88, R93 ;  /* 0x0000005d00587213 */ /* 0x000fe20000000000 */
[----:B------:R-:W-:Y:S02]  /*a3e0*/  IMAD.MOV R5, RZ, RZ, -R5 ;  /* 0x000000ffff057224 */ /* 0x000fe400078e0a05 */
[C---:B------:R-:W-:Y:S01]  /*a3f0*/  IMAD R85, R2.reuse, R89, R85 ;  /* 0x0000005902557224 */ /* 0x040fe200078e0255 */
[----:B------:R-:W-:Y:S01]  /*a400*/  IABS R89, R92 ;  /* 0x0000005c00597213 */ /* 0x000fe20000000000 */
[----:B------:R-:W-:Y:S01]  /*a410*/  IMAD R83, R2, R87, R83 ;  /* 0x0000005702537224 */ /* 0x000fe200078e0253 */
[----:B------:R-:W-:Y:S01]  /*a420*/  IABS R87, R94 ;  /* 0x0000005e00577213 */ /* 0x000fe20000000000 */
[----:B------:R-:W-:Y:S02]  /*a430*/  IMAD.MOV R110, RZ, RZ, -R110 ;  /* 0x000000ffff6e7224 */ /* 0x000fe400078e0a6e */
[----:B-1----:R-:W-:-:S02]  /*a440*/  VIADD R6, R0, 0x16b ;  /* 0x0000016b00067836 */ /* 0x002fc40000000000 */
[----:B------:R-:W-:-:S03]  /*a450*/  IMAD.HI.U32 R94, R4, R90, RZ ;  /* 0x0000005a045e7227 */ /* 0x000fc600078e00ff */
[----:B------:R1:W-:Y:S01]  /*a460*/  STL [R1+0x6a8], R6 ;  /* 0x0006a80601007387 */ /* 0x0003e20000100800 */
[----:B------:R-:W-:Y:S02]  /*a470*/  IMAD R32, R2, R5, R32 ;  /* 0x0000000502207224 */ /* 0x000fe400078e0220 */
[C---:B------:R-:W-:Y:S01]  /*a480*/  IMAD.HI.U32 R5, R4.reuse, R37, RZ ;  /* 0x0000002504057227 */ /* 0x040fe200078e00ff */
[----:B------:R-:W-:Y:S03]  /*a490*/  STL [R1+0x684], R119 ;  /* 0x0006847701007387 */ /* 0x000fe60000100800 */
[----:B------:R-:W-:Y:S01]  /*a4a0*/  IMAD.HI.U32 R92, R4, R88, RZ ;  /* 0x00000058045c7227 */ /* 0x000fe200078e00ff */
[----:B------:R-:W-:Y:S03]  /*a4b0*/  STL [R1+0x688], R118 ;  /* 0x0006887601007387 */ /* 0x000fe60000100800 */
[----:B------:R-:W-:Y:S01]  /*a4c0*/  IMAD R106, R2, R110, R106 ;  /* 0x0000006e026a7224 */ /* 0x000fe200078e026a */
[----:B------:R-:W-:Y:S01]  /*a4d0*/  IABS R110, R111 ;  /* 0x0000006f006e7213 */ /* 0x000fe20000000000 */
[----:B------:R-:W-:Y:S01]  /*a4e0*/  IMAD.HI.U32 R93, R4, R89, RZ ;  /* 0x00000059045d7227 */ /* 0x000fe200078e00ff */
[----:B--2---:R-:W-:Y:S01]  /*a4f0*/  IABS R111, R6 ;  /* 0x00000006006f7213 */ /* 0x004fe20000000000 */
        /* <DEDUP_REMOVED lines=8> */
[----:B------:R-:W-:-:S04]  /*a580*/  IMAD.HI.U32 R115, R4, R111, RZ ;  /* 0x0000006f04737227 */ /* 0x000fc800078e00ff */
[C---:B------:R-:W-:Y:S02]  /*a590*/  IMAD R37, R2.reuse, R5, R37 ;  /* 0x0000000502257224 */ /* 0x040fe400078e0225 */
[----:B------:R-:W-:Y:S01]  /*a5a0*/  IMAD R88, R2, R92, R88 ;  /* 0x0000005c02587224 */ /* 0x000fe200078e0258 */
[----:B------:R-:W-:Y:S01]  /*a5b0*/  IABS R92, R99 ;  /* 0x00000063005c7213 */ /* 0x000fe20000000000 */
[----:B------:R-:W-:-:S04]  /*a5c0*/  IMAD.HI.U32 R5, R4, R42, RZ ;  /* 0x0000002a04057227 */ /* 0x000fc800078e00ff */
[----:B------:R-:W-:Y:S01]  /*a5d0*/  IMAD R89, R2, R93, R89 ;  /* 0x0000005d02597224 */ /* 0x000fe200078e0259 */
[----:B------:R-:W-:Y:S01]  /*a5e0*/  IABS R93, R98 ;  /* 0x00000062005d7213 */ /* 0x000fe20000000000 */
[----:B------:R-:W-:-:S04]  /*a5f0*/  IMAD.HI.U32 R99, R4, R95, RZ ;  /* 0x0000005f04637227 */ /* 0x000fc800078e00ff */
[----:B------:R-:W-:Y:S02]  /*a600*/  IMAD.MOV R115, RZ, RZ, -R115 ;  /* 0x000000ffff737224 */ /* 0x000fe400078e0a73 */
[----:B------:R-:W-:-:S04]  /*a610*/  IMAD.HI.U32 R98, R4, R94, RZ ;  /* 0x0000005e04627227 */ /* 0x000fc800078e00ff */
        /* <DEDUP_REMOVED lines=8> */
[----:B------:R-:W-:Y:S01]  /*a6a0*/  IMAD.MOV R98, RZ, RZ, -R98 ;  /* 0x000000ffff627224 */ /* 0x000fe200078e0a62 */
[----:B--2---:R-:W-:Y:S01]  /*a6b0*/  IABS R116, R6 ;  /* 0x0000000600747213 */ /* 0x004fe20000000000 */
[----:B------:R-:W-:Y:S01]  /*a6c0*/  IMAD R42, R2, R5, R42 ;  /* 0x00000005022a7224 */ /* 0x000fe200078e022a */
[----:B------:R-:W-:Y:S01]  /*a6d0*/  STL [R1+0x674], R123 ;  /* 0x0006747b01007387 */ /* 0x000fe20000100800 */
[----:B------:R-:W-:-:S03]  /*a6e0*/  IMAD.HI.U32 R5, R4, R47, RZ ;  /* 0x0000002f04057227 */ /* 0x000fc600078e00ff */
[----:B------:R-:W-:Y:S01]  /*a6f0*/  STL [R1+0x678], R122 ;  /* 0x0006787a01007387 */ /* 0x000fe20000100800 */
[C---:B------:R-:W-:Y:S01]  /*a700*/  IMAD R95, R2.reuse, R99, R95 ;  /* 0x00000063025f7224 */ /* 0x040fe200078e025f */
[----:B------:R-:W-:Y:S01]  /*a710*/  IABS R99, R102 ;  /* 0x0000006600637213 */ /* 0x000fe20000000000 */
[----:B------:R-:W-:Y:S01]  /*a720*/  IMAD.MOV R97, RZ, RZ, -R97 ;  /* 0x000000ffff617224 */ /* 0x000fe200078e0a61 */
[----:B------:R2:W-:Y:S01]  /*a730*/  STL [R1+0x67c], R121 ;  /* 0x00067c7901007387 */ /* 0x0005e20000100800 */
[----:B------:R-:W-:Y:S01]  /*a740*/  IMAD R94, R2, R98, R94 ;  /* 0x00000062025e7224 */ /* 0x000fe200078e025e */
[----:B------:R-:W-:Y:S01]  /*a750*/  IABS R98, R103 ;  /* 0x0000006700627213 */ /* 0x000fe20000000000 */
[----:B------:R-:W-:Y:S02]  /*a760*/  IMAD.MOV R5, RZ, RZ, -R5 ;  /* 0x000000ffff057224 */ /* 0x000fe400078e0a05 */
[----:B------:R-:W-:-:S04]  /*a770*/  IMAD.HI.U32 R120, R4, R116, RZ ;  /* 0x0000007404787227 */ /* 0x000fc800078e00ff */
[----:B------:R-:W-:Y:S01]  /*a780*/  IMAD R93, R2, R97, R93 ;  /* 0x00000061025d7224 */ /* 0x000fe200078e025d */
[----:B------:R-:W-:Y:S01]  /*a790*/  IABS R97, R104 ;  /* 0x0000006800617213 */ /* 0x000fe20000000000 */
[----:B------:R-:W-:-:S04]  /*a7a0*/  IMAD.HI.U32 R103, R4, R99, RZ ;  /* 0x0000006304677227 */ /* 0x000fc800078e00ff */
[----:B------:R-:W-:-:S04]  /*a7b0*/  IMAD.HI.U32 R104, R4, R100, RZ ;  /* 0x0000006404687227 */ /* 0x000fc800078e00ff */
[----:B------:R-:W-:Y:S02]  /*a7c0*/  IMAD R47, R2, R5, R47 ;  /* 0x00000005022f7224 */ /* 0x000fe400078e022f */
[----:B------:R-:W-:-:S04]  /*a7d0*/  IMAD.HI.U32 R102, R4, R98, RZ ;  /* 0x0000006204667227 */ /* 0x000fc800078e00ff */
[----:B------:R-:W-:Y:S02]  /*a7e0*/  IMAD.MOV R120, RZ, RZ, -R120 ;  /* 0x000000ffff787224 */ /* 0x000fe400078e0a78 */
[----:B------:R-:W-:-:S04]  /*a7f0*/  IMAD.HI.U32 R5, R4, R52, RZ ;  /* 0x0000003404057227 */ /* 0x000fc800078e00ff */
[----:B-1----:R-:W-:Y:S02]  /*a800*/  VIADD R6, R0, 0x175 ;  /* 0x0000017500067836 */ /* 0x002fe40000000000 */
[----:B------:R-:W-:Y:S02]  /*a810*/  IMAD.MOV R103, RZ, RZ, -R103 ;  /* 0x000000ffff677224 */ /* 0x000fe400078e0a67 */
[----:B------:R-:W-:Y:S01]  /*a820*/  IMAD.MOV R104, RZ, RZ, -R104 ;  /* 0x000000ffff687224 */ /* 0x000fe200078e0a68 */
[----:B------:R1:W-:Y:S01]  /*a830*/  STL [R1+0x680], R6 ;  /* 0x0006800601007387 */ /* 0x0003e20000100800 */
[----:B------:R-:W-:Y:S02]  /*a840*/  IMAD.MOV R102, RZ, RZ, -R102 ;  /* 0x000000ffff667224 */ /* 0x000fe400078e0a66 */
[C---:B------:R-:W-:Y:S01]  /*a850*/  IMAD R116, R2.reuse, R120, R116 ;  /* 0x0000007802747224 */ /* 0x040fe200078e0274 */
[----:B------:R-:W-:Y:S01]  /*a860*/  IABS R120, R121 ;  /* 0x0000007900787213 */ /* 0x000fe20000000000 */
[----:B------:R-:W-:Y:S01]  /*a870*/  IMAD.MOV R5, RZ, RZ, -R5 ;  /* 0x000000ffff057224 */ /* 0x000fe200078e0a05 */
[----:B--2---:R-:W-:Y:S01]  /*a880*/  IABS R121, R6 ;  /* 0x0000000600797213 */ /* 0x004fe20000000000 */
[C---:B------:R-:W-:Y:S01]  /*a890*/  IMAD R99, R2.reuse, R103, R99 ;  /* 0x0000006702637224 */ /* 0x040fe200078e0263 */
[----:B------:R-:W-:Y:S01]  /*a8a0*/  IABS R103, R108 ;  /* 0x0000006c00677213 */ /* 0x000fe20000000000 */
[C---:B------:R-:W-:Y:S01]  /*a8b0*/  IMAD R100, R2.reuse, R104, R100 ;  /* 0x0000006802647224 */ /* 0x040fe200078e0264 */
[----:B------:R-:W-:Y:S01]  /*a8c0*/  IABS R104, R107 ;  /* 0x0000006b00687213 */ /* 0x000fe20000000000 */
[C---:B------:R-:W-:Y:S01]  /*a8d0*/  IMAD R98, R2.reuse, R102, R98 ;  /* 0x0000006602627224 */ /* 0x040fe200078e0262 */
[----:B------:R-:W-:Y:S01]  /*a8e0*/  IABS R102, R109 ;  /* 0x0000006d00667213 */ /* 0x000fe20000000000 */
[----:B------:R-:W-:Y:S01]  /*a8f0*/  IMAD R52, R2, R5, R52 ;  /* 0x0000000502347224 */ /* 0x000fe200078e0234 */
[----:B------:R-:W-:Y:S01]  /*a900*/  STL [R1+0x65c], R129 ;  /* 0x00065c8101007387 */ /* 0x000fe20000100800 */
[----:B------:R-:W-:-:S03]  /*a910*/  IMAD.HI.U32 R5, R4, R57, RZ ;  /* 0x0000003904057227 */ /* 0x000fc600078e00ff */
[----:B------:R-:W-:Y:S01]  /*a920*/  STL [R1+0x660], R128 ;  /* 0x0006608001007387 */ /* 0x000fe20000100800 */
[----:B------:R-:W-:-:S03]  /*a930*/  IMAD.HI.U32 R109, R4, R105, RZ ;  /* 0x00000069046d7227 */ /* 0x000fc600078e00ff */
[----:B------:R-:W-:Y:S01]  /*a940*/  STL [R1+0x664], R127 ;  /* 0x0006647f01007387 */ /* 0x000fe20000100800 */
[----:B------:R-:W-:-:S03]  /*a950*/  IMAD.HI.U32 R125, R4, R121, RZ ;  /* 0x00000079047d7227 */ /* 0x000fc600078e00ff */
[----:B------:R2:W-:Y:S01]  /*a960*/  STL [R1+0x668], R126 ;  /* 0x0006687e01007387 */ /* 0x0005e20000100800 */
        /* <DEDUP_REMOVED lines=9> */
[----:B------:R1:W-:Y:S01]  /*aa00*/  STL [R1+0x66c], R6 ;  /* 0x00066c0601007387 */ /* 0x0003e20000100800 */
[----:B------:R-:W-:Y:S01]  /*aa10*/  IMAD R105, R2, R109, R105 ;  /* 0x0000006d02697224 */ /* 0x000fe200078e0269 */
[----:B------:R-:W-:Y:S01]  /*aa20*/  IABS R109, R112 ;  /* 0x00000070006d7213 */ /* 0x000fe20000000000 */
[----:B------:R-:W-:Y:S01]  /*aa30*/  IMAD.HI.U32 R5, R4, R62, RZ ;  /* 0x0000003e04057227 */ /* 0x000fe200078e00ff */
[----:B------:R-:W-:Y:S03]  /*aa40*/  STL [R1+0x648], R134 ;  /* 0x0006488601007387 */ /* 0x000fe60000100800 */
[C---:B------:R-:W-:Y:S01]  /*aa50*/  IMAD R121, R2.reuse, R125, R121 ;  /* 0x0000007d02797224 */ /* 0x040fe200078e0279 */
[----:B------:R-:W-:Y:S01]  /*aa60*/  IABS R125, R126 ;  /* 0x0000007e007d7213 */ /* 0x000fe20000000000 */
[C---:B------:R-:W-:Y:S01]  /*aa70*/  IMAD R103, R2.reuse, R107, R103 ;  /* 0x0000006b02677224 */ /* 0x040fe200078e0267 */
[----:B------:R-:W-:Y:S01]  /*aa80*/  IABS R107, R114 ;  /* 0x00000072006b7213 */ /* 0x000fe20000000000 */
[----:B------:R-:W-:Y:S01]  /*aa90*/  IMAD R104, R2, R108, R104 ;  /* 0x0000006c02687224 */ /* 0x000fe200078e0268 */
[----:B--2---:R-:W-:Y:S01]  /*aaa0*/  IABS R126, R6 ;  /* 0x00000006007e7213 */ /* 0x004fe20000000000 */
[----:B------:R-:W-:Y:S01]  /*aab0*/  IMAD.HI.U32 R114, R4, R110, RZ ;  /* 0x0000006e04727227 */ /* 0x000fe200078e00ff */
[----:B------:R-:W-:Y:S01]  /*aac0*/  IABS R108, R113 ;  /* 0x00000071006c7213 */ /* 0x000fe20000000000 */
[----:B------:R-:W-:Y:S02]  /*aad0*/  STL [R1+0x64c], R133 ;  /* 0x00064c8501007387 */ /* 0x000fe40000100800 */
[----:B------:R-:W-:-:S02]  /*aae0*/  IMAD.MOV R5, RZ, RZ, -R5 ;  /* 0x000000ffff057224 */ /* 0x000fc400078e0a05 */
[C---:B------:R-:W-:Y:S01]  /*aaf0*/  IMAD.HI.U32 R113, R4.reuse, R109, RZ ;  /* 0x0000006d04717227 */ /* 0x040fe200078e00ff */
[----:B------:R-:W-:Y:S03]  /*ab00*/  STL [R1+0x650], R132 ;  /* 0x0006508401007387 */ /* 0x000fe60000100800 */
[----:B------:R-:W-:Y:S01]  /*ab10*/  IMAD.MOV R114, RZ, RZ, -R114 ;  /* 0x000000ffff727224 */ /* 0x000fe200078e0a72 */
[----:B------:R2:W-:Y:S01]  /*ab20*/  STL [R1+0x654], R131 ;  /* 0x0006548301007387 */ /* 0x0005e20000100800 */
[----:B------:R-:W-:-:S04]  /*ab30*/  IMAD.HI.U32 R130, R4, R126, RZ ;  /* 0x0000007e04827227 */ /* 0x000fc800078e00ff */
[----:B------:R-:W-:Y:S02]  /*ab40*/  IMAD R62, R2, R5, R62 ;  /* 0x00000005023e7224 */ /* 0x000fe400078e023e */
[----:B------:R-:W-:-:S04]  /*ab50*/  IMAD.HI.U32 R112, R4, R108, RZ ;  /* 0x0000006c04707227 */ /* 0x000fc800078e00ff */
[----:B------:R-:W-:-:S04]  /*ab60*/  IMAD.HI.U32 R5, R4, R67, RZ ;  /* 0x0000004304057227 */ /* 0x000fc800078e00ff */
[----:B------:R-:W-:Y:S02]  /*ab70*/  IMAD.MOV R113, RZ, RZ, -R113 ;  /* 0x000000ffff717224 */ /* 0x000fe400078e0a71 */
[----:B------:R-:W-:Y:S01]  /*ab80*/  IMAD R110, R2, R114, R110 ;  /* 0x00000072026e7224 */ /* 0x000fe200078e026e */
[----:B------:R-:W-:Y:S01]  /*ab90*/  IABS R114, R117 ;  /* 0x0000007500727213 */ /* 0x000fe20000000000 */
        /* <DEDUP_REMOVED lines=23> */
[----:B------:R-:W-:Y:S02]  /*ad10*/  IMAD.MOV R119, RZ, RZ, -R119 ;  /* 0x000000ffff777224 */ /* 0x000fe400078e0a77 */
[----:B------:R-:W-:-:S04]  /*ad20*/  IMAD.HI.U32 R135, R4, R131, RZ ;  /* 0x0000008304877227 */ /* 0x000fc800078e00ff */
[----:B------:R-:W-:Y:S02]  /*ad30*/  IMAD.MOV R117, RZ, RZ, -R117 ;  /* 0x000000ffff757224 */ /* 0x000fe400078e0a75 */
[C---:B------:R-:W-:Y:S01]  /*ad40*/  IMAD R114, R2.reuse, R118, R114 ;  /* 0x0000007602727224 */ /* 0x040fe200078e0272 */
[----:B------:R-:W-:Y:S01]  /*ad50*/  IABS R118, R123 ;  /* 0x0000007b00767213 */ /* 0x000fe20000000000 */
[C---:B------:R-:W-:Y:S02]  /*ad60*/  IMAD R72, R2.reuse, R5, R72 ;  /* 0x0000000502487224 */ /* 0x040fe400078e0248 */
[----:B------:R-:W-:Y:S01]  /*ad70*/  IMAD R115, R2, R119, R115 ;  /* 0x0000007702737224 */ /* 0x000fe200078e0273 */
[----:B------:R-:W-:Y:S01]  /*ad80*/  IABS R119, R122 ;  /* 0x0000007a00777213 */ /* 0x000fe20000000000 */
[----:B------:R-:W-:Y:S02]  /*ad90*/  IMAD.MOV R135, RZ, RZ, -R135 ;  /* 0x000000ffff877224 */ /* 0x000fe400078e0a87 */
[----:B------:R-:W-:-:S04]  /*ada0*/  IMAD.HI.U32 R5, R4, R77, RZ ;  /* 0x0000004d04057227 */ /* 0x000fc800078e00ff */
[----:B------:R-:W-:Y:S01]  /*adb0*/  IMAD R113, R2, R117, R113 ;  /* 0x0000007502717224 */ /* 0x000fe200078e0271 */
[----:B------:R-:W-:Y:S01]  /*adc0*/  IABS R117, R124 ;  /* 0x0000007c00757213 */ /* 0x000fe20000000000 */
[----:B-1----:R-:W-:Y:S02]  /*add0*/  VIADD R6, R0, 0x184 ;  /* 0x0000018400067836 */ /* 0x002fe40000000000 */
[----:B------:R-:W-:-:S03]  /*ade0*/  IMAD.HI.U32 R124, R4, R120, RZ ;  /* 0x00000078047c7227 */ /* 0x000fc600078e00ff */
[----:B------:R1:W-:Y:S01]  /*adf0*/  STL [R1+0x644], R6 ;  /* 0x0006440601007387 */ /* 0x0003e20000100800 */
[----:B------:R-:W-:Y:S01]  /*ae00*/  IMAD R131, R2, R135, R131 ;  /* 0x0000008702837224 */ /* 0x000fe200078e0283 */
[----:B------:R-:W-:Y:S01]  /*ae10*/  IABS R135, R136 ;  /* 0x0000008800877213 */ /* 0x000fe20000000000 */
[----:B------:R-:W-:Y:S01]  /*ae20*/  IMAD.MOV R5, RZ, RZ, -R5 ;  /* 0x000000ffff057224 */ /* 0x000fe200078e0a05 */
[----:B--2---:R-:W-:Y:S01]  /*ae30*/  IABS R136, R6 ;  /* 0x0000000600887213 */ /* 0x004fe20000000000 */
[C---:B------:R-:W-:Y:S01]  /*ae40*/  IMAD.HI.U32 R122, R4.reuse, R118, RZ ;  /* 0x00000076047a7227 */ /* 0x040fe200078e00ff */
[----:B------:R-:W-:Y:S03]  /*ae50*/  STL [R1+0x620], R144 ;  /* 0x0006209001007387 */ /* 0x000fe60000100800 */
[----:B------:R-:W-:Y:S01]  /*ae60*/  IMAD.HI.U32 R123, R4, R119, RZ ;  /* 0x00000077047b7227 */ /* 0x000fe200078e00ff */
[----:B------:R-:W-:Y:S03]  /*ae70*/  STL [R1+0x624], R143 ;  /* 0x0006248f01007387 */ /* 0x000fe60000100800 */
[----:B------:R-:W-:Y:S01]  /*ae80*/  IMAD.MOV R124, RZ, RZ, -R124 ;  /* 0x000000ffff7c7224 */ /* 0x000fe200078e0a7c */
[----:B------:R-:W-:Y:S01]  /*ae90*/  STL [R1+0x628], R142 ;  /* 0x0006288e01007387 */ /* 0x000fe20000100800 */
[----:B------:R-:W-:-:S02]  /*aea0*/  IMAD R77, R2, R5, R77 ;  /* 0x00000005024d7224 */ /* 0x000fc400078e024d */
[----:B------:R-:W-:Y:S01]  /*aeb0*/  IMAD.MOV R122, RZ, RZ, -R122 ;  /* 0x000000ffff7a7224 */ /* 0x000fe200078e0a7a */
[----:B------:R2:W-:Y:S01]  /*aec0*/  STL [R1+0x62c], R141 ;  /* 0x00062c8d01007387 */ /* 0x0005e20000100800 */
[----:B------:R-:W-:-:S04]  /*aed0*/  IMAD.HI.U32 R5, R4, R82, RZ ;  /* 0x0000005204057227 */ /* 0x000fc800078e00ff */
[----:B------:R-:W-:Y:S02]  /*aee0*/  IMAD.MOV R123, RZ, RZ, -R123 ;  /* 0x000000ffff7b7224 */ /* 0x000fe400078e0a7b */
[----:B------:R-:W-:Y:S01]  /*aef0*/  IMAD R120, R2, R124, R120 ;  /* 0x0000007c02787224 */ /* 0x000fe200078e0278 */
[----:B------:R-:W-:Y:S01]  /*af00*/  IABS R124, R127 ;  /* 0x0000007f007c7213 */ /* 0x000fe20000000000 */
[----:B------:R-:W-:-:S04]  /*af10*/  IMAD.HI.U32 R140, R4, R136, RZ ;  /* 0x00000088048c7227 */ /* 0x000fc800078e00ff */
[C---:B------:R-:W-:Y:S01]  /*af20*/  IMAD R118, R2.reuse, R122, R118 ;  /* 0x0000007a02767224 */ /* 0x040fe200078e0276 */
[----:B------:R-:W-:Y:S01]  /*af30*/  IABS R122, R129 ;  /* 0x00000081007a7213 */ /* 0x000fe20000000000 */
[----:B------:R-:W-:Y:S02]  /*af40*/  IMAD.MOV R5, RZ, RZ, -R5 ;  /* 0x000000ffff057224 */ /* 0x000fe400078e0a05 */
[----:B------:R-:W-:Y:S01]  /*af50*/  IMAD R119, R2, R123, R119 ;  /* 0x0000007b02777224 */ /* 0x000fe200078e0277 */
[----:B------:R-:W-:Y:S01]  /*af60*/  IABS R123, R128 ;  /* 0x00000080007b7213 */ /* 0x000fe20000000000 */
[----:B------:R-:W-:-:S04]  /*af70*/  IMAD.HI.U32 R129, R4, R125, RZ ;  /* 0x0000007d04817227 */ /* 0x000fc800078e00ff */
[----:B------:R-:W-:Y:S02]  /*af80*/  IMAD.MOV R140, RZ, RZ, -R140 ;  /* 0x000000ffff8c7224 */ /* 0x000fe400078e0a8c */
[----:B-1----:R-:W-:Y:S02]  /*af90*/  VIADD R6, R0, 0x189 ;  /* 0x0000018900067836 */ /* 0x002fe40000000000 */
[----:B------:R-:W-:-:S03]  /*afa0*/  IMAD.HI.U32 R128, R4, R124, RZ ;  /* 0x0000007c04807227 */ /* 0x000fc600078e00ff */
[----:B------:R1:W-:Y:S01]  /*afb0*/  STL [R1+0x630], R6 ;  /* 0x0006300601007387 */ /* 0x0003e20000100800 */
[----:B------:R-:W-:Y:S02]  /*afc0*/  IMAD R82, R2, R5, R82 ;  /* 0x0000000502527224 */ /* 0x000fe400078e0252 */
[----:B------:R-:W-:Y:S01]  /*afd0*/  IMAD.HI.U32 R5, R4, R87, RZ ;  /* 0x0000005704057227 */ /* 0x000fe200078e00ff */
[----:B------:R-:W-:Y:S03]  /*afe0*/  STL [R1+0x60c], R149 ;  /* 0x00060c9501007387 */ /* 0x000fe60000100800 */
[----:B------:R-:W-:Y:S01]  /*aff0*/  IMAD.MOV R129, RZ, RZ, -R129 ;  /* 0x000000ffff817224 */ /* 0x000fe200078e0a81 */
[----:B------:R-:W-:Y:S01]  /*b000*/  STL [R1+0x610], R148 ;  /* 0x0006109401007387 */ /* 0x000fe20000100800 */
        /* <DEDUP_REMOVED lines=8> */
[C---:B------:R-:W-:Y:S01]  /*b090*/  IMAD R125, R2.reuse, R129, R125 ;  /* 0x00000081027d7224 */ /* 0x040fe200078e027d */
[----:B------:R-:W-:Y:S01]  /*b0a0*/  IABS R129, R132 ;  /* 0x0000008400817213 */ /* 0x000fe20000000000 */
[----:B------:R-:W-:Y:S02]  /*b0b0*/  IMAD.MOV R127, RZ, RZ, -R127 ;  /* 0x000000ffff7f7224 */ /* 0x000fe400078e0a7f */
[----:B------:R-:W-:Y:S01]  /*b0c0*/  IMAD R124, R2, R128, R124 ;  /* 0x00000080027c7224 */ /* 0x000fe200078e027c */
[----:B------:R-:W-:Y:S01]  /*b0d0*/  IABS R128, R133 ;  /* 0x0000008500807213 */ /* 0x000fe20000000000 */
[----:B------:R-:W-:-:S04]  /*b0e0*/  IMAD.HI.U32 R145, R4, R141, RZ ;  /* 0x0000008d04917227 */ /* 0x000fc800078e00ff */
[----:B------:R-:W-:Y:S02]  /*b0f0*/  IMAD R87, R2, R5, R87 ;  /* 0x0000000502577224 */ /* 0x000fe400078e0257 */
[----:B------:R-:W-:-:S04]  /*b100*/  IMAD.HI.U32 R5, R4, R92, RZ ;  /* 0x0000005c04057227 */ /* 0x000fc800078e00ff */
[----:B------:R-:W-:Y:S01]  /*b110*/  IMAD R123, R2, R127, R123 ;  /* 0x0000007f027b7224 */ /* 0x000fe200078e027b */
[----:B------:R-:W-:Y:S01]  /*b120*/  IABS R127, R134 ;  /* 0x00000086007f7213 */ /* 0x000fe20000000000 */
[----:B------:R-:W-:-:S04]  /*b130*/  IMAD.HI.U32 R133, R4, R129, RZ ;  /* 0x0000008104857227 */ /* 0x000fc800078e00ff */
        /* <DEDUP_REMOVED lines=18> */
[C---:B------:R-:W-:Y:S01]  /*b260*/  IMAD R130, R2.reuse, R134, R130 ;  /* 0x0000008602827224 */ /* 0x040fe200078e0282 */
[----:B------:R-:W-:Y:S01]  /*b270*/  IABS R134, R137 ;  /* 0x0000008900867213 */ /* 0x000fe20000000000 */
[----:B------:R-:W-:Y:S01]  /*b280*/  IMAD R128, R2, R132, R128 ;  /* 0x0000008402807224 */ /* 0x000fe200078e0280 */
[----:B------:R-:W-:Y:S01]  /*b290*/  IABS R132, R139 ;  /* 0x0000008b00847213 */ /* 0x000fe20000000000 */
[----:B------:R-:W-:Y:S01]  /*b2a0*/  IMAD.MOV R5, RZ, RZ, -R5 ;  /* 0x000000ffff057224 */ /* 0x000fe200078e0a05 */
[----:B------:R-:W-:Y:S01]  /*b2b0*/  STL [R1+0x5fc], R152 ;  /* 0x0005fc9801007387 */ /* 0x000fe20000100800 */
[----:B------:R-:W-:-:S03]  /*b2c0*/  IMAD.HI.U32 R139, R4, R135, RZ ;  /* 0x00000087048b7227 */ /* 0x000fc600078e00ff */
[----:B------:R2:W-:Y:S01]  /*b2d0*/  STL [R1+0x604], R151 ;  /* 0x0006049701007387 */ /* 0x0005e20000100800 */
[----:B------:R-:W-:-:S04]  /*b2e0*/  IMAD.HI.U32 R150, R4, R146, RZ ;  /* 0x0000009204967227 */ /* 0x000fc800078e00ff */
[----:B------:R-:W-:-:S04]  /*b2f0*/  IMAD.HI.U32 R137, R4, R133, RZ ;  /* 0x0000008504897227 */ /* 0x000fc800078e00ff */
[----:B------:R-:W-:-:S04]  /*b300*/  IMAD.HI.U32 R138, R4, R134, RZ ;  /* 0x00000086048a7227 */ /* 0x000fc800078e00ff */
[----:B------:R-:W-:Y:S02]  /*b310*/  IMAD R97, R2, R5, R97 ;  /* 0x0000000502617224 */ /* 0x000fe400078e0261 */
[----:B------:R-:W-:Y:S02]  /*b320*/  IMAD.MOV R139, RZ, RZ, -R139 ;  /* 0x000000ffff8b7224 */ /* 0x000fe400078e0a8b */
[----:B------:R-:W-:Y:S02]  /*b330*/  IMAD.MOV R150, RZ, RZ, -R150 ;  /* 0x000000ffff967224 */ /* 0x000fe400078e0a96 */
[----:B------:R-:W-:-:S04]  /*b340*/  IMAD.HI.U32 R5, R4, R102, RZ ;  /* 0x0000006604057227 */ /* 0x000fc800078e00ff */
[----:B-1----:R-:W-:Y:S02]  /*b350*/  VIADD R6, R0, 0x193 ;  /* 0x0000019300067836 */ /* 0x002fe40000000000 */
[----:B------:R-:W-:Y:S02]  /*b360*/  IMAD.MOV R137, RZ, RZ, -R137 ;  /* 0x000000ffff897224 */ /* 0x000fe400078e0a89 */
[----:B------:R-:W-:Y:S01]  /*b370*/  IMAD.MOV R138, RZ, RZ, -R138 ;  /* 0x000000ffff8a7224 */ /* 0x000fe200078e0a8a */
[----:B------:R1:W-:Y:S01]  /*b380*/  STL [R1+0x608], R6 ;  /* 0x0006080601007387 */ /* 0x0003e20000100800 */
[C---:B------:R-:W-:Y:S01]  /*b390*/  IMAD R135, R2.reuse, R139, R135 ;  /* 0x0000008b02877224 */ /* 0x040fe200078e0287 */
[----:B------:R-:W-:Y:S01]  /*b3a0*/  IABS R139, R142 ;  /* 0x0000008e008b7213 */ /* 0x000fe20000000000 */
[C---:B------:R-:W-:Y:S01]  /*b3b0*/  IMAD R146, R2.reuse, R150, R146 ;  /* 0x0000009602927224 */ /* 0x040fe200078e0292 */
[----:B------:R-:W-:Y:S01]  /*b3c0*/  IABS R150, R151 ;  /* 0x0000009700967213 */ /* 0x000fe20000000000 */
[----:B------:R-:W-:Y:S01]  /*b3d0*/  IMAD.MOV R5, RZ, RZ, -R5 ;  /* 0x000000ffff057224 */ /* 0x000fe200078e0a05 */
[----:B--2---:R-:W-:Y:S01]  /*b3e0*/  IABS R151, R6 ;  /* 0x0000000600977213 */ /* 0x004fe20000000000 */
[C---:B------:R-:W-:Y:S01]  /*b3f0*/  IMAD R133, R2.reuse, R137, R133 ;  /* 0x0000008902857224 */ /* 0x040fe200078e0285 */
[----:B------:R-:W-:Y:S01]  /*b400*/  IABS R137, R144 ;  /* 0x0000009000897213 */ /* 0x000fe20000000000 */
[----:B------:R-:W-:Y:S01]  /*b410*/  IMAD R134, R2, R138, R134 ;  /* 0x0000008a02867224 */ /* 0x000fe200078e0286 */
[----:B------:R-:W-:Y:S01]  /*b420*/  IABS R138, R143 ;  /* 0x0000008f008a7213 */ /* 0x000fe20000000000 */
[----:B------:R-:W-:Y:S01]  /*b430*/  IMAD.HI.U32 R144, R4, R140, RZ ;  /* 0x0000008c04907227 */ /* 0x000fe200078e00ff */
[----:B------:R-:W-:Y:S03]  /*b440*/  STL [R1+0x5d4], R159 ;  /* 0x0005d49f01007387 */ /* 0x000fe60000100800 */
[----:B------:R-:W-:Y:S01]  /*b450*/  IMAD R102, R2, R5, R102 ;  /* 0x0000000502667224 */ /* 0x000fe200078e0266 */
[----:B------:R-:W-:Y:S01]  /*b460*/  STL [R1+0x5dc], R158 ;  /* 0x0005dc9e01007387 */ /* 0x000fe20000100800 */
[----:B------:R-:W-:-:S03]  /*b470*/  IMAD.HI.U32 R5, R4, R107, RZ ;  /* 0x0000006b04057227 */ /* 0x000fc600078e00ff */
[----:B------:R-:W-:Y:S01]  /*b480*/  STL [R1+0x5e0], R157 ;  /* 0x0005e09d01007387 */ /* 0x000fe20000100800 */
[----:B------:R-:W-:-:S03]  /*b490*/  IMAD.HI.U32 R143, R4, R139, RZ ;  /* 0x0000008b048f7227 */ /* 0x000fc600078e00ff */
[----:B------:R2:W-:Y:S01]  /*b4a0*/  STL [R1+0x5e4], R156 ;  /* 0x0005e49c01007387 */ /* 0x0005e20000100800 */
[----:B------:R-:W-:-:S04]  /*b4b0*/  IMAD.HI.U32 R155, R4, R151, RZ ;  /* 0x00000097049b7227 */ /* 0x000fc800078e00ff */
[----:B------:R-:W-:Y:S02]  /*b4c0*/  IMAD.MOV R144, RZ, RZ, -R144 ;  /* 0x000000ffff907224 */ /* 0x000fe400078e0a90 */
[----:B------:R-:W-:-:S04]  /*b4d0*/  IMAD.HI.U32 R142, R4, R138, RZ ;  /* 0x0000008a048e7227 */ /* 0x000fc800078e00ff */
[----:B------:R-:W-:Y:S02]  /*b4e0*/  IMAD.MOV R5, RZ, RZ, -R5 ;  /* 0x000000ffff057224 */ /* 0x000fe400078e0a05 */
[----:B------:R-:W-:Y:S02]  /*b4f0*/  IMAD.MOV R143, RZ, RZ, -R143 ;  /* 0x000000ffff8f7224 */ /* 0x000fe400078e0a8f */
[----:B------:R-:W-:Y:S02]  /*b500*/  IMAD.MOV R155, RZ, RZ, -R155 ;  /* 0x000000ffff9b7224 */ /* 0x000fe400078e0a9b */
[----:B------:R-:W-:Y:S01]  /*b510*/  IMAD R140, R2, R144, R140 ;  /* 0x00000090028c7224 */ /* 0x000fe200078e028c */
[----:B------:R-:W-:Y:S01]  /*b520*/  IABS R144, R147 ;  /* 0x0000009300907213 */ /* 0x000fe20000000000 */
        /* <DEDUP_REMOVED lines=18> */
[C---:B------:R-:W-:Y:S01]  /*b650*/  IMAD.HI.U32 R147, R4.reuse, R143, RZ ;  /* 0x0000008f04937227 */ /* 0x040fe200078e00ff */
[----:B------:R2:W-:Y:S03]  /*b660*/  STL [R1+0x5a0], R161 ;  /* 0x0005a0a101007387 */ /* 0x0005e60000100800 */
[----:B------:R-:W-:Y:S02]  /*b670*/  IMAD.MOV R148, RZ, RZ, -R148 ;  /* 0x000000ffff947224 */ /* 0x000fe400078e0a94 */
[----:B------:R-:W-:-:S04]  /*b680*/  IMAD.HI.U32 R160, R4, R156, RZ ;  /* 0x0000009c04a07227 */ /* 0x000fc800078e00ff */
[----:B------:R-:W-:Y:S02]  /*b690*/  IMAD R112, R2, R5, R112 ;  /* 0x0000000502707224 */ /* 0x000fe400078e0270 */
[----:B------:R-:W-:Y:S02]  /*b6a0*/  IMAD.MOV R149, RZ, RZ, -R149 ;  /* 0x000000ffff957224 */ /* 0x000fe400078e0a95 */
[----:B------:R-:W-:-:S04]  /*b6b0*/  IMAD.HI.U32 R5, R4, R117, RZ ;  /* 0x0000007504057227 */ /* 0x000fc800078e00ff */
[----:B------:R-:W-:Y:S02]  /*b6c0*/  IMAD.MOV R147, RZ, RZ, -R147 ;  /* 0x000000ffff937224 */ /* 0x000fe400078e0a93 */
[C---:B------:R-:W-:Y:S01]  /*b6d0*/  IMAD R144, R2.reuse, R148, R144 ;  /* 0x0000009402907224 */ /* 0x040fe200078e0290 */
[----:B------:R-:W-:Y:S01]  /*b6e0*/  IABS R148, R153 ;  /* 0x0000009900947213 */ /* 0x000fe20000000000 */
[----:B------:R-:W-:Y:S02]  /*b6f0*/  IMAD.MOV R160, RZ, RZ, -R160 ;  /* 0x000000ffffa07224 */ /* 0x000fe400078e0aa0 */
[----:B------:R-:W-:Y:S01]  /*b700*/  IMAD R145, R2, R149, R145 ;  /* 0x0000009502917224 */ /* 0x000fe200078e0291 */
[----:B------:R-:W-:Y:S01]  /*b710*/  IABS R149, R152 ;  /* 0x0000009800957213 */ /* 0x000fe20000000000 */
[----:B-1----:R-:W-:Y:S02]  /*b720*/  VIADD R6, R0, 0x19d ;  /* 0x0000019d00067836 */ /* 0x002fe40000000000 */
[----:B------:R-:W-:-:S02]  /*b730*/  IMAD.MOV R5, RZ, RZ, -R5 ;  /* 0x000000ffff057224 */ /* 0x000fc400078e0a05 */
[----:B------:R-:W-:Y:S01]  /*b740*/  IMAD R143, R2, R147, R143 ;  /* 0x00000093028f7224 */ /* 0x000fe200078e028f */
[----:B------:R-:W-:Y:S01]  /*b750*/  IABS R147, R154 ;  /* 0x0000009a00937213 */ /* 0x000fe20000000000 */
[----:B------:R-:W-:Y:S01]  /*b760*/  IMAD.HI.U32 R154, R4, R150, RZ ;  /* 0x00000096049a7227 */ /* 0x000fe200078e00ff */
[----:B------:R1:W-:Y:S03]  /*b770*/  STL [R1+0x5a8], R6 ;  /* 0x0005a80601007387 */ /* 0x0003e60000100800 */
[C---:B------:R-:W-:Y:S01]  /*b780*/  IMAD R156, R2.reuse, R160, R156 ;  /* 0x000000a0029c7224 */ /* 0x040fe200078e029c */
[----:B------:R-:W-:Y:S01]  /*b790*/  IABS R160, R161 ;  /* 0x000000a100a07213 */ /* 0x000fe20000000000 */
[----:B------:R-:W-:Y:S01]  /*b7a0*/  IMAD R117, R2, R5, R117 ;  /* 0x0000000502757224 */ /* 0x000fe200078e0275 */
[----:B--2---:R-:W-:Y:S01]  /*b7b0*/  IABS R161, R6 ;  /* 0x0000000600a17213 */ /* 0x004fe20000000000 */
        /* <DEDUP_REMOVED lines=10> */
[----:B------:R-:W-:Y:S02]  /*b860*/  IMAD.MOV R153, RZ, RZ, -R153 ;  /* 0x000000ffff997224 */ /* 0x000fe400078e0a99 */
[----:B------:R-:W-:-:S04]  /*b870*/  IMAD.HI.U32 R165, R4, R161, RZ ;  /* 0x000000a104a57227 */ /* 0x000fc800078e00ff */
[C---:B------:R-:W-:Y:S01]  /*b880*/  IMAD R150, R2.reuse, R154, R150 ;  /* 0x0000009a02967224 */ /* 0x040fe200078e0296 */
[----:B------:R-:W-:Y:S01]  /*b890*/  IABS R154, R157 ;  /* 0x0000009d009a7213 */ /* 0x000fe20000000000 */
[C---:B------:R-:W-:Y:S01]  /*b8a0*/  IMAD R148, R2.reuse, R152, R148 ;  /* 0x0000009802947224 */ /* 0x040fe200078e0294 */
[----:B------:R-:W-:Y:S01]  /*b8b0*/  IABS R152, R159 ;  /* 0x0000009f00987213 */ /* 0x000fe20000000000 */
[C---:B------:R-:W-:Y:S02]  /*b8c0*/  IMAD R122, R2.reuse, R5, R122 ;  /* 0x00000005027a7224 */ /* 0x040fe400078e027a */
[----:B------:R-:W-:Y:S01]  /*b8d0*/  IMAD R149, R2, R153, R149 ;  /* 0x0000009902957224 */ /* 0x000fe200078e0295 */
[----:B------:R-:W-:Y:S01]  /*b8e0*/  IABS R153, R158 ;  /* 0x0000009e00997213 */ /* 0x000fe20000000000 */
[----:B------:R-:W-:Y:S02]  /*b8f0*/  IMAD.MOV R165, RZ, RZ, -R165 ;  /* 0x000000ffffa57224 */ /* 0x000fe400078e0aa5 */
[----:B------:R-:W-:-:S04]  /*b900*/  IMAD.HI.U32 R5, R4, R127, RZ ;  /* 0x0000007f04057227 */ /* 0x000fc800078e00ff */
[----:B------:R-:W-:-:S04]  /*b910*/  IMAD.HI.U32 R159, R4, R155, RZ ;  /* 0x0000009b049f7227 */ /* 0x000fc800078e00ff */
[----:B-1----:R-:W-:Y:S02]  /*b920*/  VIADD R6, R0, 0x1a2 ;  /* 0x000001a200067836 */ /* 0x002fe40000000000 */
[----:B------:R-:W-:-:S03]  /*b930*/  IMAD.HI.U32 R158, R4, R154, RZ ;  /* 0x0000009a049e7227 */ /* 0x000fc600078e00ff */
[----:B------:R1:W-:Y:S01]  /*b940*/  STL [R1+0x558], R6 ;  /* 0x0005580601007387 */ /* 0x0003e20000100800 */
[----:B------:R-:W-:Y:S01]  /*b950*/  IMAD R161, R2, R165, R161 ;  /* 0x000000a502a17224 */ /* 0x000fe200078e02a1 */
[----:B------:R-:W-:Y:S01]  /*b960*/  IABS R165, R166 ;  /* 0x000000a600a57213 */ /* 0x000fe20000000000 */
[----:B------:R-:W-:Y:S01]  /*b970*/  IMAD.MOV R5, RZ, RZ, -R5 ;  /* 0x000000ffff057224 */ /* 0x000fe200078e0a05 */
[----:B--2---:R-:W-:Y:S01]  /*b980*/  IABS R166, R6 ;  /* 0x0000000600a67213 */ /* 0x004fe20000000000 */
[----:B------:R-:W-:Y:S01]  /*b990*/  IMAD.MOV R159, RZ, RZ, -R159 ;  /* 0x000000ffff9f7224 */ /* 0x000fe200078e0a9f */
[----:B------:R-:W-:Y:S01]  /*b9a0*/  STL [R1+0x510], R174 ;  /* 0x000510ae01007387 */ /* 0x000fe20000100800 */
[----:B------:R-:W-:-:S03]  /*b9b0*/  IMAD.HI.U32 R157, R4, R153, RZ ;  /* 0x00000099049d7227 */ /* 0x000fc600078e00ff */
[----:B------:R-:W-:Y:S01]  /*b9c0*/  STL [R1+0x518], R173 ;  /* 0x000518ad01007387 */ /* 0x000fe20000100800 */
[----:B------:R-:W-:Y:S02]  /*b9d0*/  IMAD.MOV R158, RZ, RZ, -R158 ;  /* 0x000000ffff9e7224 */ /* 0x000fe400078e0a9e */
[C---:B------:R-:W-:Y:S01]  /*b9e0*/  IMAD R127, R2.reuse, R5, R127 ;  /* 0x00000005027f7224 */ /* 0x040fe200078e027f */
[----:B------:R-:W-:Y:S01]  /*b9f0*/  STL [R1+0x51c], R172 ;  /* 0x00051cac01007387 */ /* 0x000fe20000100800 */
[----:B------:R-:W-:Y:S01]  /*ba00*/  IMAD R155, R2, R159, R155 ;  /* 0x0000009f029b7224 */ /* 0x000fe200078e029b */
[----:B------:R-:W-:Y:S01]  /*ba10*/  IABS R159, R162 ;  /* 0x000000a2009f7213 */ /* 0x000fe20000000000 */
[----:B------:R-:W-:Y:S01]  /*ba20*/  IMAD.HI.U32 R5, R4, R132, RZ ;  /* 0x0000008404057227 */ /* 0x000fe200078e00ff */
[----:B------:R2:W-:Y:S03]  /*ba30*/  STL [R1+0x520], R171 ;  /* 0x000520ab01007387 */ /* 0x0005e60000100800 */
[----:B------:R-:W-:-:S02]  /*ba40*/  IMAD.MOV R157, RZ, RZ, -R157 ;  /* 0x000000ffff9d7224 */ /* 0x000fc400078e0a9d */
[----:B------:R-:W-:Y:S01]  /*ba50*/  IMAD R154, R2, R158, R154 ;  /* 0x0000009e029a7224 */ /* 0x000fe200078e029a */
[----:B------:R-:W-:Y:S01]  /*ba60*/  IABS R158, R163 ;  /* 0x000000a3009e7213 */ /* 0x000fe20000000000 */
[----:B------:R-:W-:-:S04]  /*ba70*/  IMAD.HI.U32 R170, R4, R166, RZ ;  /* 0x000000a604aa7227 */ /* 0x000fc800078e00ff */
[----:B------:R-:W-:Y:S02]  /*ba80*/  IMAD.MOV R5, RZ, RZ, -R5 ;  /* 0x000000ffff057224 */ /* 0x000fe400078e0a05 */
[----:B------:R-:W-:Y:S01]  /*ba90*/  IMAD R153, R2, R157, R153 ;  /* 0x0000009d02997224 */ /* 0x000fe200078e0299 */
[----:B------:R-:W-:Y:S01]  /*baa0*/  IABS R157, R164 ;  /* 0x000000a4009d7213 */ /* 0x000fe20000000000 */
[----:B------:R-:W-:-:S04]  /*bab0*/  IMAD.HI.U32 R163, R4, R159, RZ ;  /* 0x0000009f04a37227 */ /* 0x000fc800078e00ff */
[----:B------:R-:W-:Y:S02]  /*bac0*/  IMAD.MOV R170, RZ, RZ, -R170 ;  /* 0x000000ffffaa7224 */ /* 0x000fe400078e0aaa */
[----:B------:R-:W-:-:S04]  /*bad0*/  IMAD.HI.U32 R164, R4, R160, RZ ;  /* 0x000000a004a47227 */ /* 0x000fc800078e00ff */
        /* <DEDUP_REMOVED lines=10> */
[----:B------:R-:W-:Y:S01]  /*bb80*/  IMAD.MOV R164, RZ, RZ, -R164 ;  /* 0x000000ffffa47224 */ /* 0x000fe200078e0aa4 */
[----:B--2---:R-:W-:Y:S01]  /*bb90*/  IABS R171, R6 ;  /* 0x0000000600ab7213 */ /* 0x004fe20000000000 */
[----:B------:R-:W-:Y:S01]  /*bba0*/  IMAD.MOV R162, RZ, RZ, -R162 ;  /* 0x000000ffffa27224 */ /* 0x000fe200078e0aa2 */
[----:B------:R-:W-:Y:S01]  /*bbb0*/  STL [R1+0x4fc], R177 ;  /* 0x0004fcb101007387 */ /* 0x000fe20000100800 */
[----:B------:R-:W-:-:S02]  /*bbc0*/  IMAD.MOV R5, RZ, RZ, -R5 ;  /* 0x000000ffff057224 */ /* 0x000fc400078e0a05 */
[C---:B------:R-:W-:Y:S01]  /*bbd0*/  IMAD R159, R2.reuse, R163, R159 ;  /* 0x000000a3029f7224 */ /* 0x040fe200078e029f */
[----:B------:R-:W-:Y:S01]  /*bbe0*/  IABS R163, R168 ;  /* 0x000000a800a37213 */ /* 0x000fe20000000000 */
[C---:B------:R-:W-:Y:S01]  /*bbf0*/  IMAD R160, R2.reuse, R164, R160 ;  /* 0x000000a402a07224 */ /* 0x040fe200078e02a0 */
[----:B------:R-:W-:Y:S01]  /*bc00*/  IABS R164, R167 ;  /* 0x000000a700a47213 */ /* 0x000fe20000000000 */
[----:B------:R-:W-:Y:S01]  /*bc10*/  IMAD R158, R2, R162, R158 ;  /* 0x000000a2029e7224 */ /* 0x000fe200078e029e */
[----:B------:R-:W-:Y:S01]  /*bc20*/  IABS R162, R169 ;  /* 0x000000a900a27213 */ /* 0x000fe20000000000 */
[----:B------:R-:W-:Y:S01]  /*bc30*/  IMAD.HI.U32 R175, R4, R171, RZ ;  /* 0x000000ab04af7227 */ /* 0x000fe200078e00ff */
[----:B------:R2:W-:Y:S03]  /*bc40*/  STL [R1+0x500], R176 ;  /* 0x000500b001007387 */ /* 0x0005e60000100800 */
[----:B------:R-:W-:-:S02]  /*bc50*/  IMAD R137, R2, R5, R137 ;  /* 0x0000000502897224 */ /* 0x000fc400078e0289 */
[----:B------:R-:W-:-:S04]  /*bc60*/  IMAD.HI.U32 R169, R4, R165, RZ ;  /* 0x000000a504a97227 */ /* 0x000fc800078e00ff */
[----:B------:R-:W-:-:S04]  /*bc70*/  IMAD.HI.U32 R5, R4, R142, RZ ;  /* 0x0000008e04057227 */ /* 0x000fc800078e00ff */
[----:B------:R-:W-:-:S04]  /*bc80*/  IMAD.HI.U32 R167, R4, R163, RZ ;  /* 0x000000a304a77227 */ /* 0x000fc800078e00ff */
[----:B------:R-:W-:-:S04]  /*bc90*/  IMAD.HI.U32 R168, R4, R164, RZ ;  /* 0x000000a404a87227 */ /* 0x000fc800078e00ff */
[----:B------:R-:W-:Y:S02]  /*bca0*/  IMAD.MOV R175, RZ, RZ, -R175 ;  /* 0x000000ffffaf7224 */ /* 0x000fe400078e0aaf */
[----:B------:R-:W-:Y:S02]  /*bcb0*/  IMAD.MOV R169, RZ, RZ, -R169 ;  /* 0x000000ffffa97224 */ /* 0x000fe400078e0aa9 */
[----:B-1----:R-:W-:Y:S02]  /*bcc0*/  VIADD R6, R0, 0x1ac ;  /* 0x000001ac00067836 */ /* 0x002fe40000000000 */
[----:B------:R-:W-:Y:S02]  /*bcd0*/  IMAD.MOV R5, RZ, RZ, -R5 ;  /* 0x000000ffff057224 */ /* 0x000fe400078e0a05 */
[----:B------:R-:W-:Y:S01]  /*bce0*/  IMAD.MOV R167, RZ, RZ, -R167 ;  /* 0x000000ffffa77224 */ /* 0x000fe200078e0aa7 */
[----:B------:R1:W-:Y:S01]  /*bcf0*/  STL [R1+0x504], R6 ;  /* 0x0005040601007387 */ /* 0x0003e20000100800 */
[----:B------:R-:W-:-:S02]  /*bd00*/  IMAD.MOV R168, RZ, RZ, -R168 ;  /* 0x000000ffffa87224 */ /* 0x000fc400078e0aa8 */
[C---:B------:R-:W-:Y:S01]  /*bd10*/  IMAD R171, R2.reuse, R175, R171 ;  /* 0x000000af02ab7224 */ /* 0x040fe200078e02ab */
[----:B------:R-:W-:Y:S01]  /*bd20*/  IABS R175, R176 ;  /* 0x000000b000af7213 */ /* 0x000fe20000000000 */
[C---:B------:R-:W-:Y:S01]  /*bd30*/  IMAD R165, R2.reuse, R169, R165 ;  /* 0x000000a902a57224 */ /* 0x040fe200078e02a5 */
[----:B------:R-:W-:Y:S01]  /*bd40*/  IABS R169, R172 ;  /* 0x000000ac00a97213 */ /* 0x000fe20000000000 */
[----:B------:R-:W-:Y:S01]  /*bd50*/  IMAD R142, R2, R5, R142 ;  /* 0x00000005028e7224 */ /* 0x000fe200078e028e */
[----:B--2---:R-:W-:Y:S01]  /*bd60*/  IABS R176, R6 ;  /* 0x0000000600b07213 */ /* 0x004fe20000000000 */
[----:B------:R-:W-:Y:S01]  /*bd70*/  IMAD.HI.U32 R5, R4, R147, RZ ;  /* 0x0000009304057227 */ /* 0x000fe200078e00ff */
[----:B------:R-:W-:Y:S03]  /*bd80*/  STL [R1+0x4e0], R184 ;  /* 0x0004e0b801007387 */ /* 0x000fe60000100800 */
[C---:B------:R-:W-:Y:S01]  /*bd90*/  IMAD R163, R2.reuse, R167, R163 ;  /* 0x000000a702a37224 */ /* 0x040fe200078e02a3 */
[----:B------:R-:W-:Y:S01]  /*bda0*/  IABS R167, R174 ;  /* 0x000000ae00a77213 */ /* 0x000fe20000000000 */
[----:B------:R-:W-:Y:S01]  /*bdb0*/  IMAD R164, R2, R168, R164 ;  /* 0x000000a802a47224 */ /* 0x000fe200078e02a4 */
[----:B------:R-:W-:Y:S01]  /*bdc0*/  IABS R168, R173 ;  /* 0x000000ad00a87213 */ /* 0x000fe20000000000 */
[C---:B------:R-:W-:Y:S01]  /*bdd0*/  IMAD.HI.U32 R174, R4.reuse, R170, RZ ;  /* 0x000000aa04ae7227 */ /* 0x040fe200078e00ff */
[----:B------:R-:W-:Y:S03]  /*bde0*/  STL [R1+0x4e4], R183 ;  /* 0x0004e4b701007387 */ /* 0x000fe60000100800 */
[----:B------:R-:W-:Y:S01]  /*bdf0*/  IMAD.MOV R5, RZ, RZ, -R5 ;  /* 0x000000ffff057224 */ /* 0x000fe200078e0a05 */
[----:B------:R-:W-:Y:S01]  /*be00*/  STL [R1+0x4e8], R182 ;  /* 0x0004e8b601007387 */ /* 0x000fe20000100800 */
[----:B------:R-:W-:-:S03]  /*be10*/  IMAD.HI.U32 R173, R4, R169, RZ ;  /* 0x000000a904ad7227 */ /* 0x000fc600078e00ff */
[----:B------:R2:W-:Y:S01]  /*be20*/  STL [R1+0x4ec], R181 ;  /* 0x0004ecb501007387 */ /* 0x0005e20000100800 */
[----:B------:R-:W-:-:S04]  /*be30*/  IMAD.HI.U32 R180, R4, R176, RZ ;  /* 0x000000b004b47227 */ /* 0x000fc800078e00ff */
[----:B------:R-:W-:Y:S02]  /*be40*/  IMAD.MOV R174, RZ, RZ, -R174 ;  /* 0x000000ffffae7224 */ /* 0x000fe400078e0aae */
[----:B------:R-:W-:-:S04]  /*be50*/  IMAD.HI.U32 R172, R4, R168, RZ ;  /* 0x000000a804ac7227 */ /* 0x000fc800078e00ff */
[----:B------:R-:W-:Y:S02]  /*be60*/  IMAD R147, R2, R5, R147 ;  /* 0x0000000502937224 */ /* 0x000fe400078e0293 */
[----:B------:R-:W-:Y:S02]  /*be70*/  IMAD.MOV R173, RZ, RZ, -R173 ;  /* 0x000000ffffad7224 */ /* 0x000fe400078e0aad */
[----:B------:R-:W-:Y:S02]  /*be80*/  IMAD.MOV R180, RZ, RZ, -R180 ;  /* 0x000000ffffb47224 */ /* 0x000fe400078e0ab4 */
[----:B------:R-:W-:-:S04]  /*be90*/  IMAD.HI.U32 R5, R4, R152, RZ ;  /* 0x0000009804057227 */ /* 0x000fc800078e00ff */
[----:B-1----:R-:W-:Y:S02]  /*bea0*/  VIADD R6, R0, 0x1b1 ;  /* 0x000001b100067836 */ /* 0x002fe40000000000 */
[C---:B------:R-:W-:Y:S01]  /*beb0*/  IMAD R170, R2.reuse, R174, R170 ;  /* 0x000000ae02aa7224 */ /* 0x040fe200078e02aa */
[----:B------:R-:W-:Y:S01]  /*bec0*/  IABS R174, R177 ;  /* 0x000000b100ae7213 */ /* 0x000fe20000000000 */
        /* <DEDUP_REMOVED lines=24> */
[----:B------:R-:W-:Y:S02]  /*c050*/  IMAD.MOV R185, RZ, RZ, -R185 ;  /* 0x000000ffffb97224 */ /* 0x000fe400078e0ab9 */
[----:B------:R-:W-:Y:S01]  /*c060*/  IMAD R174, R2, R178, R174 ;  /* 0x000000b202ae7224 */ /* 0x000fe200078e02ae */
[----:B------:R-:W-:Y:S01]  /*c070*/  IABS R178, R183 ;  /* 0x000000b700b27213 */ /* 0x000fe20000000000 */
[----:B-1----:R-:W-:-:S02]  /*c080*/  VIADD R6, R0, 0x1b6 ;  /* 0x000001b600067836 */ /* 0x002fc40000000000 */
[C---:B------:R-:W-:Y:S01]  /*c090*/  IMAD R175, R2.reuse, R179, R175 ;  /* 0x000000b302af7224 */ /* 0x040fe200078e02af */
[----:B------:R-:W-:Y:S01]  /*c0a0*/  IABS R179, R182 ;  /* 0x000000b600b37213 */ /* 0x000fe20000000000 */
[C---:B------:R-:W-:Y:S01]  /*c0b0*/  IMAD R157, R2.reuse, R5, R157 ;  /* 0x00000005029d7224 */ /* 0x040fe200078e029d */
[----:B------:R1:W-:Y:S01]  /*c0c0*/  STL [R1+0x4dc], R6 ;  /* 0x0004dc0601007387 */ /* 0x0003e20000100800 */
[----:B------:R-:W-:Y:S01]  /*c0d0*/  IMAD R173, R2, R177, R173 ;  /* 0x000000b102ad7224 */ /* 0x000fe200078e02ad */
[----:B------:R-:W-:Y:S01]  /*c0e0*/  IABS R177, R184 ;  /* 0x000000b800b17213 */ /* 0x000fe20000000000 */
[----:B------:R-:W-:Y:S01]  /*c0f0*/  IMAD.HI.U32 R5, R4, R162, RZ ;  /* 0x000000a204057227 */ /* 0x000fe200078e00ff */
[----:B------:R-:W-:Y:S03]  /*c100*/  STL [R1+0x4b8], R194 ;  /* 0x0004b8c201007387 */ /* 0x000fe60000100800 */
        /* <DEDUP_REMOVED lines=8> */
[----:B------:R-:W-:Y:S01]  /*c190*/  IMAD.HI.U32 R183, R4, R179, RZ ;  /* 0x000000b304b77227 */ /* 0x000fe200078e00ff */
[----:B------:R2:W-:Y:S03]  /*c1a0*/  STL [R1+0x4c4], R191 ;  /* 0x0004c4bf01007387 */ /* 0x0005e60000100800 */
[----:B------:R-:W-:Y:S02]  /*c1b0*/  IMAD.MOV R184, RZ, RZ, -R184 ;  /* 0x000000ffffb87224 */ /* 0x000fe400078e0ab8 */
[----:B------:R-:W-:-:S02]  /*c1c0*/  IMAD.MOV R182, RZ, RZ, -R182 ;  /* 0x000000ffffb67224 */ /* 0x000fc400078e0ab6 */
[----:B------:R-:W-:-:S04]  /*c1d0*/  IMAD.HI.U32 R190, R4, R186, RZ ;  /* 0x000000ba04be7227 */ /* 0x000fc800078e00ff */
[----:B------:R-:W-:Y:S02]  /*c1e0*/  IMAD R162, R2, R5, R162 ;  /* 0x0000000502a27224 */ /* 0x000fe400078e02a2 */
[----:B------:R-:W-:Y:S02]  /*c1f0*/  IMAD.MOV R183, RZ, RZ, -R183 ;  /* 0x000000ffffb77224 */ /* 0x000fe400078e0ab7 */
[----:B------:R-:W-:-:S04]  /*c200*/  IMAD.HI.U32 R5, R4, R167, RZ ;  /* 0x000000a704057227 */ /* 0x000fc800078e00ff */
[C---:B------:R-:W-:Y:S01]  /*c210*/  IMAD R180, R2.reuse, R184, R180 ;  /* 0x000000b802b47224 */ /* 0x040fe200078e02b4 */
[----:B------:R-:W-:Y:S01]  /*c220*/  IABS R184, R187 ;  /* 0x000000bb00b87213 */ /* 0x000fe20000000000 */
[C---:B------:R-:W-:Y:S01]  /*c230*/  IMAD R178, R2.reuse, R182, R178 ;  /* 0x000000b602b27224 */ /* 0x040fe200078e02b2 */
[----:B------:R-:W-:Y:S01]  /*c240*/  IABS R182, R189 ;  /* 0x000000bd00b67213 */ /* 0x000fe20000000000 */
[----:B------:R-:W-:Y:S02]  /*c250*/  IMAD.MOV R190, RZ, RZ, -R190 ;  /* 0x000000ffffbe7224 */ /* 0x000fe400078e0abe */
[----:B------:R-:W-:Y:S01]  /*c260*/  IMAD R179, R2, R183, R179 ;  /* 0x000000b702b37224 */ /* 0x000fe200078e02b3 */
[----:B------:R-:W-:Y:S01]  /*c270*/  IABS R183, R188 ;  /* 0x000000bc00b77213 */ /* 0x000fe20000000000 */
[----:B-1----:R-:W-:Y:S02]  /*c280*/  VIADD R6, R0, 0x1bb ;  /* 0x000001bb00067836 */ /* 0x002fe40000000000 */
[----:B------:R-:W-:-:S02]  /*c290*/  IMAD.MOV R5, RZ, RZ, -R5 ;  /* 0x000000ffff057224 */ /* 0x000fc400078e0a05 */
[C---:B------:R-:W-:Y:S01]  /*c2a0*/  IMAD.HI.U32 R189, R4.reuse, R185, RZ ;  /* 0x000000b904bd7227 */ /* 0x040fe200078e00ff */
[----:B------:R1:W-:Y:S03]  /*c2b0*/  STL [R1+0x4c8], R6 ;  /* 0x0004c80601007387 */ /* 0x0003e60000100800 */
[----:B------:R-:W-:Y:S01]  /*c2c0*/  IMAD.HI.U32 R188, R4, R184, RZ ;  /* 0x000000b804bc7227 */ /* 0x000fe200078e00ff */
[----:B------:R-:W-:Y:S03]  /*c2d0*/  STL [R1+0x4a4], R199 ;  /* 0x0004a4c701007387 */ /* 0x000fe60000100800 */
[C---:B------:R-:W-:Y:S01]  /*c2e0*/  IMAD R186, R2.reuse, R190, R186 ;  /* 0x000000be02ba7224 */ /* 0x040fe200078e02ba */
[----:B------:R-:W-:Y:S01]  /*c2f0*/  IABS R190, R191 ;  /* 0x000000bf00be7213 */ /* 0x000fe20000000000 */
[----:B------:R-:W-:Y:S01]  /*c300*/  IMAD R167, R2, R5, R167 ;  /* 0x0000000502a77224 */ /* 0x000fe200078e02a7 */
[----:B--2---:R-:W-:Y:S01]  /*c310*/  IABS R191, R6 ;  /* 0x0000000600bf7213 */ /* 0x004fe20000000000 */
[----:B------:R-:W-:Y:S01]  /*c320*/  IMAD.MOV R189, RZ, RZ, -R189 ;  /* 0x000000ffffbd7224 */ /* 0x000fe200078e0abd */
[----:B------:R-:W-:Y:S01]  /*c330*/  STL [R1+0x4a8], R198 ;  /* 0x0004a8c601007387 */ /* 0x000fe20000100800 */
[----:B------:R-:W-:-:S03]  /*c340*/  IMAD.HI.U32 R5, R4, R172, RZ ;  /* 0x000000ac04057227 */ /* 0x000fc600078e00ff */
[----:B------:R-:W-:Y:S01]  /*c350*/  STL [R1+0x4ac], R197 ;  /* 0x0004acc501007387 */ /* 0x000fe20000100800 */
[----:B------:R-:W-:-:S03]  /*c360*/  IMAD.HI.U32 R187, R4, R183, RZ ;  /* 0x000000b704bb7227 */ /* 0x000fc600078e00ff */
[----:B------:R2:W-:Y:S01]  /*c370*/  STL [R1+0x4b0], R196 ;  /* 0x0004b0c401007387 */ /* 0x0005e20000100800 */
[----:B------:R-:W-:Y:S02]  /*c380*/  IMAD.MOV R188, RZ, RZ, -R188 ;  /* 0x000000ffffbc7224 */ /* 0x000fe400078e0abc */
[----:B------:R-:W-:Y:S01]  /*c390*/  IMAD R185, R2, R189, R185 ;  /* 0x000000bd02b97224 */ /* 0x000fe200078e02b9 */
[----:B------:R-:W-:Y:S01]  /*c3a0*/  IABS R189, R192 ;  /* 0x000000c000bd7213 */ /* 0x000fe20000000000 */
[----:B------:R-:W-:Y:S02]  /*c3b0*/  IMAD.MOV R5, RZ, RZ, -R5 ;  /* 0x000000ffff057224 */ /* 0x000fe400078e0a05 */
[----:B------:R-:W-:Y:S02]  /*c3c0*/  IMAD.MOV R187, RZ, RZ, -R187 ;  /* 0x000000ffffbb7224 */ /* 0x000fe400078e0abb */
[----:B------:R-:W-:-:S04]  /*c3d0*/  IMAD.HI.U32 R195, R4, R191, RZ ;  /* 0x000000bf04c37227 */ /* 0x000fc800078e00ff */
        /* <DEDUP_REMOVED lines=20> */
[----:B------:R-:W-:Y:S01]  /*c520*/  IMAD.MOV R192, RZ, RZ, -R192 ;  /* 0x000000ffffc07224 */ /* 0x000fe200078e0ac0 */
[----:B------:R-:W-:Y:S01]  /*c530*/  STL [R1+0x498], R202 ;  /* 0x000498ca01007387 */ /* 0x000fe20000100800 */
[----:B------:R-:W-:-:S02]  /*c540*/  IMAD R177, R2, R5, R177 ;  /* 0x0000000502b17224 */ /* 0x000fc400078e02b1 */
[----:B------:R-:W-:Y:S01]  /*c550*/  IMAD R189, R2, R193, R189 ;  /* 0x000000c102bd7224 */ /* 0x000fe200078e02bd */
[----:B------:R-:W-:Y:S01]  /*c560*/  IABS R193, R198 ;  /* 0x000000c600c17213 */ /* 0x000fe20000000000 */
[----:B------:R-:W-:Y:S01]  /*c570*/  IMAD.HI.U32 R5, R4, R182, RZ ;  /* 0x000000b604057227 */ /* 0x000fe200078e00ff */
[----:B------:R2:W-:Y:S03]  /*c580*/  STL [R1+0x49c], R201 ;  /* 0x00049cc901007387 */ /* 0x0005e60000100800 */
[C---:B------:R-:W-:Y:S01]  /*c590*/  IMAD R190, R2.reuse, R194, R190 ;  /* 0x000000c202be7224 */ /* 0x040fe200078e02be */
[----:B------:R-:W-:Y:S01]  /*c5a0*/  IABS R194, R197 ;  /* 0x000000c500c27213 */ /* 0x000fe20000000000 */
[----:B------:R-:W-:Y:S01]  /*c5b0*/  IMAD R188, R2, R192, R188 ;  /* 0x000000c002bc7224 */ /* 0x000fe200078e02bc */
[----:B------:R-:W-:Y:S01]  /*c5c0*/  IABS R192, R199 ;  /* 0x000000c700c07213 */ /* 0x000fe20000000000 */
[----:B------:R-:W-:-:S04]  /*c5d0*/  IMAD.HI.U32 R200, R4, R196, RZ ;  /* 0x000000c404c87227 */ /* 0x000fc800078e00ff */
[----:B------:R-:W-:-:S04]  /*c5e0*/  IMAD.HI.U32 R199, R4, R195, RZ ;  /* 0x000000c304c77227 */ /* 0x000fc800078e00ff */
[----:B------:R-:W-:Y:S02]  /*c5f0*/  IMAD.MOV R5, RZ, RZ, -R5 ;  /* 0x000000ffff057224 */ /* 0x000fe400078e0a05 */
[----:B------:R-:W-:-:S04]  /*c600*/  IMAD.HI.U32 R197, R4, R193, RZ ;  /* 0x000000c104c57227 */ /* 0x000fc800078e00ff */
[----:B------:R-:W-:Y:S02]  /*c610*/  IMAD.MOV R200, RZ, RZ, -R200 ;  /* 0x000000ffffc87224 */ /* 0x000fe400078e0ac8 */
[----:B------:R-:W-:-:S04]  /*c620*/  IMAD.HI.U32 R198, R4, R194, RZ ;  /* 0x000000c204c67227 */ /* 0x000fc800078e00ff */
[----:B-1----:R-:W-:Y:S02]  /*c630*/  VIADD R6, R0, 0x1c5 ;  /* 0x000001c500067836 */ /* 0x002fe40000000000 */
[----:B------:R-:W-:Y:S02]  /*c640*/  IMAD.MOV R199, RZ, RZ, -R199 ;  /* 0x000000ffffc77224 */ /* 0x000fe400078e0ac7 */
[----:B------:R-:W-:Y:S01]  /*c650*/  IMAD R182, R2, R5, R182 ;  /* 0x0000000502b67224 */ /* 0x000fe200078e02b6 */
[----:B------:R1:W-:Y:S01]  /*c660*/  STL [R1+0x4a0], R6 ;  /* 0x0004a00601007387 */ /* 0x0003e20000100800 */
[----:B------:R-:W-:-:S03]  /*c670*/  IMAD.HI.U32 R5, R4, R187, RZ ;  /* 0x000000bb04057227 */ /* 0x000fc600078e00ff */
[----:B------:R-:W-:Y:S01]  /*c680*/  STL [R1+0x47c], R209 ;  /* 0x00047cd101007387 */ /* 0x000fe20000100800 */
[----:B------:R-:W-:Y:S02]  /*c690*/  IMAD.MOV R197, RZ, RZ, -R197 ;  /* 0x000000ffffc57224 */ /* 0x000fe400078e0ac5 */
[C---:B------:R-:W-:Y:S01]  /*c6a0*/  IMAD R196, R2.reuse, R200, R196 ;  /* 0x000000c802c47224 */ /* 0x040fe200078e02c4 */
[----:B------:R-:W-:Y:S01]  /*c6b0*/  IABS R200, R201 ;  /* 0x000000c900c87213 */ /* 0x000fe20000000000 */
[----:B------:R-:W-:Y:S01]  /*c6c0*/  IMAD.MOV R198, RZ, RZ, -R198 ;  /* 0x000000ffffc67224 */ /* 0x000fe200078e0ac6 */
[----:B--2---:R-:W-:Y:S01]  /*c6d0*/  IABS R201, R6 ;  /* 0x0000000600c97213 */ /* 0x004fe20000000000 */
[C---:B------:R-:W-:Y:S01]  /*c6e0*/  IMAD R195, R2.reuse, R199, R195 ;  /* 0x000000c702c37224 */ /* 0x040fe200078e02c3 */
[----:B------:R-:W-:Y:S01]  /*c6f0*/  IABS R199, R202 ;  /* 0x000000ca00c77213 */ /* 0x000fe20000000000 */
[----:B------:R-:W-:Y:S01]  /*c700*/  IMAD.MOV R5, RZ, RZ, -R5 ;  /* 0x000000ffff057224 */ /* 0x000fe200078e0a05 */
[----:B------:R-:W-:Y:S01]  /*c710*/  STL [R1+0x480], R208 ;  /* 0x000480d001007387 */ /* 0x000fe20000100800 */
[C---:B------:R-:W-:Y:S01]  /*c720*/  IMAD R193, R2.reuse, R197, R193 ;  /* 0x000000c502c17224 */ /* 0x040fe200078e02c1 */
[----:B------:R-:W-:Y:S01]  /*c730*/  IABS R197, R204 ;  /* 0x000000cc00c57213 */ /* 0x000fe20000000000 */
[----:B------:R-:W-:Y:S01]  /*c740*/  IMAD R194, R2, R198, R194 ;  /* 0x000000c602c27224 */ /* 0x000fe200078e02c2 */
[----:B------:R-:W-:Y:S01]  /*c750*/  IABS R198, R203 ;  /* 0x000000cb00c67213 */ /* 0x000fe20000000000 */
        /* <DEDUP_REMOVED lines=8> */
[----:B------:R-:W-:-:S04]  /*c7e0*/  IMAD.HI.U32 R202, R4, R198, RZ ;  /* 0x000000c604ca7227 */ /* 0x000fc800078e00ff */
[----:B------:R-:W-:Y:S02]  /*c7f0*/  IMAD.MOV R205, RZ, RZ, -R205 ;  /* 0x000000ffffcd7224 */ /* 0x000fe400078e0acd */
[----:B------:R-:W-:Y:S02]  /*c800*/  IMAD.MOV R203, RZ, RZ, -R203 ;  /* 0x000000ffffcb7224 */ /* 0x000fe400078e0acb */
[----:B------:R-:W-:Y:S02]  /*c810*/  IMAD.MOV R5, RZ, RZ, -R5 ;  /* 0x000000ffff057224 */ /* 0x000fe400078e0a05 */
[C---:B------:R-:W-:Y:S01]  /*c820*/  IMAD R200, R2.reuse, R204, R200 ;  /* 0x000000cc02c87224 */ /* 0x040fe200078e02c8 */
[----:B------:R-:W-:Y:S01]  /*c830*/  IABS R204, R207 ;  /* 0x000000cf00cc7213 */ /* 0x000fe20000000000 */
[----:B------:R-:W-:Y:S02]  /*c840*/  IMAD.MOV R202, RZ, RZ, -R202 ;  /* 0x000000ffffca7224 */ /* 0x000fe400078e0aca */
[C---:B------:R-:W-:Y:S01]  /*c850*/  IMAD R201, R2.reuse, R205, R201 ;  /* 0x000000cd02c97224 */ /* 0x040fe200078e02c9 */
[----:B------:R-:W-:Y:S01]  /*c860*/  IABS R205, R206 ;  /* 0x000000ce00cd7213 */ /* 0x000fe20000000000 */
[C---:B------:R-:W-:Y:S01]  /*c870*/  IMAD R199, R2.reuse, R203, R199 ;  /* 0x000000cb02c77224 */ /* 0x040fe200078e02c7 */
[----:B------:R-:W-:Y:S01]  /*c880*/  IABS R203, R208 ;  /* 0x000000d000cb7213 */ /* 0x000fe20000000000 */
[----:B------:R-:W-:-:S02]  /*c890*/  IMAD R192, R2, R5, R192 ;  /* 0x0000000502c07224 */ /* 0x000fc400078e02c0 */
[----:B-1----:R-:W-:Y:S02]  /*c8a0*/  VIADD R6, R0, 0x1ca ;  /* 0x000001ca00067836 */ /* 0x002fe40000000000 */
[----:B------:R-:W-:-:S03]  /*c8b0*/  IMAD.HI.U32 R5, R4, R197, RZ ;  /* 0x000000c504057227 */ /* 0x000fc600078e00ff */
[----:B--2---:R-:W-:Y:S01]  /*c8c0*/  IABS R206, R6 ;  /* 0x0000000600ce7213 */ /* 0x004fe20000000000 */
[----:B------:R-:W-:Y:S01]  /*c8d0*/  IMAD R198, R2, R202, R198 ;  /* 0x000000ca02c67224 */ /* 0x000fe200078e02c6 */
[----:B------:R-:W-:Y:S01]  /*c8e0*/  IABS R202, R209 ;  /* 0x000000d100ca7213 */ /* 0x000fe20000000000 */
[C---:B------:R-:W-:Y:S01]  /*c8f0*/  IMAD.HI.U32 R208, R4.reuse, R204, RZ ;  /* 0x000000cc04d07227 */ /* 0x040fe200078e00ff */
[----:B------:R-:W-:Y:S03]  /*c900*/  STL [R1+0x48c], R6 ;  /* 0x00048c0601007387 */ /* 0x000fe60000100800 */
[C---:B------:R-:W-:Y:S01]  /*c910*/  IMAD.HI.U32 R209, R4.reuse, R205, RZ ;  /* 0x000000cd04d17227 */ /* 0x040fe200078e00ff */
[----:B------:R-:W-:Y:S03]  /*c920*/  STL [R1+0x468], R230 ;  /* 0x000468e601007387 */ /* 0x000fe60000100800 */
[----:B------:R-:W-:Y:S01]  /*c930*/  IMAD.MOV R5, RZ, RZ, -R5 ;  /* 0x000000ffff057224 */ /* 0x000fe200078e0a05 */
[----:B------:R1:W-:Y:S01]  /*c940*/  STL [R1+0x46c], R227 ;  /* 0x00046ce301007387 */ /* 0x0003e20000100800 */
[----:B------:R-:W-:-:S03]  /*c950*/  IMAD.HI.U32 R207, R4, R203, RZ ;  /* 0x000000cb04cf7227 */ /* 0x000fc600078e00ff */
[----:B------:R-:W-:Y:S01]  /*c960*/  STL [R1+0x470], R215 ;  /* 0x000470d701007387 */ /* 0x000fe20000100800 */
[----:B------:R-:W-:Y:S02]  /*c970*/  IMAD.MOV R208, RZ, RZ, -R208 ;  /* 0x000000ffffd07224 */ /* 0x000fe400078e0ad0 */
[----:B------:R-:W-:Y:S01]  /*c980*/  IMAD.MOV R209, RZ, RZ, -R209 ;  /* 0x000000ffffd17224 */ /* 0x000fe200078e0ad1 */
[----:B------:R2:W-:Y:S01]  /*c990*/  STL [R1+0x474], R211 ;  /* 0x000474d301007387 */ /* 0x0005e20000100800 */
[----:B------:R-:W-:Y:S02]  /*c9a0*/  IMAD R197, R2, R5, R197 ;  /* 0x0000000502c57224 */ /* 0x000fe400078e02c5 */
[----:B------:R-:W-:Y:S02]  /*c9b0*/  IMAD.MOV R207, RZ, RZ, -R207 ;  /* 0x000000ffffcf7224 */ /* 0x000fe400078e0acf */
[----:B------:R-:W-:-:S04]  /*c9c0*/  IMAD.HI.U32 R5, R4, R202, RZ ;  /* 0x000000ca04057227 */ /* 0x000fc800078e00ff */
[----:B------:R-:W-:-:S04]  /*c9d0*/  IMAD.HI.U32 R210, R4, R206, RZ ;  /* 0x000000ce04d27227 */ /* 0x000fc800078e00ff */
[C---:B------:R-:W-:Y:S01]  /*c9e0*/  IMAD R204, R2.reuse, R208, R204 ;  /* 0x000000d002cc7224 */ /* 0x040fe200078e02cc */
[----:B------:R-:W-:Y:S01]  /*c9f0*/  IABS R208, R227 ;  /* 0x000000e300d07213 */ /* 0x000fe20000000000 */
[C---:B------:R-:W-:Y:S01]  /*ca00*/  IMAD R205, R2.reuse, R209, R205 ;  /* 0x000000d102cd7224 */ /* 0x040fe200078e02cd */
[----:B------:R-:W-:Y:S01]  /*ca10*/  IABS R209, R215 ;  /* 0x000000d700d17213 */ /* 0x000fe20000000000 */
[----:B------:R-:W-:Y:S01]  /*ca20*/  IMAD R203, R2, R207, R203 ;  /* 0x000000cf02cb7224 */ /* 0x000fe200078e02cb */
[----:B------:R-:W-:Y:S01]  /*ca30*/  IABS R207, R230 ;  /* 0x000000e600cf7213 */ /* 0x000fe20000000000 */
[----:B------:R-:W-:Y:S02]  /*ca40*/  IMAD.MOV R5, RZ, RZ, -R5 ;  /* 0x000000ffff057224 */ /* 0x000fe400078e0a05 */
[----:B------:R-:W-:Y:S02]  /*ca50*/  IMAD.MOV R210, RZ, RZ, -R210 ;  /* 0x000000ffffd27224 */ /* 0x000fe400078e0ad2 */
[----:B-1----:R-:W-:-:S02]  /*ca60*/  IMAD.MOV.U32 R227, RZ, RZ, R213 ;  /* 0x000000ffffe37224 */ /* 0x002fc400078e00d5 */
[----:B------:R-:W-:-:S04]  /*ca70*/  IMAD.HI.U32 R212, R4, R208, RZ ;  /* 0x000000d004d47227 */ /* 0x000fc800078e00ff */
[C---:B------:R-:W-:Y:S02]  /*ca80*/  IMAD R202, R2.reuse, R5, R202 ;  /* 0x0000000502ca7224 */ /* 0x040fe400078e02ca */
[----:B------:R-:W-:Y:S01]  /*ca90*/  IMAD R206, R2, R210, R206 ;  /* 0x000000d202ce7224 */ /* 0x000fe200078e02ce */
[----:B------:R-:W-:Y:S01]  /*caa0*/  IABS R210, R211 ;  /* 0x000000d300d27213 */ /* 0x000fe20000000000 */
[----:B------:R-:W-:-:S04]  /*cab0*/  IMAD.HI.U32 R213, R4, R209, RZ ;  /* 0x000000d104d57227 */ /* 0x000fc800078e00ff */
[----:B------:R-:W-:-:S04]  /*cac0*/  IMAD.HI.U32 R5, R4, R207, RZ ;  /* 0x000000cf04057227 */ /* 0x000fc800078e00ff */
[----:B------:R-:W-:Y:S02]  /*cad0*/  IMAD.MOV R212, RZ, RZ, -R212 ;  /* 0x000000ffffd47224 */ /* 0x000fe400078e0ad4 */
[----:B------:R-:W-:Y:S02]  /*cae0*/  IMAD.MOV R213, RZ, RZ, -R213 ;  /* 0x000000ffffd57224 */ /* 0x000fe400078e0ad5 */
[----:B------:R-:W-:Y:S02]  /*caf0*/  VIADD R6, R0, 0x1cf ;  /* 0x000001cf00067836 */ /* 0x000fe40000000000 */
[----:B------:R-:W-:Y:S02]  /*cb00*/  IMAD.MOV.U32 R230, RZ, RZ, R214 ;  /* 0x000000ffffe67224 */ /* 0x000fe400078e00d6 */
[----:B------:R-:W-:Y:S01]  /*cb10*/  IMAD.MOV R5, RZ, RZ, -R5 ;  /* 0x000000ffff057224 */ /* 0x000fe200078e0a05 */
[----:B--2---:R-:W-:Y:S01]  /*cb20*/  IABS R211, R6 ;  /* 0x0000000600d37213 */ /* 0x004fe20000000000 */
[----:B------:R-:W-:Y:S01]  /*cb30*/  IMAD.HI.U32 R214, R4, R210, RZ ;  /* 0x000000d204d67227 */ /* 0x000fe200078e00ff */
[----:B------:R-:W-:Y:S03]  /*cb40*/  STL [R1+0x478], R6 ;  /* 0x0004780601007387 */ /* 0x000fe60000100800 */
[----:B------:R-:W-:-:S02]  /*cb50*/  IMAD R208, R2, R212, R208 ;  /* 0x000000d402d07224 */ /* 0x000fc400078e02d0 */
[----:B------:R-:W-:Y:S02]  /*cb60*/  IMAD R209, R2, R213, R209 ;  /* 0x000000d502d17224 */ /* 0x000fe400078e02d1 */
[----:B------:R-:W-:Y:S02]  /*cb70*/  VIADD R212, R0, 0x1d0 ;  /* 0x000001d000d47836 */ /* 0x000fe40000000000 */
[----:B------:R-:W-:Y:S02]  /*cb80*/  IMAD R207, R2, R5, R207 ;  /* 0x0000000502cf7224 */ /* 0x000fe400078e02cf */
[C---:B------:R-:W-:Y:S01]  /*cb90*/  VIADD R213, R0.reuse, 0x1d1 ;  /* 0x000001d100d57836 */ /* 0x040fe20000000000 */
[----:B------:R1:W-:Y:S01]  /*cba0*/  STL [R1+0x458], R212 ;  /* 0x000458d401007387 */ /* 0x0003e20000100800 */
[----:B------:R-:W-:Y:S02]  /*cbb0*/  IMAD.MOV R214, RZ, RZ, -R214 ;  /* 0x000000ffffd67224 */ /* 0x000fe400078e0ad6 */
[----:B------:R-:W-:Y:S01]  /*cbc0*/  VIADD R5, R0, 0x1d2 ;  /* 0x000001d200057836 */ /* 0x000fe20000000000 */
[----:B------:R2:W-:Y:S01]  /*cbd0*/  STL [R1+0x45c], R213 ;  /* 0x00045cd501007387 */ /* 0x0005e20000100800 */
[----:B------:R-:W-:-:S02]  /*cbe0*/  IMAD R241, R216, 0x40, R232 ;  /* 0x00000040d8f17824 */ /* 0x000fc400078e02e8 */
[----:B------:R-:W-:Y:S01]  /*cbf0*/  IMAD R210, R2, R214, R210 ;  /* 0x000000d602d27224 */ /* 0x000fe200078e02d2 */
[----:B------:R3:W-:Y:S01]  /*cc00*/  STL [R1+0x460], R5 ;  /* 0x0004600501007387 */ /* 0x0007e20000100800 */
[----:B------:R-:W-:Y:S01]  /*cc10*/  IMAD.HI.U32 R215, R4, R211, RZ ;  /* 0x000000d304d77227 */ /* 0x000fe200078e00ff */
[----:B------:R-:W-:Y:S02]  /*cc20*/  IABS R214, R5 ;  /* 0x0000000500d67213 */ /* 0x000fe40000000000 */
[----:B-1----:R-:W-:Y:S01]  /*cc30*/  IABS R212, R212 ;  /* 0x000000d400d47213 */ /* 0x002fe20000000000 */
[----:B------:R-:W-:Y:S01]  /*cc40*/  IMAD.MOV R215, RZ, RZ, -R215 ;  /* 0x000000ffffd77224 */ /* 0x000fe200078e0ad7 */
[----:B--2---:R-:W-:Y:S01]  /*cc50*/  IABS R213, R213 ;  /* 0x000000d500d57213 */ /* 0x004fe20000000000 */
[----:B------:R-:W-:Y:S02]  /*cc60*/  VIADD R6, R0, 0x1d3 ;  /* 0x000001d300067836 */ /* 0x000fe40000000000 */
[----:B------:R-:W-:Y:S01]  /*cc70*/  IMAD.MOV.U32 R234, RZ, RZ, R230 ;  /* 0x000000ffffea7224 */ /* 0x000fe200078e00e6 */
[----:B---3--:R-:W-:Y:S01]  /*cc80*/  IABS R5, R241 ;  /* 0x000000f100057213 */ /* 0x008fe20000000000 */
[----:B------:R-:W-:Y:S01]  /*cc90*/  IMAD.MOV.U32 R230, RZ, RZ, R217 ;  /* 0x000000ffffe67224 */ /* 0x000fe200078e00d9 */
[----:B------:R1:W-:Y:S01]  /*cca0*/  STL [R1+0x464], R6 ;  /* 0x0004640601007387 */ /* 0x0003e20000100800 */
[----:B------:R-:W-:-:S03]  /*ccb0*/  IMAD.HI.U32 R217, R4, R214, RZ ;  /* 0x000000d604d97227 */ /* 0x000fc600078e00ff */
[----:B------:R-:W-:Y:S01]  /*ccc0*/  STL [R1+0x1830], R241 ;  /* 0x001830f101007387 */ /* 0x000fe20000100800 */
[----:B------:R-:W-:-:S03]  /*ccd0*/  IMAD.HI.U32 R219, R219, R5, RZ ;  /* 0x00000005dbdb7227 */ /* 0x000fc600078e00ff */
[----:B------:R-:W-:Y:S01]  /*cce0*/  STL [R1+0x44c], R237 ;  /* 0x00044ced01007387 */ /* 0x000fe20000100800 */
[----:B------:R-:W-:Y:S01]  /*ccf0*/  IMAD R211, R2, R215, R211 ;  /* 0x000000d702d37224 */ /* 0x000fe200078e02d3 */
[----:B------:R-:W-:Y:S01]  /*cd00*/  IABS R215, R6 ;  /* 0x0000000600d77213 */ /* 0x000fe20000000000 */
[----:B------:R-:W-:Y:S01]  /*cd10*/  IMAD.MOV.U32 R236, RZ, RZ, R227 ;  /* 0x000000ffffec7224 */ /* 0x000fe200078e00e3 */
[----:B------:R-:W2:Y:S01]  /*cd20*/  LDL.LU R250, [R1+0x418] ;  /* 0x0004180001fa7983 */ /* 0x000ea20000300800 */
[----:B------:R-:W-:Y:S02]  /*cd30*/  IMAD.MOV.U32 R227, RZ, RZ, R218 ;  /* 0x000000ffffe37224 */ /* 0x000fe400078e00da */
[----:B------:R-:W-:Y:S02]  /*cd40*/  IMAD.MOV R217, RZ, RZ, -R217 ;  /* 0x000000ffffd97224 */ /* 0x000fe400078e0ad9 */
[----:B------:R-:W-:Y:S02]  /*cd50*/  IMAD.MOV R219, RZ, RZ, -R219 ;  /* 0x000000ffffdb7224 */ /* 0x000fe400078e0adb */
[----:B-1----:R-:W-:-:S02]  /*cd60*/  VIADD R6, R0, 0x1d5 ;  /* 0x000001d500067836 */ /* 0x002fc40000000000 */
[----:B------:R-:W-:-:S03]  /*cd70*/  IMAD.HI.U32 R218, R4, R213, RZ ;  /* 0x000000d504da7227 */ /* 0x000fc600078e00ff */
[----:B------:R1:W-:Y:S01]  /*cd80*/  STL [R1+0x454], R6 ;  /* 0x0004540601007387 */ /* 0x0003e20000100800 */
[----:B------:R-:W-:Y:S01]  /*cd90*/  IMAD R214, R2, R217, R214 ;  /* 0x000000d902d67224 */ /* 0x000fe200078e02d6 */
[----:B------:R-:W-:Y:S01]  /*cda0*/  IABS R217, R6 ;  /* 0x0000000600d97213 */ /* 0x000fe20000000000 */
[----:B------:R-:W-:Y:S01]  /*cdb0*/  IMAD R5, R220, R219, R5 ;  /* 0x000000dbdc057224 */ /* 0x000fe200078e0205 */
[----:B------:R-:W3:Y:S01]  /*cdc0*/  LDL.LU R239, [R1+0x414] ;  /* 0x0004140001ef7983 */ /* 0x000ee20000300800 */
[----:B------:R-:W-:Y:S02]  /*cdd0*/  IMAD.MOV R218, RZ, RZ, -R218 ;  /* 0x000000ffffda7224 */ /* 0x000fe400078e0ada */
[C---:B------:R-:W-:Y:S02]  /*cde0*/  VIADD R219, R0.reuse, 0x1d7 ;  /* 0x000001d700db7836 */ /* 0x040fe40000000000 */
[----:B------:R-:W-:Y:S02]  /*cdf0*/  IMAD.MOV.U32 R232, RZ, RZ, R233 ;  /* 0x000000ffffe87224 */ /* 0x000fe400078e00e9 */
[----:B-1----:R-:W-:Y:S01]  /*ce00*/  VIADD R6, R0, 0x1d8 ;  /* 0x000001d800067836 */ /* 0x002fe20000000000 */
[----:B------:R1:W-:Y:S01]  /*ce10*/  STL [R1+0x450], R226 ;  /* 0x000450e201007387 */ /* 0x0003e20000100800 */
[----:B------:R-:W-:Y:S01]  /*ce20*/  IMAD R213, R2, R218, R213 ;  /* 0x000000da02d57224 */ /* 0x000fe200078e02d5 */
[----:B------:R-:W-:Y:S01]  /*ce30*/  IABS R218, R226 ;  /* 0x000000e200da7213 */ /* 0x000fe20000000000 */
[----:B------:R-:W-:Y:S01]  /*ce40*/  IMAD.MOV.U32 R238, RZ, RZ, R235 ;  /* 0x000000ffffee7224 */ /* 0x000fe200078e00eb */
[----:B------:R-:W-:Y:S01]  /*ce50*/  STL [R1+0x5f0], R219 ;  /* 0x0005f0db01007387 */ /* 0x000fe20000100800 */
[----:B------:R-:W-:Y:S01]  /*ce60*/  ISETP.GT.U32.AND P0, PT, R220, R5, PT ;  /* 0x00000005dc00720c */ /* 0x000fe20003f04070 */
[----:B------:R-:W-:-:S02]  /*ce70*/  IMAD.HI.U32 R216, R4, R212, RZ ;  /* 0x000000d404d87227 */ /* 0x000fc400078e00ff */
[----:B------:R4:W-:Y:S01]  /*ce80*/  STL [R1+0x600], R6 ;  /* 0x0006000601007387 */ /* 0x0009e20000100800 */
[----:B-1----:R-:W-:Y:S01]  /*ce90*/  IABS R226, R6 ;  /* 0x0000000600e27213 */ /* 0x002fe20000000000 */
[----:B------:R-:W-:Y:S02]  /*cea0*/  IMAD.MOV.U32 R235, RZ, RZ, R229 ;  /* 0x000000ffffeb7224 */ /* 0x000fe400078e00e5 */
[----:B------:R-:W-:Y:S02]  /*ceb0*/  IMAD.MOV.U32 R233, RZ, RZ, R228 ;  /* 0x000000ffffe97224 */ /* 0x000fe400078e00e4 */
[----:B------:R-:W-:Y:S02]  /*cec0*/  IMAD.MOV.U32 R228, RZ, RZ, R221 ;  /* 0x000000ffffe47224 */ /* 0x000fe400078e00dd */
[----:B------:R-:W-:Y:S02]  /*ced0*/  IMAD.MOV R216, RZ, RZ, -R216 ;  /* 0x000000ffffd87224 */ /* 0x000fe400078e0ad8 */
[----:B----4-:R-:W-:-:S02]  /*cee0*/  IMAD.MOV.U32 R6, RZ, RZ, R232 ;  /* 0x000000ffff067224 */ /* 0x010fc400078e00e8 */
[----:B------:R-:W4:Y:S01]  /*cef0*/  LDL.LU R232, [R1+0x410] ;  /* 0x0004100001e87983 */ /* 0x000f220000300800 */
[----:B------:R-:W-:Y:S02]  /*cf00*/  @!P0 IMAD.IADD R5, R5, 0x1, -R220 ;  /* 0x0000000105058824 */ /* 0x000fe400078e0adc */
[----:B------:R-:W-:Y:S01]  /*cf10*/  IMAD.HI.U32 R221, R4, R215, RZ ;  /* 0x000000d704dd7227 */ /* 0x000fe200078e00ff */
[----:B------:R-:W4:Y:S03]  /*cf20*/  LDL.LU R245, [R1+0x40c] ;  /* 0x00040c0001f57983 */ /* 0x000f260000300800 */
[----:B------:R-:W-:Y:S01]  /*cf30*/  IMAD R212, R2, R216, R212 ;  /* 0x000000d802d47224 */ /* 0x000fe200078e02d4 */
[----:B------:R-:W4:Y:S01]  /*cf40*/  LDL.LU R229, [R1+0x408] ;  /* 0x0004080001e57983 */ /* 0x000f220000300800 */
[----:B------:R-:W-:Y:S01]  /*cf50*/  ISETP.GT.U32.AND P0, PT, R220, R5, PT ;  /* 0x00000005dc00720c */ /* 0x000fe20003f04070 */
[----:B------:R-:W-:-:S02]  /*cf60*/  IMAD.MOV R216, RZ, RZ, -R221 ;  /* 0x000000ffffd87224 */ /* 0x000fc400078e0add */
[----:B------:R-:W4:Y:S01]  /*cf70*/  LDL.LU R246, [R1+0x404] ;  /* 0x0004040001f67983 */ /* 0x000f220000300800 */
[----:B------:R-:W-:Y:S01]  /*cf80*/  ISETP.GE.AND P5, PT, R241, RZ, PT ;  /* 0x000000fff100720c */ /* 0x000fe20003fa6270 */
[----:B------:R-:W-:Y:S01]  /*cf90*/  IMAD R215, R2, R216, R215 ;  /* 0x000000d802d77224 */ /* 0x000fe200078e02d7 */
[----:B------:R-:W-:Y:S01]  /*cfa0*/  IABS R216, R237 ;  /* 0x000000ed00d87213 */ /* 0x000fe20000000000 */
[----:B------:R-:W4:Y:S01]  /*cfb0*/  LDL.LU R242, [R1+0x400] ;  /* 0x0004000001f27983 */ /* 0x000f220000300800 */
[----:B------:R-:W-:-:S03]  /*cfc0*/  IMAD.MOV.U32 R240, RZ, RZ, R236 ;  /* 0x000000fffff07224 */ /* 0x000fc600078e00ec */
[----:B------:R-:W4:Y:S01]  /*cfd0*/  LDL.LU R249, [R1+0x3fc] ;  /* 0x0003fc0001f97983 */ /* 0x000f220000300800 */
[----:B------:R-:W-:Y:S02]  /*cfe0*/  IMAD.MOV.U32 R236, RZ, RZ, R231 ;  /* 0x000000ffffec7224 */ /* 0x000fe400078e00e7 */
[----:B------:R-:W-:Y:S01]  /*cff0*/  @!P0 IMAD.IADD R5, R5, 0x1, -R220 ;  /* 0x0000000105058824 */ /* 0x000fe200078e0adc */
[----:B------:R-:W4:Y:S01]  /*d000*/  LDL.LU R251, [R1+0x3f8] ;  /* 0x0003f80001fb7983 */ /* 0x000f220000300800 */
[----:B------:R-:W-:Y:S01]  /*d010*/  IABS R219, R219 ;  /* 0x000000db00db7213 */ /* 0x000fe20000000000 */
[----:B------:R-:W-:Y:S02]  /*d020*/  IMAD.MOV.U32 R231, RZ, RZ, R224 ;  /* 0x000000ffffe77224 */ /* 0x000fe400078e00e0 */
[----:B------:R-:W-:-:S04]  /*d030*/  IMAD.HI.U32 R224, R4, R217, RZ ;  /* 0x000000d904e07227 */ /* 0x000fc800078e00ff */
[----:B------:R-:W-:-:S04]  /*d040*/  IMAD.HI.U32 R221, R4, R216, RZ ;  /* 0x000000d804dd7227 */ /* 0x000fc800078e00ff */
[----:B------:R-:W-:Y:S02]  /*d050*/  IMAD.MOV.U32 R252, RZ, RZ, R225 ;  /* 0x000000fffffc7224 */ /* 0x000fe400078e00e1 */
[----:B------:R-:W-:Y:S02]  /*d060*/  IMAD.MOV R224, RZ, RZ, -R224 ;  /* 0x000000ffffe07224 */ /* 0x000fe400078e0ae0 */
[----:B------:R-:W-:Y:S01]  /*d070*/  IMAD.HI.U32 R225, R4, R219, RZ ;  /* 0x000000db04e17227 */ /* 0x000fe200078e00ff */
[----:B------:R-:W-:-:S03]  /*d080*/  ISETP.NE.AND P6, PT, R222, RZ, PT ;  /* 0x000000ffde00720c */ /* 0x000fc60003fc5270 */
[----:B------:R-:W-:Y:S02]  /*d090*/  IMAD.MOV R221, RZ, RZ, -R221 ;  /* 0x000000ffffdd7224 */ /* 0x000fe400078e0add */
[C---:B------:R-:W-:Y:S02]  /*d0a0*/  IMAD R217, R2.reuse, R224, R217 ;  /* 0x000000e002d97224 */ /* 0x040fe400078e02d9 */
[----:B------:R-:W-:Y:S02]  /*d0b0*/  IMAD.MOV.U32 R237, RZ, RZ, R223 ;  /* 0x000000ffffed7224 */ /* 0x000fe400078e00df */
[----:B------:R-:W-:Y:S02]  /*d0c0*/  IMAD R216, R2, R221, R216 ;  /* 0x000000dd02d87224 */ /* 0x000fe400078e02d8 */
[----:B------:R-:W-:Y:S02]  /*d0d0*/  IMAD.MOV R224, RZ, RZ, -R225 ;  /* 0x000000ffffe07224 */ /* 0x000fe400078e0ae1 */
[----:B------:R-:W-:Y:S01]  /*d0e0*/  @!P5 IMAD.MOV R5, RZ, RZ, -R5 ;  /* 0x000000ffff05d224 */ /* 0x000fe200078e0a05 */
[----:B------:R-:W4:Y:S01]  /*d0f0*/  LDL.LU R225, [R1+0x3f4] ;  /* 0x0003f40001e17983 */ /* 0x000f220000300800 */
[----:B------:R-:W-:-:S04]  /*d100*/  IMAD.HI.U32 R223, R4, R218, RZ ;  /* 0x000000da04df7227 */ /* 0x000fc800078e00ff */
[----:B------:R-:W-:Y:S02]  /*d110*/  IMAD.MOV.U32 R221, RZ, RZ, R226 ;  /* 0x000000ffffdd7224 */ /* 0x000fe400078e00e2 */
[----:B------:R-:W4:Y:S01]  /*d120*/  LDL.LU R226, [R1+0x3f0] ;  /* 0x0003f00001e27983 */ /* 0x000f220000300800 */
[----:B------:R-:W-:Y:S01]  /*d130*/  IMAD.MOV R223, RZ, RZ, -R223 ;  /* 0x000000ffffdf7224 */ /* 0x000fe200078e0adf */
[----:B------:R-:W-:Y:S02]  /*d140*/  @!P6 LOP3.LUT R5, RZ, R222, RZ, 0x33, !PT ;  /* 0x000000deff05e212 */ /* 0x000fe400078e33ff */
[----:B------:R-:W4:Y:S01]  /*d150*/  LDL.LU R248, [R1+0x3ec] ;  /* 0x0003ec0001f87983 */ /* 0x000f220000300800 */
[----:B------:R-:W-:Y:S02]  /*d160*/  IMAD R218, R2, R223, R218 ;  /* 0x000000df02da7224 */ /* 0x000fe400078e02da */
[----:B------:R-:W-:Y:S01]  /*d170*/  IMAD.HI.U32 R223, R4, R221, RZ ;  /* 0x000000dd04df7227 */ /* 0x000fe200078e00ff */
[----:B------:R-:W4:Y:S03]  /*d180*/  LDL.LU R244, [R1+0x3e0] ;  /* 0x0003e00001f47983 */ /* 0x000f260000300800 */
[----:B------:R-:W-:-:S02]  /*d190*/  VIADD R241, R0, 0x1d9 ;  /* 0x000001d900f17836 */ /* 0x000fc40000000000 */
[----:B------:R-:W-:Y:S02]  /*d1a0*/  IMAD R219, R2, R224, R219 ;  /* 0x000000e002db7224 */ /* 0x000fe400078e02db */
[----:B------:R-:W4:Y:S01]  /*d1b0*/  LDL.LU R224, [R1+0x3e4] ;  /* 0x0003e40001e07983 */ /* 0x000f220000300800 */
[----:B------:R-:W-:-:S03]  /*d1c0*/  IMAD.MOV R220, RZ, RZ, -R223 ;  /* 0x000000ffffdc7224 */ /* 0x000fc600078e0adf */
[----:B------:R-:W4:Y:S04]  /*d1d0*/  LDL.LU R223, [R1+0x3e8] ;  /* 0x0003e80001df7983 */ /* 0x000f280000300800 */
[----:B------:R1:W-:Y:S04]  /*d1e0*/  STL [R1+0x1dd0], R5 ;  /* 0x001dd00501007387 */ /* 0x0003e80000100800 */
[----:B------:R-:W-:Y:S01]  /*d1f0*/  STL [R1+0x5cc], R241 ;  /* 0x0005ccf101007387 */ /* 0x000fe20000100800 */
[----:B-1----:R-:W-:Y:S01]  /*d200*/  VIADD R5, R0, 0x1da ;  /* 0x000001da00057836 */ /* 0x002fe20000000000 */
[----:B--2---:R-:W-:-:S02]  /*d210*/  ISETP.GT.U32.AND P4, PT, R2, R250, PT ;  /* 0x000000fa0200720c */ /* 0x004fc40003f84070 */
[----:B---3--:R-:W-:-:S11]  /*d220*/  ISETP.GT.U32.AND P1, PT, R2, R239, PT ;  /* 0x000000ef0200720c */ /* 0x008fd60003f24070 */
[----:B------:R-:W-:-:S05]  /*d230*/  @!P4 IMAD.IADD R250, R250, 0x1, -R2 ;  /* 0x00000001fafac824 */ /* 0x000fca00078e0a02 */
[C---:B------:R-:W-:Y:S01]  /*d240*/  ISETP.GT.U32.AND P5, PT, R2.reuse, R250, PT ;  /* 0x000000fa0200720c */ /* 0x040fe20003fa4070 */
[----:B------:R-:W-:Y:S01]  /*d250*/  @!P1 IMAD.IADD R239, R239, 0x1, -R2 ;  /* 0x00000001efef9824 */ /* 0x000fe200078e0a02 */
[C---:B----4-:R-:W-:Y:S02]  /*d260*/  ISETP.GT.U32.AND P0, PT, R2.reuse, R232, PT ;  /* 0x000000e80200720c */ /* 0x050fe40003f04070 */
[C---:B------:R-:W-:Y:S02]  /*d270*/  ISETP.GT.U32.AND P2, PT, R2.reuse, R245, PT ;  /* 0x000000f50200720c */ /* 0x040fe40003f44070 */
[C---:B------:R-:W-:Y:S02]  /*d280*/  ISETP.GT.U32.AND P3, PT, R2.reuse, R229, PT ;  /* 0x000000e50200720c */ /* 0x040fe40003f64070 */
[----:B------:R-:W-:-:S07]  /*d290*/  ISETP.GT.U32.AND P4, PT, R2, R246, PT ;  /* 0x000000f60200720c */ /* 0x000fce0003f84070 */
[--C-:B------:R-:W-:Y:S01]  /*d2a0*/  @!P0 IMAD.IADD R232, R232, 0x1, -R2.reuse ;  /* 0x00000001e8e88824 */ /* 0x100fe200078e0a02 */
[----:B------:R-:W-:Y:S01]  /*d2b0*/  ISETP.GT.U32.AND P1, PT, R2, R239, PT ;  /* 0x000000ef0200720c */ /* 0x000fe20003f24070 */
[----:B------:R-:W-:-:S03]  /*d2c0*/  @!P2 IMAD.IADD R245, R245, 0x1, -R2 ;  /* 0x00000001f5f5a824 */ /* 0x000fc600078e0a02 */
[C---:B------:R-:W-:Y:S01]  /*d2d0*/  ISETP.GT.U32.AND P2, PT, R2.reuse, R232, PT ;  /* 0x000000e80200720c */ /* 0x040fe20003f44070 */
[--C-:B------:R-:W-:Y:S01]  /*d2e0*/  @!P3 IMAD.IADD R229, R229, 0x1, -R2.reuse ;  /* 0x00000001e5e5b824 */ /* 0x100fe200078e0a02 */
[----:B------:R-:W-:Y:S01]  /*d2f0*/  ISETP.GT.U32.AND P3, PT, R2, R245, PT ;  /* 0x000000f50200720c */ /* 0x000fe20003f64070 */
[----:B------:R-:W-:-:S03]  /*d300*/  @!P4 IMAD.IADD R246, R246, 0x1, -R2 ;  /* 0x00000001f6f6c824 */ /* 0x000fc600078e0a02 */
[----:B------:R-:W-:Y:S01]  /*d310*/  ISETP.GT.U32.AND P4, PT, R2, R229, PT ;  /* 0x000000e50200720c */ /* 0x000fe20003f84070 */
[--C-:B------:R-:W-:Y:S02]  /*d320*/  @!P5 IMAD.IADD R250, R250, 0x1, -R2.reuse ;  /* 0x00000001fafad824 */ /* 0x100fe400078e0a02 */
[----:B------:R-:W-:-:S04]  /*d330*/  @!P1 IMAD.IADD R239, R239, 0x1, -R2 ;  /* 0x00000001efef9824 */ /* 0x000fc800078e0a02 */
[--C-:B------:R-:W-:Y:S01]  /*d340*/  @!P2 IMAD.IADD R232, R232, 0x1, -R2.reuse ;  /* 0x00000001e8e8a824 */ /* 0x100fe200078e0a02 */
[----:B------:R1:W-:Y:S04]  /*d350*/  STL [R1+0x418], R250 ;  /* 0x000418fa01007387 */ /* 0x0003e80000100800 */
[----:B------:R-:W2:Y:S01]  /*d360*/  LDL.LU R247, [R1+0x3dc] ;  /* 0x0003dc0001f77983 */ /* 0x000ea20000300800 */
[--C-:B------:R-:W-:Y:S02]  /*d370*/  @!P3 IMAD.IADD R245, R245, 0x1, -R2.reuse ;  /* 0x00000001f5f5b824 */ /* 0x100fe400078e0a02 */
[----:B------:R-:W-:Y:S01]  /*d380*/  @!P4 IMAD.IADD R229, R229, 0x1, -R2 ;  /* 0x00000001e5e5c824 */ /* 0x000fe200078e0a02 */
[----:B-1----:R-:W3:Y:S04]  /*d390*/  LDL.LU R250, [R1+0x3d8] ;  /* 0x0003d80001fa7983 */ /* 0x002ee80000300800 */
[----:B------:R1:W-:Y:S04]  /*d3a0*/  STL [R1+0x414], R239 ;  /* 0x000414ef01007387 */ /* 0x0003e80000100800 */
[----:B-1----:R-:W4:Y:S04]  /*d3b0*/  LDL.LU R239, [R1+0x1e4c] ;  /* 0x001e4c0001ef7983 */ /* 0x002f280000300800 */
[----:B------:R1:W-:Y:S04]  /*d3c0*/  STL [R1+0x410], R232 ;  /* 0x000410e801007387 */ /* 0x0003e80000100800 */
[----:B-1----:R-:W4:Y:S04]  /*d3d0*/  LDL.LU R232, [R1+0x1e48] ;  /* 0x001e480001e87983 */ /* 0x002f280000300800 */
[----:B------:R-:W-:Y:S04]  /*d3e0*/  STL [R1+0x5d8], R5 ;  /* 0x0005d80501007387 */ /* 0x000fe80000100800 */
[----:B------:R1:W-:Y:S04]  /*d3f0*/  STL [R1+0x408], R229 ;  /* 0x000408e501007387 */ /* 0x0003e80000100800 */
[----:B------:R1:W-:Y:S04]  /*d400*/  STL [R1+0x40c], R245 ;  /* 0x00040cf501007387 */ /* 0x0003e80000100800 */
[----:B-1----:R-:W4:Y:S01]  /*d410*/  LDL.LU R229, [R1+0x3d4] ;  /* 0x0003d40001e57983 */ /* 0x002f220000300800 */
[----:B------:R-:W-:-:S02]  /*d420*/  ISETP.GT.U32.AND P0, PT, R2, R242, PT ;  /* 0x000000f20200720c */ /* 0x000fc40003f04070 */
[C---:B------:R-:W-:Y:S02]  /*d430*/  ISETP.GT.U32.AND P5, PT, R2.reuse, R249, PT ;  /* 0x000000f90200720c */ /* 0x040fe40003fa4070 */
[C---:B------:R-:W-:Y:S02]  /*d440*/  ISETP.GT.U32.AND P1, PT, R2.reuse, R251, PT ;  /* 0x000000fb0200720c */ /* 0x040fe40003f24070 */
[----:B------:R-:W-:-:S07]  /*d450*/  ISETP.GT.U32.AND P6, PT, R2, R246, PT ;  /* 0x000000f60200720c */ /* 0x000fce0003fc4070 */
[----:B------:R-:W-:-:S05]  /*d460*/  @!P0 IMAD.IADD R242, R242, 0x1, -R2 ;  /* 0x00000001f2f28824 */ /* 0x000fca00078e0a02 */
[C---:B------:R-:W-:Y:S01]  /*d470*/  ISETP.GT.U32.AND P2, PT, R2.reuse, R242, PT ;  /* 0x000000f20200720c */ /* 0x040fe20003f44070 */
[--C-:B------:R-:W-:Y:S01]  /*d480*/  @!P5 IMAD.IADD R249, R249, 0x1, -R2.reuse ;  /* 0x00000001f9f9d824 */ /* 0x100fe200078e0a02 */
[C---:B------:R-:W-:Y:S01]  /*d490*/  ISETP.GT.U32.AND P0, PT, R2.reuse, R225, PT ;  /* 0x000000e10200720c */ /* 0x040fe20003f04070 */
[--C-:B------:R-:W-:Y:S01]  /*d4a0*/  @!P1 IMAD.IADD R251, R251, 0x1, -R2.reuse ;  /* 0x00000001fbfb9824 */ /* 0x100fe200078e0a02 */
[----:B------:R-:W-:Y:S01]  /*d4b0*/  ISETP.GT.U32.AND P3, PT, R2, R226, PT ;  /* 0x000000e20200720c */ /* 0x000fe20003f64070 */
[--C-:B------:R-:W-:Y:S01]  /*d4c0*/  @!P6 IMAD.IADD R246, R246, 0x1, -R2.reuse ;  /* 0x00000001f6f6e824 */ /* 0x100fe200078e0a02 */
[C---:B------:R-:W-:Y:S02]  /*d4d0*/  ISETP.GT.U32.AND P6, PT, R2.reuse, R249, PT ;  /* 0x000000f90200720c */ /* 0x040fe40003fc4070 */
[----:B------:R-:W-:Y:S02]  /*d4e0*/  ISETP.GT.U32.AND P1, PT, R2, R251, PT ;  /* 0x000000fb0200720c */ /* 0x000fe40003f24070 */
[----:B------:R-:W-:Y:S03]  /*d4f0*/  STL [R1+0x404], R246 ;  /* 0x000404f601007387 */ /* 0x000fe60000100800 */
[--C-:B------:R-:W-:Y:S01]  /*d500*/  @!P2 IMAD.IADD R242, R242, 0x1, -R2.reuse ;  /* 0x00000001f2f2a824 */ /* 0x100fe200078e0a02 */
[----:B------:R-:W4:Y:S01]  /*d510*/  LDL.LU R245, [R1+0x3d0] ;  /* 0x0003d00001f57983 */ /* 0x000f220000300800 */
[----:B------:R-:W-:Y:S01]  /*d520*/  ISETP.GT.U32.AND P4, PT, R2, R248, PT ;  /* 0x000000f80200720c */ /* 0x000fe20003f84070 */
[----:B------:R-:W-:-:S02]  /*d530*/  @!P0 IMAD.IADD R225, R225, 0x1, -R2 ;  /* 0x00000001e1e18824 */ /* 0x000fc400078e0a02 */
[----:B------:R1:W-:Y:S01]  /*d540*/  STL [R1+0x400], R242 ;  /* 0x000400f201007387 */ /* 0x0003e20000100800 */
[--C-:B------:R-:W-:Y:S01]  /*d550*/  @!P3 IMAD.IADD R226, R226, 0x1, -R2.reuse ;  /* 0x00000001e2e2b824 */ /* 0x100fe200078e0a02 */
[C---:B------:R-:W-:Y:S02]  /*d560*/  ISETP.GT.U32.AND P2, PT, R2.reuse, R224, PT ;  /* 0x000000e00200720c */ /* 0x040fe40003f44070 */
[C---:B------:R-:W-:Y:S01]  /*d570*/  ISETP.GT.U32.AND P0, PT, R2.reuse, R244, PT ;  /* 0x000000f40200720c */ /* 0x040fe20003f04070 */
[--C-:B------:R-:W-:Y:S01]  /*d580*/  @!P6 IMAD.IADD R249, R249, 0x1, -R2.reuse ;  /* 0x00000001f9f9e824 */ /* 0x100fe200078e0a02 */
[----:B-1----:R-:W4:Y:S01]  /*d590*/  LDL.LU R242, [R1+0x3cc] ;  /* 0x0003cc0001f27983 */ /* 0x002f220000300800 */
[C---:B------:R-:W-:Y:S01]  /*d5a0*/  ISETP.GT.U32.AND P5, PT, R2.reuse, R223, PT ;  /* 0x000000df0200720c */ /* 0x040fe20003fa4070 */
[----:B------:R-:W-:Y:S01]  /*d5b0*/  @!P1 IMAD.IADD R251, R251, 0x1, -R2 ;  /* 0x00000001fbfb9824 */ /* 0x000fe200078e0a02 */
[C---:B------:R-:W-:Y:S01]  /*d5c0*/  ISETP.GT.U32.AND P6, PT, R2.reuse, R225, PT ;  /* 0x000000e10200720c */ /* 0x040fe20003fc4070 */
[C---:B------:R-:W-:Y:S01]  /*d5d0*/  IMAD R220, R2.reuse, R220, R221 ;  /* 0x000000dc02dc7224 */ /* 0x040fe200078e02dd */
[----:B------:R-:W-:-:S02]  /*d5e0*/  ISETP.GT.U32.AND P1, PT, R2, R226, PT ;  /* 0x000000e20200720c */ /* 0x000fc40003f24070 */
[----:B------:R-:W-:Y:S01]  /*d5f0*/  IABS R221, R241 ;  /* 0x000000f100dd7213 */ /* 0x000fe20000000000 */
[----:B------:R-:W-:Y:S01]  /*d600*/  IMAD.MOV.U32 R241, RZ, RZ, R252 ;  /* 0x000000fffff17224 */ /* 0x000fe200078e00fc */
[----:B------:R1:W-:Y:S01]  /*d610*/  STL [R1+0x3fc], R249 ;  /* 0x0003fcf901007387 */ /* 0x0003e20000100800 */
[----:B------:R-:W-:Y:S02]  /*d620*/  @!P4 IMAD.IADD R248, R248, 0x1, -R2 ;  /* 0x00000001f8f8c824 */ /* 0x000fe400078e0a02 */
[----:B------:R-:W-:Y:S01]  /*d630*/  IMAD.MOV.U32 R252, RZ, RZ, R6 ;  /* 0x000000fffffc7224 */ /* 0x000fe200078e0006 */
[----:B------:R1:W-:Y:S01]  /*d640*/  STL [R1+0x3f8], R251 ;  /* 0x0003f8fb01007387 */ /* 0x0003e20000100800 */
[----:B------:R-:W-:-:S03]  /*d650*/  IMAD.MOV.U32 R6, RZ, RZ, R227 ;  /* 0x000000ffff067224 */ /* 0x000fc600078e00e3 */
[----:B------:R-:W4:Y:S01]  /*d660*/  LDL.LU R227, [R1+0x3c8] ;  /* 0x0003c80001e37983 */ /* 0x000f220000300800 */
[----:B------:R-:W-:-:S03]  /*d670*/  @!P2 IMAD.IADD R224, R224, 0x1, -R2 ;  /* 0x00000001e0e0a824 */ /* 0x000fc600078e0a02 */
[----:B------:R-:W4:Y:S01]  /*d680*/  LDL.LU R246, [R1+0x3c4] ;  /* 0x0003c40001f67983 */ /* 0x000f220000300800 */
[--C-:B------:R-:W-:Y:S02]  /*d690*/  @!P0 IMAD.IADD R244, R244, 0x1, -R2.reuse ;  /* 0x00000001f4f48824 */ /* 0x100fe400078e0a02 */
[--C-:B------:R-:W-:Y:S01]  /*d6a0*/  @!P5 IMAD.IADD R223, R223, 0x1, -R2.reuse ;  /* 0x00000001dfdfd824 */ /* 0x100fe200078e0a02 */
[----:B-1----:R-:W4:Y:S01]  /*d6b0*/  LDL.LU R249, [R1+0x3c0] ;  /* 0x0003c00001f97983 */ /* 0x002f220000300800 */
[----:B------:R-:W-:Y:S01]  /*d6c0*/  ISETP.GT.U32.AND P5, PT, R2, R248, PT ;  /* 0x000000f80200720c */ /* 0x000fe20003fa4070 */
[----:B------:R-:W-:Y:S02]  /*d6d0*/  @!P6 IMAD.IADD R225, R225, 0x1, -R2 ;  /* 0x00000001e1e1e824 */ /* 0x000fe400078e0a02 */
[----:B------:R-:W-:Y:S02]  /*d6e0*/  IMAD.MOV.U32 R251, RZ, RZ, R240 ;  /* 0x000000fffffb7224 */ /* 0x000fe400078e00f0 */
[----:B------:R-:W-:-:S02]  /*d6f0*/  @!P1 IMAD.IADD R226, R226, 0x1, -R2 ;  /* 0x00000001e2e29824 */ /* 0x000fc400078e0a02 */
[----:B------:R-:W-:Y:S01]  /*d700*/  IMAD.MOV.U32 R240, RZ, RZ, R230 ;  /* 0x000000fffff07224 */ /* 0x000fe200078e00e6 */
[----:B------:R-:W-:Y:S01]  /*d710*/  ISETP.GT.U32.AND P2, PT, R2, R223, PT ;  /* 0x000000df0200720c */ /* 0x000fe20003f44070 */
[----:B------:R-:W4:Y:S01]  /*d720*/  LDL.LU R230, [R1+0x3bc] ;  /* 0x0003bc0001e67983 */ /* 0x000f220000300800 */
[----:B------:R-:W-:-:S03]  /*d730*/  IABS R222, R5 ;  /* 0x0000000500de7213 */ /* 0x000fc60000000000 */
[----:B------:R1:W-:Y:S04]  /*d740*/  STL [R1+0x3f4], R225 ;  /* 0x0003f4e101007387 */ /* 0x0003e80000100800 */
[----:B------:R1:W-:Y:S04]  /*d750*/  STL [R1+0x3f0], R226 ;  /* 0x0003f0e201007387 */ /* 0x0003e80000100800 */
[----:B------:R-:W4:Y:S01]  /*d760*/  LDL.LU R5, [R1+0x3b8] ;  /* 0x0003b80001057983 */ /* 0x000f220000300800 */
[--C-:B------:R-:W-:Y:S02]  /*d770*/  @!P5 IMAD.IADD R248, R248, 0x1, -R2.reuse ;  /* 0x00000001f8f8d824 */ /* 0x100fe400078e0a02 */
[----:B------:R-:W-:Y:S01]  /*d780*/  @!P2 IMAD.IADD R223, R223, 0x1, -R2 ;  /* 0x00000001dfdfa824 */ /* 0x000fe200078e0a02 */
[----:B-1----:R-:W4:Y:S04]  /*d790*/  LDL.LU R225, [R1+0x3b4] ;  /* 0x0003b40001e17983 */ /* 0x002f280000300800 */
[----:B------:R1:W-:Y:S04]  /*d7a0*/  STL [R1+0x3ec], R248 ;  /* 0x0003ecf801007387 */ /* 0x0003e80000100800 */
[----:B------:R-:W4:Y:S04]  /*d7b0*/  LDL.LU R226, [R1+0x3b0] ;  /* 0x0003b00001e27983 */ /* 0x000f280000300800 */
[----:B-1----:R-:W4:Y:S04]  /*d7c0*/  LDL.LU R248, [R1+0x3ac] ;  /* 0x0003ac0001f87983 */ /* 0x002f280000300800 */
[----:B------:R-:W-:Y:S01]  /*d7d0*/  STL [R1+0x3e8], R223 ;  /* 0x0003e8df01007387 */ /* 0x000fe20000100800 */
[----:B--2---:R-:W-:-:S02]  /*d7e0*/  ISETP.GT.U32.AND P3, PT, R2, R247, PT ;  /* 0x000000f70200720c */ /* 0x004fc40003f64070 */
[----:B---3--:R-:W-:-:S11]  /*d7f0*/  ISETP.GT.U32.AND P4, PT, R2, R250, PT ;  /* 0x000000fa0200720c */ /* 0x008fd60003f84070 */
[--C-:B------:R-:W-:Y:S01]  /*d800*/  @!P3 IMAD.IADD R247, R247, 0x1, -R2.reuse ;  /* 0x00000001f7f7b824 */ /* 0x100fe200078e0a02 */
[----:B------:R-:W-:Y:S01]  /*d810*/  ISETP.GT.U32.AND P3, PT, R2, R224, PT ;  /* 0x000000e00200720c */ /* 0x000fe20003f64070 */
[----:B------:R-:W-:Y:S01]  /*d820*/  @!P4 IMAD.IADD R250, R250, 0x1, -R2 ;  /* 0x00000001fafac824 */ /* 0x000fe200078e0a02 */
[C---:B------:R-:W-:Y:S02]  /*d830*/  ISETP.GT.U32.AND P4, PT, R2.reuse, R244, PT ;  /* 0x000000f40200720c */ /* 0x040fe40003f84070 */
[C---:B------:R-:W-:Y:S02]  /*d840*/  ISETP.GT.U32.AND P1, PT, R2.reuse, R247, PT ;  /* 0x000000f70200720c */ /* 0x040fe40003f24070 */
[----:B------:R-:W-:-:S07]  /*d850*/  ISETP.GT.U32.AND P6, PT, R2, R250, PT ;  /* 0x000000fa0200720c */ /* 0x000fce0003fc4070 */
[--C-:B------:R-:W-:Y:S01]  /*d860*/  @!P3 IMAD.IADD R224, R224, 0x1, -R2.reuse ;  /* 0x00000001e0e0b824 */ /* 0x100fe200078e0a02 */
[----:B----4-:R-:W-:Y:S01]  /*d870*/  ISETP.GT.U32.AND P0, PT, R2, R229, PT ;  /* 0x000000e50200720c */ /* 0x010fe20003f04070 */
[--C-:B------:R-:W-:Y:S02]  /*d880*/  @!P4 IMAD.IADD R244, R244, 0x1, -R2.reuse ;  /* 0x00000001f4f4c824 */ /* 0x100fe400078e0a02 */
[----:B------:R-:W-:-:S10]  /*d890*/  @!P1 IMAD.IADD R247, R247, 0x1, -R2 ;  /* 0x00000001f7f79824 */ /* 0x000fd400078e0a02 */
[----:B------:R-:W-:-:S05]  /*d8a0*/  @!P0 IMAD.IADD R229, R229, 0x1, -R2 ;  /* 0x00000001e5e58824 */ /* 0x000fca00078e0a02 */
[----:B------:R-:W-:Y:S01]  /*d8b0*/  ISETP.GT.U32.AND P3, PT, R2, R229, PT ;  /* 0x000000e50200720c */ /* 0x000fe20003f64070 */
[----:B------:R-:W-:Y:S01]  /*d8c0*/  STL [R1+0x3e4], R224 ;  /* 0x0003e4e001007387 */ /* 0x000fe20000100800 */
[----:B------:R-:W-:-:S03]  /*d8d0*/  @!P6 IMAD.IADD R250, R250, 0x1, -R2 ;  /* 0x00000001fafae824 */ /* 0x000fc600078e0a02 */
[----:B------:R-:W-:Y:S04]  /*d8e0*/  STL [R1+0x3e0], R244 ;  /* 0x0003e0f401007387 */ /* 0x000fe80000100800 */
[----:B------:R1:W-:Y:S04]  /*d8f0*/  STL [R1+0x3dc], R247 ;  /* 0x0003dcf701007387 */ /* 0x0003e80000100800 */
[----:B------:R-:W-:Y:S02]  /*d900*/  @!P3 IMAD.IADD R229, R229, 0x1, -R2 ;  /* 0x00000001e5e5b824 */ /* 0x000fe400078e0a02 */
[----:B-1----:R-:W-:-:S02]  /*d910*/  IMAD.MOV.U32 R247, RZ, RZ, R241 ;  /* 0x000000fffff77224 */ /* 0x002fc400078e00f1 */
[----:B------:R-:W2:Y:S04]  /*d920*/  LDL.LU R241, [R1+0x3a8] ;  /* 0x0003a80001f17983 */ /* 0x000ea80000300800 */
[----:B------:R1:W-:Y:S02]  /*d930*/  STL [R1+0x3d8], R250 ;  /* 0x0003d8fa01007387 */ /* 0x0003e40000100800 */
[----:B-1----:R-:W-:Y:S02]  /*d940*/  IMAD.MOV.U32 R250, RZ, RZ, R251 ;  /* 0x000000fffffa7224 */ /* 0x002fe400078e00fb */
[----:B------:R-:W-:Y:S02]  /*d950*/  IMAD.MOV.U32 R251, RZ, RZ, R252 ;  /* 0x000000fffffb7224 */ /* 0x000fe400078e00fc */
[----:B------:R-:W-:-:S02]  /*d960*/  IMAD.MOV.U32 R252, RZ, RZ, R6 ;  /* 0x000000fffffc7224 */ /* 0x000fc400078e0006 */
[----:B------:R-:W-:Y:S02]  /*d970*/  IMAD.MOV.U32 R6, RZ, RZ, R240 ;  /* 0x000000ffff067224 */ /* 0x000fe400078e00f0 */
[----:B------:R-:W3:Y:S04]  /*d980*/  LDL.LU R240, [R1+0x3a4] ;  /* 0x0003a40001f07983 */ /* 0x000ee80000300800 */
[----:B------:R1:W-:Y:S04]  /*d990*/  STL [R1+0x3d4], R229 ;  /* 0x0003d4e501007387 */ /* 0x0003e80000100800 */
[----:B-1----:R-:W4:Y:S01]  /*d9a0*/  LDL.LU R229, [R1+0x3a0] ;  /* 0x0003a00001e57983 */ /* 0x002f220000300800 */
[----:B------:R-:W-:-:S02]  /*d9b0*/  ISETP.GT.U32.AND P5, PT, R2, R245, PT ;  /* 0x000000f50200720c */ /* 0x000fc40003fa4070 */
[C---:B------:R-:W-:Y:S02]  /*d9c0*/  ISETP.GT.U32.AND P2, PT, R2.reuse, R242, PT ;  /* 0x000000f20200720c */ /* 0x040fe40003f44070 */
[C---:B------:R-:W-:Y:S02]  /*d9d0*/  ISETP.GT.U32.AND P0, PT, R2.reuse, R227, PT ;  /* 0x000000e30200720c */ /* 0x040fe40003f04070 */
[----:B------:R-:W-:-:S07]  /*d9e0*/  ISETP.GT.U32.AND P4, PT, R2, R246, PT ;  /* 0x000000f60200720c */ /* 0x000fce0003f84070 */
[--C-:B------:R-:W-:Y:S02]  /*d9f0*/  @!P5 IMAD.IADD R245, R245, 0x1, -R2.reuse ;  /* 0x00000001f5f5d824 */ /* 0x100fe400078e0a02 */
[----:B------:R-:W-:-:S03]  /*da00*/  @!P2 IMAD.IADD R242, R242, 0x1, -R2 ;  /* 0x00000001f2f2a824 */ /* 0x000fc600078e0a02 */
[C---:B------:R-:W-:Y:S02]  /*da10*/  ISETP.GT.U32.AND P6, PT, R2.reuse, R245, PT ;  /* 0x000000f50200720c */ /* 0x040fe40003fc4070 */
[C---:B------:R-:W-:Y:S02]  /*da20*/  ISETP.GT.U32.AND P2, PT, R2.reuse, R242, PT ;  /* 0x000000f20200720c */ /* 0x040fe40003f44070 */
[C---:B------:R-:W-:Y:S02]  /*da30*/  ISETP.GT.U32.AND P1, PT, R2.reuse, R249, PT ;  /* 0x000000f90200720c */ /* 0x040fe40003f24070 */
[C---:B------:R-:W-:Y:S01]  /*da40*/  ISETP.GT.U32.AND P5, PT, R2.reuse, R230, PT ;  /* 0x000000e60200720c */ /* 0x040fe20003fa4070 */
[--C-:B------:R-:W-:Y:S01]  /*da50*/  @!P0 IMAD.IADD R227, R227, 0x1, -R2.reuse ;  /* 0x00000001e3e38824 */ /* 0x100fe200078e0a02 */
[----:B------:R-:W-:Y:S01]  /*da60*/  ISETP.GT.U32.AND P3, PT, R2, R5, PT ;  /* 0x000000050200720c */ /* 0x000fe20003f64070 */
[----:B------:R-:W-:-:S04]  /*da70*/  @!P4 IMAD.IADD R246, R246, 0x1, -R2 ;  /* 0x00000001f6f6c824 */ /* 0x000fc800078e0a02 */
[--C-:B------:R-:W-:Y:S01]  /*da80*/  @!P6 IMAD.IADD R245, R245, 0x1, -R2.reuse ;  /* 0x00000001f5f5e824 */ /* 0x100fe200078e0a02 */
[----:B------:R-:W-:Y:S01]  /*da90*/  ISETP.GT.U32.AND P6, PT, R2, R227, PT ;  /* 0x000000e30200720c */ /* 0x000fe20003fc4070 */
[--C-:B------:R-:W-:Y:S01]  /*daa0*/  @!P2 IMAD.IADD R242, R242, 0x1, -R2.reuse ;  /* 0x00000001f2f2a824 */ /* 0x100fe200078e0a02 */
[----:B------:R-:W-:Y:S01]  /*dab0*/  ISETP.GT.U32.AND P2, PT, R2, R246, PT ;  /* 0x000000f60200720c */ /* 0x000fe20003f44070 */
[--C-:B------:R-:W-:Y:S01]  /*dac0*/  @!P1 IMAD.IADD R249, R249, 0x1, -R2.reuse ;  /* 0x00000001f9f99824 */ /* 0x100fe200078e0a02 */
[----:B------:R1:W-:Y:S01]  /*dad0*/  STL [R1+0x3d0], R245 ;  /* 0x0003d0f501007387 */ /* 0x0003e20000100800 */
[----:B------:R-:W-:Y:S01]  /*dae0*/  @!P5 IMAD.IADD R230, R230, 0x1, -R2 ;  /* 0x00000001e6e6d824 */ /* 0x000fe200078e0a02 */
[C---:B------:R-:W-:Y:S02]  /*daf0*/  ISETP.GT.U32.AND P0, PT, R2.reuse, R225, PT ;  /* 0x000000e10200720c */ /* 0x040fe40003f04070 */
[----:B------:R-:W4:Y:S01]  /*db00*/  LDL.LU R244, [R1+0x39c] ;  /* 0x00039c0001f47983 */ /* 0x000f220000300800 */
[----:B------:R-:W-:Y:S01]  /*db10*/  ISETP.GT.U32.AND P5, PT, R2, R249, PT ;  /* 0x000000f90200720c */ /* 0x000fe20003fa4070 */
[----:B-1----:R-:W-:-:S02]  /*db20*/  IMAD.MOV.U32 R245, RZ, RZ, R250 ;  /* 0x000000fffff57224 */ /* 0x002fc400078e00fa */
[----:B------:R-:W-:Y:S01]  /*db30*/  IMAD.MOV.U32 R250, RZ, RZ, R252 ;  /* 0x000000fffffa7224 */ /* 0x000fe200078e00fc */
[----:B------:R1:W-:Y:S01]  /*db40*/  STL [R1+0x3cc], R242 ;  /* 0x0003ccf201007387 */ /* 0x0003e20000100800 */
[----:B------:R-:W-:Y:S02]  /*db50*/  IMAD.MOV.U32 R252, RZ, RZ, R6 ;  /* 0x000000fffffc7224 */ /* 0x000fe400078e0006 */
[----:B------:R-:W-:Y:S02]  /*db60*/  IMAD.MOV.U32 R6, RZ, RZ, R228 ;  /* 0x000000ffff067224 */ /* 0x000fe400078e00e4 */
[----:B------:R-:W4:Y:S01]  /*db70*/  LDL.LU R228, [R1+0x398] ;  /* 0x0003980001e47983 */ /* 0x000f220000300800 */
[C---:B------:R-:W-:Y:S01]  /*db80*/  ISETP.GT.U32.AND P1, PT, R2.reuse, R248, PT ;  /* 0x000000f80200720c */ /* 0x040fe20003f24070 */
[--C-:B------:R-:W-:Y:S01]  /*db90*/  @!P3 IMAD.IADD R5, R5, 0x1, -R2.reuse ;  /* 0x000000010505b824 */ /* 0x100fe200078e0a02 */
[C---:B------:R-:W-:Y:S02]  /*dba0*/  ISETP.GT.U32.AND P4, PT, R2.reuse, R226, PT ;  /* 0x000000e20200720c */ /* 0x040fe40003f84070 */
[----:B------:R-:W-:Y:S01]  /*dbb0*/  ISETP.GT.U32.AND P3, PT, R2, R230, PT ;  /* 0x000000e60200720c */ /* 0x000fe20003f64070 */
[----:B-1----:R-:W4:Y:S01]  /*dbc0*/  LDL.LU R242, [R1+0x394] ;  /* 0x0003940001f27983 */ /* 0x002f220000300800 */
[----:B------:R-:W-:-:S02]  /*dbd0*/  @!P6 IMAD.IADD R227, R227, 0x1, -R2 ;  /* 0x00000001e3e3e824 */ /* 0x000fc400078e0a02 */
[--C-:B------:R-:W-:Y:S02]  /*dbe0*/  @!P2 IMAD.IADD R246, R246, 0x1, -R2.reuse ;  /* 0x00000001f6f6a824 */ /* 0x100fe400078e0a02 */
[--C-:B------:R-:W-:Y:S01]  /*dbf0*/  @!P0 IMAD.IADD R225, R225, 0x1, -R2.reuse ;  /* 0x00000001e1e18824 */ /* 0x100fe200078e0a02 */
[----:B------:R1:W-:Y:S01]  /*dc00*/  STL [R1+0x3c8], R227 ;  /* 0x0003c8e301007387 */ /* 0x0003e20000100800 */
[--C-:B------:R-:W-:Y:S02]  /*dc10*/  @!P5 IMAD.IADD R249, R249, 0x1, -R2.reuse ;  /* 0x00000001f9f9d824 */ /* 0x100fe400078e0a02 */
[--C-:B------:R-:W-:Y:S02]  /*dc20*/  @!P1 IMAD.IADD R248, R248, 0x1, -R2.reuse ;  /* 0x00000001f8f89824 */ /* 0x100fe400078e0a02 */
[--C-:B------:R-:W-:Y:S01]  /*dc30*/  @!P4 IMAD.IADD R226, R226, 0x1, -R2.reuse ;  /* 0x00000001e2e2c824 */ /* 0x100fe200078e0a02 */
[----:B-1----:R-:W4:Y:S01]  /*dc40*/  LDL.LU R227, [R1+0x1e44] ;  /* 0x001e440001e37983 */ /* 0x002f220000300800 */
[----:B------:R-:W-:-:S03]  /*dc50*/  @!P3 IMAD.IADD R230, R230, 0x1, -R2 ;  /* 0x00000001e6e6b824 */ /* 0x000fc600078e0a02 */
[----:B------:R1:W-:Y:S01]  /*dc60*/  STL [R1+0x3c4], R246 ;  /* 0x0003c4f601007387 */ /* 0x0003e20000100800 */
[C---:B------:R-:W-:Y:S02]  /*dc70*/  ISETP.GT.U32.AND P4, PT, R2.reuse, R5, PT ;  /* 0x000000050200720c */ /* 0x040fe40003f84070 */
[C---:B------:R-:W-:Y:S01]  /*dc80*/  ISETP.GT.U32.AND P6, PT, R2.reuse, R248, PT ;  /* 0x000000f80200720c */ /* 0x040fe20003fc4070 */
[----:B-1----:R-:W-:Y:S02]  /*dc90*/  IMAD.MOV.U32 R246, RZ, RZ, R247 ;  /* 0x000000fffff67224 */ /* 0x002fe400078e00f7 */
[----:B------:R-:W4:Y:S04]  /*dca0*/  LDL.LU R247, [R1+0x388] ;  /* 0x0003880001f77983 */ /* 0x000f280000300800 */
[----:B------:R1:W-:Y:S01]  /*dcb0*/  STL [R1+0x3c0], R249 ;  /* 0x0003c0f901007387 */ /* 0x0003e20000100800 */
[----:B------:R-:W-:-:S03]  /*dcc0*/  ISETP.GT.U32.AND P1, PT, R2, R225, PT ;  /* 0x000000e10200720c */ /* 0x000fc60003f24070 */
[----:B-1----:R-:W4:Y:S01]  /*dcd0*/  LDL.LU R249, [R1+0x384] ;  /* 0x0003840001f97983 */ /* 0x002f220000300800 */
[----:B------:R-:W-:Y:S01]  /*dce0*/  ISETP.GT.U32.AND P2, PT, R2, R226, PT ;  /* 0x000000e20200720c */ /* 0x000fe20003f44070 */
[----:B------:R-:W-:-:S04]  /*dcf0*/  IMAD.HI.U32 R223, R4, R221, RZ ;  /* 0x000000dd04df7227 */ /* 0x000fc800078e00ff */
[--C-:B------:R-:W-:Y:S02]  /*dd00*/  @!P4 IMAD.IADD R5, R5, 0x1, -R2.reuse ;  /* 0x000000010505c824 */ /* 0x100fe400078e0a02 */
[----:B------:R-:W-:Y:S02]  /*dd10*/  IMAD.MOV R223, RZ, RZ, -R223 ;  /* 0x000000ffffdf7224 */ /* 0x000fe400078e0adf */
[----:B------:R-:W-:Y:S02]  /*dd20*/  @!P6 IMAD.IADD R248, R248, 0x1, -R2 ;  /* 0x00000001f8f8e824 */ /* 0x000fe400078e0a02 */
[----:B------:R-:W-:-:S04]  /*dd30*/  IMAD.HI.U32 R224, R4, R222, RZ ;  /* 0x000000de04e07227 */ /* 0x000fc800078e00ff */
[----:B------:R-:W-:Y:S02]  /*dd40*/  IMAD R221, R2, R223, R221 ;  /* 0x000000df02dd7224 */ /* 0x000fe400078e02dd */
[----:B------:R-:W-:Y:S02]  /*dd50*/  IMAD.MOV R223, RZ, RZ, -R224 ;  /* 0x000000ffffdf7224 */ /* 0x000fe400078e0ae0 */
[--C-:B------:R-:W-:Y:S01]  /*dd60*/  @!P1 IMAD.IADD R225, R225, 0x1, -R2.reuse ;  /* 0x00000001e1e19824 */ /* 0x100fe200078e0a02 */
[----:B------:R1:W-:Y:S01]  /*dd70*/  STL [R1+0x3bc], R230 ;  /* 0x0003bce601007387 */ /* 0x0003e20000100800 */
[----:B------:R-:W-:Y:S02]  /*dd80*/  @!P2 IMAD.IADD R226, R226, 0x1, -R2 ;  /* 0x00000001e2e2a824 */ /* 0x000fe400078e0a02 */
[----:B------:R-:W-:Y:S02]  /*dd90*/  IMAD R222, R2, R223, R222 ;  /* 0x000000df02de7224 */ /* 0x000fe400078e02de */
[C---:B------:R-:W-:Y:S01]  /*dda0*/  VIADD R223, R0.reuse, 0x1db ;  /* 0x000001db00df7836 */ /* 0x040fe20000000000 */
[----:B-1----:R-:W4:Y:S04]  /*ddb0*/  LDL.LU R230, [R1+0x1e40] ;  /* 0x001e400001e67983 */ /* 0x002f280000300800 */
[----:B------:R1:W-:Y:S04]  /*ddc0*/  STL [R1+0x3b8], R5 ;  /* 0x0003b80501007387 */ /* 0x0003e80000100800 */
[----:B------:R-:W-:Y:S04]  /*ddd0*/  STL [R1+0x3b4], R225 ;  /* 0x0003b4e101007387 */ /* 0x000fe80000100800 */
[----:B------:R-:W-:Y:S01]  /*dde0*/  STL [R1+0x3b0], R226 ;  /* 0x0003b0e201007387 */ /* 0x000fe20000100800 */
[----:B-1----:R-:W-:-:S03]  /*ddf0*/  VIADD R5, R0, 0x1dc ;  /* 0x000001dc00057836 */ /* 0x002fc60000000000 */
[----:B------:R1:W-:Y:S04]  /*de00*/  STL [R1+0x3ac], R248 ;  /* 0x0003acf801007387 */ /* 0x0003e80000100800 */
[----:B------:R-:W-:Y:S01]  /*de10*/  STL [R1+0x5c4], R223 ;  /* 0x0005c4df01007387 */ /* 0x000fe20000100800 */
[C---:B--2---:R-:W-:Y:S02]  /*de20*/  ISETP.GT.U32.AND P0, PT, R2.reuse, R241, PT ;  /* 0x000000f10200720c */ /* 0x044fe40003f04070 */
[----:B---3--:R-:W-:-:S11]  /*de30*/  ISETP.GT.U32.AND P5, PT, R2, R240, PT ;  /* 0x000000f00200720c */ /* 0x008fd60003fa4070 */
[--C-:B------:R-:W-:Y:S01]  /*de40*/  @!P0 IMAD.IADD R241, R241, 0x1, -R2.reuse ;  /* 0x00000001f1f18824 */ /* 0x100fe200078e0a02 */
[----:B----4-:R-:W-:Y:S01]  /*de50*/  ISETP.GT.U32.AND P3, PT, R2, R229, PT ;  /* 0x000000e50200720c */ /* 0x010fe20003f64070 */
[----:B------:R-:W-:-:S03]  /*de60*/  @!P5 IMAD.IADD R240, R240, 0x1, -R2 ;  /* 0x00000001f0f0d824 */ /* 0x000fc600078e0a02 */
[C---:B------:R-:W-:Y:S02]  /*de70*/  ISETP.GT.U32.AND P4, PT, R2.reuse, R241, PT ;  /* 0x000000f10200720c */ /* 0x040fe40003f84070 */
[----:B------:R-:W-:-:S07]  /*de80*/  ISETP.GT.U32.AND P6, PT, R2, R240, PT ;  /* 0x000000f00200720c */ /* 0x000fce0003fc4070 */
[----:B------:R-:W-:-:S05]  /*de90*/  @!P3 IMAD.IADD R229, R229, 0x1, -R2 ;  /* 0x00000001e5e5b824 */ /* 0x000fca00078e0a02 */
[----:B------:R-:W-:Y:S01]  /*dea0*/  ISETP.GT.U32.AND P3, PT, R2, R229, PT ;  /* 0x000000e50200720c */ /* 0x000fe20003f64070 */
[--C-:B------:R-:W-:Y:S02]  /*deb0*/  @!P4 IMAD.IADD R241, R241, 0x1, -R2.reuse ;  /* 0x00000001f1f1c824 */ /* 0x100fe400078e0a02 */
[----:B------:R-:W-:-:S03]  /*dec0*/  @!P6 IMAD.IADD R240, R240, 0x1, -R2 ;  /* 0x00000001f0f0e824 */ /* 0x000fc600078e0a02 */
[----:B------:R2:W-:Y:S04]  /*ded0*/  STL [R1+0x3a8], R241 ;  /* 0x0003a8f101007387 */ /* 0x0005e80000100800 */
[----:B------:R-:W-:Y:S03]  /*dee0*/  STL [R1+0x5d0], R5 ;  /* 0x0005d00501007387 */ /* 0x000fe60000100800 */
[----:B------:R-:W-:Y:S01]  /*def0*/  @!P3 IMAD.IADD R229, R229, 0x1, -R2 ;  /* 0x00000001e5e5b824 */ /* 0x000fe200078e0a02 */
[----:B-1----:R-:W3:Y:S04]  /*df00*/  LDL.LU R248, [R1+0x370] ;  /* 0x0003700001f87983 */ /* 0x002ee80000300800 */
[----:B------:R1:W-:Y:S04]  /*df10*/  STL [R1+0x3a4], R240 ;  /* 0x0003a4f001007387 */ /* 0x0003e80000100800 */
[----:B------:R4:W-:Y:S04]  /*df20*/  STL [R1+0x3a0], R229 ;  /* 0x0003a0e501007387 */ /* 0x0009e80000100800 */
[----:B--2---:R-:W2:Y:S04]  /*df30*/  LDL.LU R241, [R1+0x36c] ;  /* 0x00036c0001f17983 */ /* 0x004ea80000300800 */
[----:B-1----:R-:W2:Y:S04]  /*df40*/  LDL.LU R240, [R1+0x368] ;  /* 0x0003680001f07983 */ /* 0x002ea80000300800 */
[----:B----4-:R-:W4:Y:S01]  /*df50*/  LDL.LU R229, [R1+0x364] ;  /* 0x0003640001e57983 */ /* 0x010f220000300800 */
[----:B------:R-:W-:-:S02]  /*df60*/  ISETP.GT.U32.AND P0, PT, R2, R244, PT ;  /* 0x000000f40200720c */ /* 0x000fc40003f04070 */
[C---:B------:R-:W-:Y:S02]  /*df70*/  ISETP.GT.U32.AND P1, PT, R2.reuse, R228, PT ;  /* 0x000000e40200720c */ /* 0x040fe40003f24070 */
[C---:B------:R-:W-:Y:S02]  /*df80*/  ISETP.GT.U32.AND P5, PT, R2.reuse, R245, PT ;  /* 0x000000f50200720c */ /* 0x040fe40003fa4070 */
[C---:B------:R-:W-:Y:S02]  /*df90*/  ISETP.GT.U32.AND P2, PT, R2.reuse, R242, PT ;  /* 0x000000f20200720c */ /* 0x040fe40003f44070 */
[----:B------:R-:W-:-:S05]  /*dfa0*/  ISETP.GT.U32.AND P4, PT, R2, R246, PT ;  /* 0x000000f60200720c */ /* 0x000fca0003f84070 */
[--C-:B------:R-:W-:Y:S02]  /*dfb0*/  @!P0 IMAD.IADD R244, R244, 0x1, -R2.reuse ;  /* 0x00000001f4f48824 */ /* 0x100fe400078e0a02 */
[----:B------:R-:W-:-:S03]  /*dfc0*/  @!P1 IMAD.IADD R228, R228, 0x1, -R2 ;  /* 0x00000001e4e49824 */ /* 0x000fc600078e0a02 */
[C---:B------:R-:W-:Y:S02]  /*dfd0*/  ISETP.GT.U32.AND P6, PT, R2.reuse, R244, PT ;  /* 0x000000f40200720c */ /* 0x040fe40003fc4070 */
[----:B------:R-:W-:Y:S01]  /*dfe0*/  ISETP.GT.U32.AND P3, PT, R2, R228, PT ;  /* 0x000000e40200720c */ /* 0x000fe20003f64070 */
[--C-:B------:R-:W-:Y:S02]  /*dff0*/  @!P2 IMAD.IADD R242, R242, 0x1, -R2.reuse ;  /* 0x00000001f2f2a824 */ /* 0x100fe400078e0a02 */
[--C-:B------:R-:W-:Y:S01]  /*e000*/  @!P5 IMAD.IADD R245, R245, 0x1, -R2.reuse ;  /* 0x00000001f5f5d824 */ /* 0x100fe200078e0a02 */
[----:B------:R-:W-:Y:S01]  /*e010*/  ISETP.GT.U32.AND P2, PT, R2, R250, PT ;  /* 0x000000fa0200720c */ /* 0x000fe20003f44070 */
[----:B------:R-:W-:Y:S01]  /*e020*/  @!P4 IMAD.IADD R246, R246, 0x1, -R2 ;  /* 0x00000001f6f6c824 */ /* 0x000fe200078e0a02 */
[C---:B------:R-:W-:Y:S02]  /*e030*/  ISETP.GT.U32.AND P5, PT, R2.reuse, R242, PT ;  /* 0x000000f20200720c */ /* 0x040fe40003fa4070 */
[----:B------:R-:W-:-:S02]  /*e040*/  ISETP.GT.U32.AND P4, PT, R2, R245, PT ;  /* 0x000000f50200720c */ /* 0x000fc40003f84070 */
[----:B------:R-:W-:-:S03]  /*e050*/  ISETP.GT.U32.AND P0, PT, R2, R247, PT ;  /* 0x000000f70200720c */ /* 0x000fc60003f04070 */
[----:B------:R-:W-:Y:S01]  /*e060*/  @!P3 IMAD.IADD R228, R228, 0x1, -R2 ;  /* 0x00000001e4e4b824 */ /* 0x000fe200078e0a02 */
[----:B------:R-:W-:-:S09]  /*e070*/  ISETP.GT.U32.AND P1, PT, R2, R249, PT ;  /* 0x000000f90200720c */ /* 0x000fd20003f24070 */
[--C-:B------:R-:W-:Y:S01]  /*e080*/  @!P0 IMAD.IADD R247, R247, 0x1, -R2.reuse ;  /* 0x00000001f7f78824 */ /* 0x100fe200078e0a02 */
[----:B------:R-:W-:Y:S01]  /*e090*/  ISETP.GT.U32.AND P0, PT, R2, R251, PT ;  /* 0x000000fb0200720c */ /* 0x000fe20003f04070 */
[--C-:B------:R-:W-:Y:S01]  /*e0a0*/  @!P6 IMAD.IADD R244, R244, 0x1, -R2.reuse ;  /* 0x00000001f4f4e824 */ /* 0x100fe200078e0a02 */
[----:B------:R1:W-:Y:S01]  /*e0b0*/  STL [R1+0x398], R228 ;  /* 0x000398e401007387 */ /* 0x0003e20000100800 */
[--C-:B------:R-:W-:Y:S02]  /*e0c0*/  @!P2 IMAD.IADD R250, R250, 0x1, -R2.reuse ;  /* 0x00000001fafaa824 */ /* 0x100fe400078e0a02 */
[--C-:B------:R-:W-:Y:S01]  /*e0d0*/  @!P5 IMAD.IADD R242, R242, 0x1, -R2.reuse ;  /* 0x00000001f2f2d824 */ /* 0x100fe200078e0a02 */
[----:B------:R-:W-:Y:S01]  /*e0e0*/  STL [R1+0x39c], R244 ;  /* 0x00039cf401007387 */ /* 0x000fe20000100800 */
[--C-:B------:R-:W-:Y:S01]  /*e0f0*/  @!P1 IMAD.IADD R249, R249, 0x1, -R2.reuse ;  /* 0x00000001f9f99824 */ /* 0x100fe200078e0a02 */
[C---:B------:R-:W-:Y:S02]  /*e100*/  ISETP.GT.U32.AND P1, PT, R2.reuse, R246, PT ;  /* 0x000000f60200720c */ /* 0x040fe40003f24070 */
[----:B-1----:R-:W4:Y:S01]  /*e110*/  LDL.LU R228, [R1+0x360] ;  /* 0x0003600001e47983 */ /* 0x002f220000300800 */
[C---:B------:R-:W-:Y:S01]  /*e120*/  ISETP.GT.U32.AND P5, PT, R2.reuse, R252, PT ;  /* 0x000000fc0200720c */ /* 0x040fe20003fa4070 */
[----:B------:R-:W-:Y:S01]  /*e130*/  @!P4 IMAD.IADD R245, R245, 0x1, -R2 ;  /* 0x00000001f5f5c824 */ /* 0x000fe200078e0a02 */
[----:B------:R-:W-:-:S02]  /*e140*/  ISETP.GT.U32.AND P2, PT, R2, R247, PT ;  /* 0x000000f70200720c */ /* 0x000fc40003f44070 */
[C---:B------:R-:W-:Y:S01]  /*e150*/  ISETP.GT.U32.AND P4, PT, R2.reuse, R6, PT ;  /* 0x000000060200720c */ /* 0x040fe20003f84070 */
[--C-:B------:R-:W-:Y:S01]  /*e160*/  @!P0 IMAD.IADD R251, R251, 0x1, -R2.reuse ;  /* 0x00000001fbfb8824 */ /* 0x100fe200078e0a02 */
[C---:B------:R-:W-:Y:S02]  /*e170*/  ISETP.GT.U32.AND P3, PT, R2.reuse, R249, PT ;  /* 0x000000f90200720c */ /* 0x040fe40003f64070 */
[----:B------:R-:W-:Y:S02]  /*e180*/  ISETP.GT.U32.AND P6, PT, R2, R250, PT ;  /* 0x000000fa0200720c */ /* 0x000fe40003fc4070 */
[----:B------:R-:W-:Y:S01]  /*e190*/  IABS R224, R5 ;  /* 0x0000000500e07213 */ /* 0x000fe20000000000 */
[----:B------:R-:W-:Y:S01]  /*e1a0*/  @!P1 IMAD.IADD R246, R246, 0x1, -R2 ;  /* 0x00000001f6f69824 */ /* 0x000fe200078e0a02 */
[----:B------:R-:W4:Y:S01]  /*e1b0*/  LDL.LU R5, [R1+0x35c] ;  /* 0x00035c0001057983 */ /* 0x000f220000300800 */
[----:B------:R-:W-:-:S03]  /*e1c0*/  ISETP.GT.U32.AND P1, PT, R2, R251, PT ;  /* 0x000000fb0200720c */ /* 0x000fc60003f24070 */
[----:B------:R1:W-:Y:S01]  /*e1d0*/  STL [R1+0x394], R242 ;  /* 0x000394f201007387 */ /* 0x0003e20000100800 */
[--C-:B------:R-:W-:Y:S02]  /*e1e0*/  @!P5 IMAD.IADD R252, R252, 0x1, -R2.reuse ;  /* 0x00000001fcfcd824 */ /* 0x100fe400078e0a02 */
[--C-:B------:R-:W-:Y:S02]  /*e1f0*/  @!P2 IMAD.IADD R247, R247, 0x1, -R2.reuse ;  /* 0x00000001f7f7a824 */ /* 0x100fe400078e0a02 */
[--C-:B------:R-:W-:Y:S01]  /*e200*/  @!P4 IMAD.IADD R6, R6, 0x1, -R2.reuse ;  /* 0x000000010606c824 */ /* 0x100fe200078e0a02 */
[----:B-1----:R-:W4:Y:S01]  /*e210*/  LDL.LU R242, [R1+0x358] ;  /* 0x0003580001f27983 */ /* 0x002f220000300800 */
[----:B------:R-:W-:-:S03]  /*e220*/  @!P3 IMAD.IADD R249, R249, 0x1, -R2 ;  /* 0x00000001f9f9b824 */ /* 0x000fc600078e0a02 */
[----:B------:R-:W4:Y:S01]  /*e230*/  LDL.LU R244, [R1+0x354] ;  /* 0x0003540001f47983 */ /* 0x000f220000300800 */
[----:B------:R-:W-:Y:S01]  /*e240*/  @!P6 IMAD.IADD R250, R250, 0x1, -R2 ;  /* 0x00000001fafae824 */ /* 0x000fe200078e0a02 */
[C---:B------:R-:W-:Y:S02]  /*e250*/  ISETP.GT.U32.AND P6, PT, R2.reuse, R252, PT ;  /* 0x000000fc0200720c */ /* 0x040fe40003fc4070 */
[----:B------:R-:W-:Y:S01]  /*e260*/  STL [R1+0x390], R245 ;  /* 0x000390f501007387 */ /* 0x000fe20000100800 */
[----:B------:R-:W-:-:S03]  /*e270*/  ISETP.GT.U32.AND P4, PT, R2, R6, PT ;  /* 0x000000060200720c */ /* 0x000fc60003f84070 */
[----:B------:R-:W-:Y:S01]  /*e280*/  STL [R1+0x38c], R246 ;  /* 0x00038cf601007387 */ /* 0x000fe20000100800 */
[----:B------:R-:W-:-:S03]  /*e290*/  @!P1 IMAD.IADD R251, R251, 0x1, -R2 ;  /* 0x00000001fbfb9824 */ /* 0x000fc600078e0a02 */
[----:B------:R-:W-:Y:S04]  /*e2a0*/  STL [R1+0x388], R247 ;  /* 0x000388f701007387 */ /* 0x000fe80000100800 */
[----:B------:R1:W-:Y:S01]  /*e2b0*/  STL [R1+0x384], R249 ;  /* 0x000384f901007387 */ /* 0x0003e20000100800 */
[----:B------:R-:W-:-:S03]  /*e2c0*/  @!P6 IMAD.IADD R252, R252, 0x1, -R2 ;  /* 0x00000001fcfce824 */ /* 0x000fc600078e0a02 */
[----:B-1----:R-:W4:Y:S04]  /*e2d0*/  LDL.LU R249, [R1+0x350] ;  /* 0x0003500001f97983 */ /* 0x002f280000300800 */
[----:B------:R1:W-:Y:S01]  /*e2e0*/  STL [R1+0x380], R250 ;  /* 0x000380fa01007387 */ /* 0x0003e20000100800 */
[----:B------:R-:W-:-:S03]  /*e2f0*/  @!P4 IMAD.IADD R6, R6, 0x1, -R2 ;  /* 0x000000010606c824 */ /* 0x000fc600078e0a02 */
[----:B-1----:R-:W4:Y:S04]  /*e300*/  LDL.LU R250, [R1+0x34c] ;  /* 0x00034c0001fa7983 */ /* 0x002f280000300800 */
[----:B------:R1:W-:Y:S04]  /*e310*/  STL [R1+0x37c], R251 ;  /* 0x00037cfb01007387 */ /* 0x0003e80000100800 */
[----:B-1----:R-:W4:Y:S04]  /*e320*/  LDL.LU R251, [R1+0x348] ;  /* 0x0003480001fb7983 */ /* 0x002f280000300800 */
[----:B------:R1:W-:Y:S04]  /*e330*/  STL [R1+0x378], R252 ;  /* 0x000378fc01007387 */ /* 0x0003e80000100800 */
[----:B------:R1:W-:Y:S04]  /*e340*/  STL [R1+0x374], R6 ;  /* 0x0003740601007387 */ /* 0x0003e80000100800 */
[----:B------:R-:W4:Y:S04]  /*e350*/  LDL.LU R245, [R1+0x344] ;  /* 0x0003440001f57983 */ /* 0x000f280000300800 */
[----:B-1----:R-:W4:Y:S04]  /*e360*/  LDL.LU R252, [R1+0x340] ;  /* 0x0003400001fc7983 */ /* 0x002f280000300800 */
[----:B------:R-:W4:Y:S04]  /*e370*/  LDL.LU R6, [R1+0x33c] ;  /* 0x00033c0001067983 */ /* 0x000f280000300800 */
[----:B------:R-:W4:Y:S04]  /*e380*/  LDL.LU R246, [R1+0x338] ;  /* 0x0003380001f67983 */ /* 0x000f280000300800 */
[----:B------:R-:W4:Y:S01]  /*e390*/  LDL.LU R247, [R1+0x334] ;  /* 0x0003340001f77983 */ /* 0x000f220000300800 */
[----:B---3--:R-:W-:-:S02]  /*e3a0*/  ISETP.GT.U32.AND P0, PT, R2, R248, PT ;  /* 0x000000f80200720c */ /* 0x008fc40003f04070 */
[C---:B--2---:R-:W-:Y:S02]  /*e3b0*/  ISETP.GT.U32.AND P2, PT, R2.reuse, R241, PT ;  /* 0x000000f10200720c */ /* 0x044fe40003f44070 */
[C---:B------:R-:W-:Y:S02]  /*e3c0*/  ISETP.GT.U32.AND P3, PT, R2.reuse, R240, PT ;  /* 0x000000f00200720c */ /* 0x040fe40003f64070 */
[----:B----4-:R-:W-:-:S07]  /*e3d0*/  ISETP.GT.U32.AND P5, PT, R2, R229, PT ;  /* 0x000000e50200720c */ /* 0x010fce0003fa4070 */
[--C-:B------:R-:W-:Y:S02]  /*e3e0*/  @!P0 IMAD.IADD R248, R248, 0x1, -R2.reuse ;  /* 0x00000001f8f88824 */ /* 0x100fe400078e0a02 */
[----:B------:R-:W-:-:S03]  /*e3f0*/  @!P2 IMAD.IADD R241, R241, 0x1, -R2 ;  /* 0x00000001f1f1a824 */ /* 0x000fc600078e0a02 */
[----:B------:R-:W-:Y:S01]  /*e400*/  ISETP.GT.U32.AND P6, PT, R2, R248, PT ;  /* 0x000000f80200720c */ /* 0x000fe20003fc4070 */
[--C-:B------:R-:W-:Y:S01]  /*e410*/  @!P3 IMAD.IADD R240, R240, 0x1, -R2.reuse ;  /* 0x00000001f0f0b824 */ /* 0x100fe200078e0a02 */
[----:B------:R-:W-:Y:S01]  /*e420*/  ISETP.GT.U32.AND P4, PT, R2, R241, PT ;  /* 0x000000f10200720c */ /* 0x000fe20003f84070 */
[----:B------:R-:W-:-:S03]  /*e430*/  @!P5 IMAD.IADD R229, R229, 0x1, -R2 ;  /* 0x00000001e5e5d824 */ /* 0x000fc600078e0a02 */
[----:B------:R-:W-:-:S07]  /*e440*/  ISETP.GT.U32.AND P5, PT, R2, R240, PT ;  /* 0x000000f00200720c */ /* 0x000fce0003fa4070 */
[--C-:B------:R-:W-:Y:S02]  /*e450*/  @!P6 IMAD.IADD R248, R248, 0x1, -R2.reuse ;  /* 0x00000001f8f8e824 */ /* 0x100fe400078e0a02 */
[----:B------:R-:W-:-:S03]  /*e460*/  @!P4 IMAD.IADD R241, R241, 0x1, -R2 ;  /* 0x00000001f1f1c824 */ /* 0x000fc600078e0a02 */
[----:B------:R1:W-:Y:S01]  /*e470*/  STL [R1+0x370], R248 ;  /* 0x000370f801007387 */ /* 0x0003e20000100800 */
[----:B------:R-:W-:-:S03]  /*e480*/  @!P5 IMAD.IADD R240, R240, 0x1, -R2 ;  /* 0x00000001f0f0d824 */ /* 0x000fc600078e0a02 */
[----:B-1----:R-:W2:Y:S04]  /*e490*/  LDL.LU R248, [R1+0x330] ;  /* 0x0003300001f87983 */ /* 0x002ea80000300800 */
[----:B------:R-:W-:Y:S04]  /*e4a0*/  STL [R1+0x36c], R241 ;  /* 0x00036cf101007387 */ /* 0x000fe80000100800 */
[----:B------:R1:W-:Y:S02]  /*e4b0*/  STL [R1+0x368], R240 ;  /* 0x000368f001007387 */ /* 0x0003e40000100800 */
[----:B-1----:R-:W-:-:S02]  /*e4c0*/  IMAD.MOV.U32 R240, RZ, RZ, R238 ;  /* 0x000000fffff07224 */ /* 0x002fc400078e00ee */
[----:B------:R-:W-:Y:S02]  /*e4d0*/  IMAD.MOV.U32 R238, RZ, RZ, R231 ;  /* 0x000000ffffee7224 */ /* 0x000fe400078e00e7 */
[----:B------:R-:W3:Y:S04]  /*e4e0*/  LDL.LU R231, [R1+0x32c] ;  /* 0x00032c0001e77983 */ /* 0x000ee80000300800 */
[----:B------:R-:W4:Y:S01]  /*e4f0*/  LDL.LU R241, [R1+0x328] ;  /* 0x0003280001f17983 */ /* 0x000f220000300800 */
[C---:B------:R-:W-:Y:S02]  /*e500*/  ISETP.GT.U32.AND P1, PT, R2.reuse, R228, PT ;  /* 0x000000e40200720c */ /* 0x040fe40003f24070 */
[----:B------:R-:W-:-:S11]  /*e510*/  ISETP.GT.U32.AND P0, PT, R2, R5, PT ;  /* 0x000000050200720c */ /* 0x000fd60003f04070 */
[--C-:B------:R-:W-:Y:S01]  /*e520*/  @!P1 IMAD.IADD R228, R228, 0x1, -R2.reuse ;  /* 0x00000001e4e49824 */ /* 0x100fe200078e0a02 */
[C---:B------:R-:W-:Y:S02]  /*e530*/  ISETP.GT.U32.AND P1, PT, R2.reuse, R229, PT ;  /* 0x000000e50200720c */ /* 0x040fe40003f24070 */
[C---:B------:R-:W-:Y:S02]  /*e540*/  ISETP.GT.U32.AND P2, PT, R2.reuse, R242, PT ;  /* 0x000000f20200720c */ /* 0x040fe40003f44070 */
[----:B------:R-:W-:Y:S01]  /*e550*/  ISETP.GT.U32.AND P3, PT, R2, R244, PT ;  /* 0x000000f40200720c */ /* 0x000fe20003f64070 */
[----:B------:R-:W-:-:S08]  /*e560*/  @!P0 IMAD.IADD R5, R5, 0x1, -R2 ;  /* 0x0000000105058824 */ /* 0x000fd000078e0a02 */
[--C-:B------:R-:W-:Y:S02]  /*e570*/  @!P1 IMAD.IADD R229, R229, 0x1, -R2.reuse ;  /* 0x00000001e5e59824 */ /* 0x100fe400078e0a02 */
[--C-:B------:R-:W-:Y:S01]  /*e580*/  @!P2 IMAD.IADD R242, R242, 0x1, -R2.reuse ;  /* 0x00000001f2f2a824 */ /* 0x100fe200078e0a02 */
[----:B------:R-:W-:Y:S01]  /*e590*/  ISETP.GT.U32.AND P2, PT, R2, R228, PT ;  /* 0x000000e40200720c */ /* 0x000fe20003f44070 */
[----:B------:R-:W-:Y:S01]  /*e5a0*/  @!P3 IMAD.IADD R244, R244, 0x1, -R2 ;  /* 0x00000001f4f4b824 */ /* 0x000fe200078e0a02 */
[C---:B------:R-:W-:Y:S02]  /*e5b0*/  ISETP.GT.U32.AND P3, PT, R2.reuse, R5, PT ;  /* 0x000000050200720c */ /* 0x040fe40003f64070 */
[C---:B------:R-:W-:Y:S02]  /*e5c0*/  ISETP.GT.U32.AND P4, PT, R2.reuse, R242, PT ;  /* 0x000000f20200720c */ /* 0x040fe40003f84070 */
[C---:B------:R-:W-:Y:S02]  /*e5d0*/  ISETP.GT.U32.AND P0, PT, R2.reuse, R249, PT ;  /* 0x000000f90200720c */ /* 0x040fe40003f04070 */
[----:B------:R-:W-:-:S05]  /*e5e0*/  ISETP.GT.U32.AND P6, PT, R2, R244, PT ;  /* 0x000000f40200720c */ /* 0x000fca0003fc4070 */
[----:B------:R-:W-:Y:S01]  /*e5f0*/  @!P2 IMAD.IADD R228, R228, 0x1, -R2 ;  /* 0x00000001e4e4a824 */ /* 0x000fe200078e0a02 */
[----:B------:R-:W-:-:S05]  /*e600*/  ISETP.GT.U32.AND P5, PT, R2, R250, PT ;  /* 0x000000fa0200720c */ /* 0x000fca0003fa4070 */
[--C-:B------:R-:W-:Y:S01]  /*e610*/  @!P0 IMAD.IADD R249, R249, 0x1, -R2.reuse ;  /* 0x00000001f9f98824 */ /* 0x100fe200078e0a02 */
[----:B------:R-:W-:Y:S01]  /*e620*/  ISETP.GT.U32.AND P1, PT, R2, R251, PT ;  /* 0x000000fb0200720c */ /* 0x000fe20003f24070 */
[----:B------:R-:W-:-:S03]  /*e630*/  @!P3 IMAD.IADD R5, R5, 0x1, -R2 ;  /* 0x000000010505b824 */ /* 0x000fc600078e0a02 */
[----:B------:R-:W-:Y:S01]  /*e640*/  ISETP.GT.U32.AND P2, PT, R2, R249, PT ;  /* 0x000000f90200720c */ /* 0x000fe20003f44070 */
[----:B------:R1:W-:Y:S01]  /*e650*/  STL [R1+0x364], R229 ;  /* 0x000364e501007387 */ /* 0x0003e20000100800 */
[--C-:B------:R-:W-:Y:S02]  /*e660*/  @!P4 IMAD.IADD R242, R242, 0x1, -R2.reuse ;  /* 0x00000001f2f2c824 */ /* 0x100fe400078e0a02 */
[--C-:B------:R-:W-:Y:S02]  /*e670*/  @!P5 IMAD.IADD R250, R250, 0x1, -R2.reuse ;  /* 0x00000001fafad824 */ /* 0x100fe400078e0a02 */
[--C-:B------:R-:W-:Y:S01]  /*e680*/  @!P6 IMAD.IADD R244, R244, 0x1, -R2.reuse ;  /* 0x00000001f4f4e824 */ /* 0x100fe200078e0a02 */
[C---:B------:R-:W-:Y:S02]  /*e690*/  ISETP.GT.U32.AND P0, PT, R2.reuse, R245, PT ;  /* 0x000000f50200720c */ /* 0x040fe40003f04070 */
[----:B------:R-:W-:Y:S01]  /*e6a0*/  @!P1 IMAD.IADD R251, R251, 0x1, -R2 ;  /* 0x00000001fbfb9824 */ /* 0x000fe200078e0a02 */
[----:B-1----:R-:W4:Y:S01]  /*e6b0*/  LDL.LU R229, [R1+0x1e3c] ;  /* 0x001e3c0001e57983 */ /* 0x002f220000300800 */
[----:B------:R-:W-:-:S03]  /*e6c0*/  ISETP.GT.U32.AND P3, PT, R2, R252, PT ;  /* 0x000000fc0200720c */ /* 0x000fc60003f64070 */
[----:B------:R1:W-:Y:S01]  /*e6d0*/  STL [R1+0x360], R228 ;  /* 0x000360e401007387 */ /* 0x0003e20000100800 */
[C---:B------:R-:W-:Y:S02]  /*e6e0*/  ISETP.GT.U32.AND P6, PT, R2.reuse, R250, PT ;  /* 0x000000fa0200720c */ /* 0x040fe40003fc4070 */
[C---:B------:R-:W-:Y:S02]  /*e6f0*/  ISETP.GT.U32.AND P4, PT, R2.reuse, R6, PT ;  /* 0x000000060200720c */ /* 0x040fe40003f84070 */
[C---:B------:R-:W-:Y:S01]  /*e700*/  ISETP.GT.U32.AND P1, PT, R2.reuse, R251, PT ;  /* 0x000000fb0200720c */ /* 0x040fe20003f24070 */
[----:B-1----:R-:W4:Y:S04]  /*e710*/  LDL.LU R228, [R1+0x1e38] ;  /* 0x001e380001e47983 */ /* 0x002f280000300800 */
[----:B------:R-:W-:Y:S04]  /*e720*/  STL [R1+0x35c], R5 ;  /* 0x00035c0501007387 */ /* 0x000fe80000100800 */
[----:B------:R1:W-:Y:S01]  /*e730*/  STL [R1+0x358], R242 ;  /* 0x000358f201007387 */ /* 0x0003e20000100800 */
[C---:B------:R-:W-:Y:S01]  /*e740*/  ISETP.GT.U32.AND P5, PT, R2.reuse, R246, PT ;  /* 0x000000f60200720c */ /* 0x040fe20003fa4070 */
[--C-:B------:R-:W-:Y:S01]  /*e750*/  @!P2 IMAD.IADD R249, R249, 0x1, -R2.reuse ;  /* 0x00000001f9f9a824 */ /* 0x100fe200078e0a02 */
[----:B------:R-:W-:Y:S01]  /*e760*/  ISETP.GT.U32.AND P2, PT, R2, R247, PT ;  /* 0x000000f70200720c */ /* 0x000fe20003f44070 */
[----:B-1----:R-:W4:Y:S01]  /*e770*/  LDL.LU R242, [R1+0x324] ;  /* 0x0003240001f27983 */ /* 0x002f220000300800 */
[--C-:B------:R-:W-:Y:S01]  /*e780*/  @!P0 IMAD.IADD R245, R245, 0x1, -R2.reuse ;  /* 0x00000001f5f58824 */ /* 0x100fe200078e0a02 */
[----:B------:R-:W-:Y:S01]  /*e790*/  IABS R223, R223 ;  /* 0x000000df00df7213 */ /* 0x000fe20000000000 */
[----:B------:R-:W-:-:S02]  /*e7a0*/  @!P3 IMAD.IADD R252, R252, 0x1, -R2 ;  /* 0x00000001fcfcb824 */ /* 0x000fc400078e0a02 */
[--C-:B------:R-:W-:Y:S02]  /*e7b0*/  @!P4 IMAD.IADD R6, R6, 0x1, -R2.reuse ;  /* 0x000000010606c824 */ /* 0x100fe400078e0a02 */
[--C-:B------:R-:W-:Y:S01]  /*e7c0*/  @!P6 IMAD.IADD R250, R250, 0x1, -R2.reuse ;  /* 0x00000001fafae824 */ /* 0x100fe200078e0a02 */
[C---:B------:R-:W-:Y:S01]  /*e7d0*/  ISETP.GT.U32.AND P6, PT, R2.reuse, R245, PT ;  /* 0x000000f50200720c */ /* 0x040fe20003fc4070 */
[--C-:B------:R-:W-:Y:S01]  /*e7e0*/  @!P1 IMAD.IADD R251, R251, 0x1, -R2.reuse ;  /* 0x00000001fbfb9824 */ /* 0x100fe200078e0a02 */
[----:B------:R-:W-:Y:S01]  /*e7f0*/  ISETP.GT.U32.AND P1, PT, R2, R252, PT ;  /* 0x000000fc0200720c */ /* 0x000fe20003f24070 */
[----:B------:R-:W-:Y:S01]  /*e800*/  IMAD.HI.U32 R225, R4, R223, RZ ;  /* 0x000000df04e17227 */ /* 0x000fe200078e00ff */
[----:B------:R-:W-:Y:S03]  /*e810*/  STL [R1+0x354], R244 ;  /* 0x000354f401007387 */ /* 0x000fe60000100800 */
[--C-:B------:R-:W-:Y:S01]  /*e820*/  @!P5 IMAD.IADD R246, R246, 0x1, -R2.reuse ;  /* 0x00000001f6f6d824 */ /* 0x100fe200078e0a02 */
[----:B------:R1:W-:Y:S01]  /*e830*/  STL [R1+0x350], R249 ;  /* 0x000350f901007387 */ /* 0x0003e20000100800 */
[----:B------:R-:W-:Y:S01]  /*e840*/  IMAD.MOV R225, RZ, RZ, -R225 ;  /* 0x000000ffffe17224 */ /* 0x000fe200078e0ae1 */
[----:B------:R-:W-:Y:S01]  /*e850*/  ISETP.GT.U32.AND P5, PT, R2, R6, PT ;  /* 0x000000060200720c */ /* 0x000fe20003fa4070 */
[----:B------:R-:W-:-:S02]  /*e860*/  @!P2 IMAD.IADD R247, R247, 0x1, -R2 ;  /* 0x00000001f7f7a824 */ /* 0x000fc400078e0a02 */
[----:B------:R-:W-:Y:S01]  /*e870*/  IMAD R223, R2, R225, R223 ;  /* 0x000000e102df7224 */ /* 0x000fe200078e02df */
[----:B-1----:R-:W4:Y:S04]  /*e880*/  LDL.LU R249, [R1+0x318] ;  /* 0x0003180001f97983 */ /* 0x002f280000300800 */
[----:B------:R1:W-:Y:S04]  /*e890*/  STL [R1+0x34c], R250 ;  /* 0x00034cfa01007387 */ /* 0x0003e80000100800 */
[----:B------:R1:W-:Y:S01]  /*e8a0*/  STL [R1+0x348], R251 ;  /* 0x000348fb01007387 */ /* 0x0003e20000100800 */
[----:B------:R-:W-:Y:S01]  /*e8b0*/  VIADD R225, R0, 0x1dd ;  /* 0x000001dd00e17836 */ /* 0x000fe20000000000 */
[----:B------:R-:W-:-:S02]  /*e8c0*/  ISETP.GT.U32.AND P2, PT, R2, R246, PT ;  /* 0x000000f60200720c */ /* 0x000fc40003f44070 */
[----:B-1----:R-:W4:Y:S01]  /*e8d0*/  LDL.LU R250, [R1+0x314] ;  /* 0x0003140001fa7983 */ /* 0x002f220000300800 */
[----:B------:R-:W-:-:S03]  /*e8e0*/  VIADD R5, R0, 0x1de ;  /* 0x000001de00057836 */ /* 0x000fc60000000000 */
[----:B------:R-:W4:Y:S01]  /*e8f0*/  LDL.LU R251, [R1+0x310] ;  /* 0x0003100001fb7983 */ /* 0x000f220000300800 */
[--C-:B------:R-:W-:Y:S02]  /*e900*/  @!P6 IMAD.IADD R245, R245, 0x1, -R2.reuse ;  /* 0x00000001f5f5e824 */ /* 0x100fe400078e0a02 */
[--C-:B------:R-:W-:Y:S01]  /*e910*/  @!P1 IMAD.IADD R252, R252, 0x1, -R2.reuse ;  /* 0x00000001fcfc9824 */ /* 0x100fe200078e0a02 */
[----:B------:R-:W-:Y:S01]  /*e920*/  STL [R1+0x5bc], R225 ;  /* 0x0005bce101007387 */ /* 0x000fe20000100800 */
[----:B------:R-:W-:-:S03]  /*e930*/  @!P5 IMAD.IADD R6, R6, 0x1, -R2 ;  /* 0x000000010606d824 */ /* 0x000fc600078e0a02 */
[----:B------:R-:W-:Y:S04]  /*e940*/  STL [R1+0x5c8], R5 ;  /* 0x0005c80501007387 */ /* 0x000fe80000100800 */
[----:B------:R-:W4:Y:S04]  /*e950*/  LDL.LU R244, [R1+0x308] ;  /* 0x0003080001f47983 */ /* 0x000f280000300800 */
[----:B------:R1:W-:Y:S01]  /*e960*/  STL [R1+0x344], R245 ;  /* 0x000344f501007387 */ /* 0x0003e20000100800 */
[----:B------:R-:W-:-:S03]  /*e970*/  @!P2 IMAD.IADD R246, R246, 0x1, -R2 ;  /* 0x00000001f6f6a824 */ /* 0x000fc600078e0a02 */
[----:B-1----:R-:W4:Y:S04]  /*e980*/  LDL.LU R245, [R1+0x304] ;  /* 0x0003040001f57983 */ /* 0x002f280000300800 */
[----:B------:R1:W-:Y:S04]  /*e990*/  STL [R1+0x340], R252 ;  /* 0x000340fc01007387 */ /* 0x0003e80000100800 */
[----:B-1----:R-:W4:Y:S04]  /*e9a0*/  LDL.LU R252, [R1+0x300] ;  /* 0x0003000001fc7983 */ /* 0x002f280000300800 */
[----:B------:R1:W-:Y:S04]  /*e9b0*/  STL [R1+0x33c], R6 ;  /* 0x00033c0601007387 */ /* 0x0003e80000100800 */
[----:B-1----:R-:W4:Y:S01]  /*e9c0*/  LDL.LU R6, [R1+0x2fc] ;  /* 0x0002fc0001067983 */ /* 0x002f220000300800 */
[----:B--2---:R-:W-:-:S02]  /*e9d0*/  ISETP.GT.U32.AND P0, PT, R2, R248, PT ;  /* 0x000000f80200720c */ /* 0x004fc40003f04070 */
[C---:B---3--:R-:W-:Y:S02]  /*e9e0*/  ISETP.GT.U32.AND P3, PT, R2.reuse, R231, PT ;  /* 0x000000e70200720c */ /* 0x048fe40003f64070 */
[----:B----4-:R-:W-:-:S09]  /*e9f0*/  ISETP.GT.U32.AND P4, PT, R2, R241, PT ;  /* 0x000000f10200720c */ /* 0x010fd20003f84070 */
[--C-:B------:R-:W-:Y:S02]  /*ea00*/  @!P0 IMAD.IADD R248, R248, 0x1, -R2.reuse ;  /* 0x00000001f8f88824 */ /* 0x100fe400078e0a02 */
[--C-:B------:R-:W-:Y:S01]  /*ea10*/  @!P3 IMAD.IADD R231, R231, 0x1, -R2.reuse ;  /* 0x00000001e7e7b824 */ /* 0x100fe200078e0a02 */
[C---:B------:R-:W-:Y:S01]  /*ea20*/  ISETP.GT.U32.AND P3, PT, R2.reuse, R247, PT ;  /* 0x000000f70200720c */ /* 0x040fe20003f64070 */
[--C-:B------:R-:W-:Y:S01]  /*ea30*/  @!P4 IMAD.IADD R241, R241, 0x1, -R2.reuse ;  /* 0x00000001f1f1c824 */ /* 0x100fe200078e0a02 */
[C---:B------:R-:W-:Y:S02]  /*ea40*/  ISETP.GT.U32.AND P4, PT, R2.reuse, R248, PT ;  /* 0x000000f80200720c */ /* 0x040fe40003f84070 */
[----:B------:R-:W-:Y:S01]  /*ea50*/  ISETP.GT.U32.AND P1, PT, R2, R231, PT ;  /* 0x000000e70200720c */ /* 0x000fe20003f24070 */
[----:B------:R-:W-:Y:S08]  /*ea60*/  STL [R1+0x338], R246 ;  /* 0x000338f601007387 */ /* 0x000ff00000100800 */
[----:B------:R-:W-:-:S02]  /*ea70*/  @!P3 IMAD.IADD R247, R247, 0x1, -R2 ;  /* 0x00000001f7f7b824 */ /* 0x000fc400078e0a02 */
[--C-:B------:R-:W-:Y:S02]  /*ea80*/  @!P4 IMAD.IADD R248, R248, 0x1, -R2.reuse ;  /* 0x00000001f8f8c824 */ /* 0x100fe400078e0a02 */
[----:B------:R-:W-:Y:S01]  /*ea90*/  @!P1 IMAD.IADD R231, R231, 0x1, -R2 ;  /* 0x00000001e7e79824 */ /* 0x000fe200078e0a02 */
[----:B------:R-:W-:Y:S04]  /*eaa0*/  STL [R1+0x334], R247 ;  /* 0x000334f701007387 */ /* 0x000fe80000100800 */
[----:B------:R-:W-:Y:S04]  /*eab0*/  STL [R1+0x330], R248 ;  /* 0x000330f801007387 */ /* 0x000fe80000100800 */
[----:B------:R1:W-:Y:S04]  /*eac0*/  STL [R1+0x32c], R231 ;  /* 0x00032ce701007387 */ /* 0x0003e80000100800 */
[----:B-1----:R-:W2:Y:S01]  /*ead0*/  LDL.LU R231, [R1+0x2f8] ;  /* 0x0002f80001e77983 */ /* 0x002ea20000300800 */
[----:B------:R-:W-:-:S02]  /*eae0*/  ISETP.GT.U32.AND P5, PT, R2, R240, PT ;  /* 0x000000f00200720c */ /* 0x000fc40003fa4070 */
[C---:B------:R-:W-:Y:S02]  /*eaf0*/  ISETP.GT.U32.AND P2, PT, R2.reuse, R238, PT ;  /* 0x000000ee0200720c */ /* 0x040fe40003f44070 */
[----:B------:R-:W-:-:S09]  /*eb00*/  ISETP.GT.U32.AND P6, PT, R2, R241, PT ;  /* 0x000000f10200720c */ /* 0x000fd20003fc4070 */
[--C-:B------:R-:W-:Y:S02]  /*eb10*/  @!P5 IMAD.IADD R240, R240, 0x1, -R2.reuse ;  /* 0x00000001f0f0d824 */ /* 0x100fe400078e0a02 */
[--C-:B------:R-:W-:Y:S02]  /*eb20*/  @!P2 IMAD.IADD R238, R238, 0x1, -R2.reuse ;  /* 0x00000001eeeea824 */ /* 0x100fe400078e0a02 */
[--C-:B------:R-:W-:Y:S01]  /*eb30*/  @!P6 IMAD.IADD R241, R241, 0x1, -R2.reuse ;  /* 0x00000001f1f1e824 */ /* 0x100fe200078e0a02 */
[C---:B------:R-:W-:Y:S02]  /*eb40*/  ISETP.GT.U32.AND P6, PT, R2.reuse, R240, PT ;  /* 0x000000f00200720c */ /* 0x040fe40003fc4070 */
[----:B------:R-:W-:Y:S02]  /*eb50*/  ISETP.GT.U32.AND P2, PT, R2, R238, PT ;  /* 0x000000ee0200720c */ /* 0x000fe40003f44070 */
[----:B------:R1:W-:Y:S04]  /*eb60*/  STL [R1+0x328], R241 ;  /* 0x000328f101007387 */ /* 0x0003e80000100800 */
[----:B------:R-:W3:Y:S04]  /*eb70*/  LDL.LU R246, [R1+0x2f4] ;  /* 0x0002f40001f67983 */ /* 0x000ee80000300800 */
[----:B------:R-:W4:Y:S01]  /*eb80*/  LDL.LU R247, [R1+0x2f0] ;  /* 0x0002f00001f77983 */ /* 0x000f220000300800 */
[----:B------:R-:W-:-:S02]  /*eb90*/  @!P6 IMAD.IADD R240, R240, 0x1, -R2 ;  /* 0x00000001f0f0e824 */ /* 0x000fc400078e0a02 */
[----:B------:R-:W-:Y:S02]  /*eba0*/  @!P2 IMAD.IADD R238, R238, 0x1, -R2 ;  /* 0x00000001eeeea824 */ /* 0x000fe400078e0a02 */
[----:B------:R-:W-:-:S04]  /*ebb0*/  IMAD.HI.U32 R226, R4, R224, RZ ;  /* 0x000000e004e27227 */ /* 0x000fc800078e00ff */
[----:B------:R-:W-:-:S04]  /*ebc0*/  IMAD.MOV R226, RZ, RZ, -R226 ;  /* 0x000000ffffe27224 */ /* 0x000fc800078e0ae2 */
[C---:B------:R-:W-:Y:S01]  /*ebd0*/  IMAD R224, R2.reuse, R226, R224 ;  /* 0x000000e202e07224 */ /* 0x040fe200078e02e0 */
[----:B------:R-:W-:-:S13]  /*ebe0*/  ISETP.GT.U32.AND P0, PT, R2, R242, PT ;  /* 0x000000f20200720c */ /* 0x000fda0003f04070 */
[----:B------:R-:W-:-:S05]  /*ebf0*/  @!P0 IMAD.IADD R242, R242, 0x1, -R2 ;  /* 0x00000001f2f28824 */ /* 0x000fca00078e0a02 */
[C---:B------:R-:W-:Y:S02]  /*ec00*/  ISETP.GT.U32.AND P3, PT, R2.reuse, R242, PT ;  /* 0x000000f20200720c */ /* 0x040fe40003f64070 */
[C---:B------:R-:W-:Y:S02]  /*ec10*/  ISETP.GT.U32.AND P0, PT, R2.reuse, R249, PT ;  /* 0x000000f90200720c */ /* 0x040fe40003f04070 */
[C---:B------:R-:W-:Y:S02]  /*ec20*/  ISETP.GT.U32.AND P5, PT, R2.reuse, R228, PT ;  /* 0x000000e40200720c */ /* 0x040fe40003fa4070 */
[C---:B------:R-:W-:Y:S02]  /*ec30*/  ISETP.GT.U32.AND P4, PT, R2.reuse, R250, PT ;  /* 0x000000fa0200720c */ /* 0x040fe40003f84070 */
[----:B------:R-:W-:-:S05]  /*ec40*/  ISETP.GT.U32.AND P1, PT, R2, R251, PT ;  /* 0x000000fb0200720c */ /* 0x000fca0003f24070 */
[--C-:B------:R-:W-:Y:S02]  /*ec50*/  @!P3 IMAD.IADD R242, R242, 0x1, -R2.reuse ;  /* 0x00000001f2f2b824 */ /* 0x100fe400078e0a02 */
[----:B------:R-:W-:-:S04]  /*ec60*/  @!P0 IMAD.IADD R249, R249, 0x1, -R2 ;  /* 0x00000001f9f98824 */ /* 0x000fc800078e0a02 */
[--C-:B------:R-:W-:Y:S01]  /*ec70*/  @!P4 IMAD.IADD R250, R250, 0x1, -R2.reuse ;  /* 0x00000001fafac824 */ /* 0x100fe200078e0a02 */
[C---:B------:R-:W-:Y:S01]  /*ec80*/  ISETP.GT.U32.AND P3, PT, R2.reuse, R244, PT ;  /* 0x000000f40200720c */ /* 0x040fe20003f64070 */
[----:B------:R-:W-:Y:S01]  /*ec90*/  @!P1 IMAD.IADD R251, R251, 0x1, -R2 ;  /* 0x00000001fbfb9824 */ /* 0x000fe200078e0a02 */
[----:B------:R-:W-:Y:S01]  /*eca0*/  STL [R1+0x324], R242 ;  /* 0x000324f201007387 */ /* 0x000fe20000100800 */
[C---:B------:R-:W-:Y:S02]  /*ecb0*/  ISETP.GT.U32.AND P6, PT, R2.reuse, R249, PT ;  /* 0x000000f90200720c */ /* 0x040fe40003fc4070 */
[C---:B------:R-:W-:Y:S01]  /*ecc0*/  ISETP.GT.U32.AND P2, PT, R2.reuse, R250, PT ;  /* 0x000000fa0200720c */ /* 0x040fe20003f44070 */
[----:B------:R-:W-:Y:S01]  /*ecd0*/  STL [R1+0x320], R240 ;  /* 0x000320f001007387 */ /* 0x000fe20000100800 */
[----:B------:R-:W-:-:S03]  /*ece0*/  ISETP.GT.U32.AND P0, PT, R2, R245, PT ;  /* 0x000000f50200720c */ /* 0x000fc60003f04070 */
[----:B------:R1:W-:Y:S01]  /*ecf0*/  STL [R1+0x31c], R238 ;  /* 0x00031cee01007387 */ /* 0x0003e20000100800 */
[----:B------:R-:W-:Y:S01]  /*ed00*/  @!P5 IMAD.IADD R228, R228, 0x1, -R2 ;  /* 0x00000001e4e4d824 */ /* 0x000fe200078e0a02 */
[C---:B------:R-:W-:Y:S02]  /*ed10*/  ISETP.GT.U32.AND P5, PT, R2.reuse, R251, PT ;  /* 0x000000fb0200720c */ /* 0x040fe40003fa4070 */
[----:B-1----:R-:W3:Y:S01]  /*ed20*/  LDL.LU R241, [R1+0x2ec] ;  /* 0x0002ec0001f17983 */ /* 0x002ee20000300800 */
[----:B------:R-:W-:Y:S01]  /*ed30*/  ISETP.GT.U32.AND P4, PT, R2, R252, PT ;  /* 0x000000fc0200720c */ /* 0x000fe20003f84070 */
[----:B------:R-:W-:Y:S02]  /*ed40*/  IMAD.MOV.U32 R238, RZ, RZ, R232 ;  /* 0x000000ffffee7224 */ /* 0x000fe400078e00e8 */
[----:B------:R-:W3:Y:S01]  /*ed50*/  LDL.LU R232, [R1+0x2e8] ;  /* 0x0002e80001e87983 */ /* 0x000ee20000300800 */
[--C-:B------:R-:W-:Y:S02]  /*ed60*/  @!P3 IMAD.IADD R244, R244, 0x1, -R2.reuse ;  /* 0x00000001f4f4b824 */ /* 0x100fe400078e0a02 */
[----:B------:R-:W-:Y:S01]  /*ed70*/  @!P0 IMAD.IADD R245, R245, 0x1, -R2 ;  /* 0x00000001f5f58824 */ /* 0x000fe200078e0a02 */
[----:B------:R-:W-:-:S06]  /*ed80*/  ISETP.GT.U32.AND P1, PT, R2, R6, PT ;  /* 0x000000060200720c */ /* 0x000fcc0003f24070 */
[--C-:B------:R-:W-:Y:S01]  /*ed90*/  @!P4 IMAD.IADD R252, R252, 0x1, -R2.reuse ;  /* 0x00000001fcfcc824 */ /* 0x100fe200078e0a02 */
[C---:B------:R-:W-:Y:S01]  /*eda0*/  ISETP.GT.U32.AND P3, PT, R2.reuse, R228, PT ;  /* 0x000000e40200720c */ /* 0x040fe20003f64070 */
[----:B------:R-:W3:Y:S01]  /*edb0*/  LDL.LU R242, [R1+0x2e4] ;  /* 0x0002e40001f27983 */ /* 0x000ee20000300800 */
[----:B------:R-:W-:Y:S01]  /*edc0*/  IABS R226, R5 ;  /* 0x0000000500e27213 */ /* 0x000fe20000000000 */
[--C-:B------:R-:W-:Y:S01]  /*edd0*/  @!P6 IMAD.IADD R249, R249, 0x1, -R2.reuse ;  /* 0x00000001f9f9e824 */ /* 0x100fe200078e0a02 */
[----:B------:R-:W-:Y:S01]  /*ede0*/  ISETP.GT.U32.AND P4, PT, R2, R244, PT ;  /* 0x000000f40200720c */ /* 0x000fe20003f84070 */
[----:B------:R-:W3:Y:S01]  /*edf0*/  LDL.LU R5, [R1+0x2e0] ;  /* 0x0002e00001057983 */ /* 0x000ee20000300800 */
[--C-:B------:R-:W-:Y:S01]  /*ee00*/  @!P2 IMAD.IADD R250, R250, 0x1, -R2.reuse ;  /* 0x00000001fafaa824 */ /* 0x100fe200078e0a02 */
[----:B------:R-:W-:Y:S01]  /*ee10*/  ISETP.GT.U32.AND P2, PT, R2, R252, PT ;  /* 0x000000fc0200720c */ /* 0x000fe20003f44070 */
[--C-:B------:R-:W-:Y:S01]  /*ee20*/  @!P5 IMAD.IADD R251, R251, 0x1, -R2.reuse ;  /* 0x00000001fbfbd824 */ /* 0x100fe200078e0a02 */
[----:B------:R-:W3:Y:S01]  /*ee30*/  LDL.LU R248, [R1+0x2dc] ;  /* 0x0002dc0001f87983 */ /* 0x000ee20000300800 */
[----:B------:R-:W-:Y:S01]  /*ee40*/  @!P1 IMAD.IADD R6, R6, 0x1, -R2 ;  /* 0x0000000106069824 */ /* 0x000fe200078e0a02 */
[----:B------:R-:W-:-:S02]  /*ee50*/  ISETP.GT.U32.AND P1, PT, R2, R245, PT ;  /* 0x000000f50200720c */ /* 0x000fc40003f24070 */
[----:B------:R1:W-:Y:S01]  /*ee60*/  STL [R1+0x318], R249 ;  /* 0x000318f901007387 */ /* 0x0003e20000100800 */
[--C-:B------:R-:W-:Y:S01]  /*ee70*/  @!P3 IMAD.IADD R228, R228, 0x1, -R2.reuse ;  /* 0x00000001e4e4b824 */ /* 0x100fe200078e0a02 */
[----:B------:R-:W-:Y:S02]  /*ee80*/  ISETP.GT.U32.AND P6, PT, R2, R6, PT ;  /* 0x000000060200720c */ /* 0x000fe40003fc4070 */
[--C-:B------:R-:W-:Y:S01]  /*ee90*/  @!P4 IMAD.IADD R244, R244, 0x1, -R2.reuse ;  /* 0x00000001f4f4c824 */ /* 0x100fe200078e0a02 */
[----:B-1----:R-:W3:Y:S04]  /*eea0*/  LDL.LU R249, [R1+0x2d8] ;  /* 0x0002d80001f97983 */ /* 0x002ee80000300800 */
[----:B------:R-:W-:Y:S04]  /*eeb0*/  STL [R1+0x314], R250 ;  /* 0x000314fa01007387 */ /* 0x000fe80000100800 */
[----:B------:R1:W-:Y:S01]  /*eec0*/  STL [R1+0x310], R251 ;  /* 0x000310fb01007387 */ /* 0x0003e20000100800 */
[----:B------:R-:W-:-:S02]  /*eed0*/  @!P1 IMAD.IADD R245, R245, 0x1, -R2 ;  /* 0x00000001f5f59824 */ /* 0x000fc400078e0a02 */
[--C-:B------:R-:W-:Y:S01]  /*eee0*/  @!P2 IMAD.IADD R252, R252, 0x1, -R2.reuse ;  /* 0x00000001fcfca824 */ /* 0x100fe200078e0a02 */
[----:B-1----:R-:W3:Y:S04]  /*eef0*/  LDL.LU R251, [R1+0x2d4] ;  /* 0x0002d40001fb7983 */ /* 0x002ee80000300800 */
[----:B------:R-:W3:Y:S04]  /*ef00*/  LDL.LU R250, [R1+0x2d0] ;  /* 0x0002d00001fa7983 */ /* 0x000ee80000300800 */
[----:B------:R-:W-:Y:S04]  /*ef10*/  STL [R1+0x30c], R228 ;  /* 0x00030ce401007387 */ /* 0x000fe80000100800 */
[----:B------:R-:W-:Y:S04]  /*ef20*/  STL [R1+0x308], R244 ;  /* 0x000308f401007387 */ /* 0x000fe80000100800 */
[----:B------:R-:W-:Y:S04]  /*ef30*/  STL [R1+0x304], R245 ;  /* 0x000304f501007387 */ /* 0x000fe80000100800 */
[----:B------:R1:W-:Y:S01]  /*ef40*/  STL [R1+0x300], R252 ;  /* 0x000300fc01007387 */ /* 0x0003e20000100800 */
[----:B------:R-:W-:-:S03]  /*ef50*/  @!P6 IMAD.IADD R6, R6, 0x1, -R2 ;  /* 0x000000010606e824 */ /* 0x000fc600078e0a02 */
[----:B-1----:R-:W3:Y:S01]  /*ef60*/  LDL.LU R252, [R1+0x2cc] ;  /* 0x0002cc0001fc7983 */ /* 0x002ee20000300800 */
[----:B--2---:R-:W-:-:S13]  /*ef70*/  ISETP.GT.U32.AND P0, PT, R2, R231, PT ;  /* 0x000000e70200720c */ /* 0x004fda0003f04070 */
[----:B------:R-:W-:-:S05]  /*ef80*/  @!P0 IMAD.IADD R231, R231, 0x1, -R2 ;  /* 0x00000001e7e78824 */ /* 0x000fca00078e0a02 */
[----:B------:R-:W-:Y:S01]  /*ef90*/  ISETP.GT.U32.AND P4, PT, R2, R231, PT ;  /* 0x000000e70200720c */ /* 0x000fe20003f84070 */
[----:B------:R1:W-:Y:S04]  /*efa0*/  STL [R1+0x2fc], R6 ;  /* 0x0002fc0601007387 */ /* 0x0003e80000100800 */
[----:B-1----:R-:W2:Y:S08]  /*efb0*/  LDL.LU R6, [R1+0x2c8] ;  /* 0x0002c80001067983 */ /* 0x002eb00000300800 */
[----:B------:R-:W-:-:S05]  /*efc0*/  @!P4 IMAD.IADD R231, R231, 0x1, -R2 ;  /* 0x00000001e7e7c824 */ /* 0x000fca00078e0a02 */
[----:B------:R1:W-:Y:S04]  /*efd0*/  STL [R1+0x2f8], R231 ;  /* 0x0002f8e701007387 */ /* 0x0003e80000100800 */
[----:B-1----:R-:W2:Y:S01]  /*efe0*/  LDL.LU R231, [R1+0x2c4] ;  /* 0x0002c40001e77983 */ /* 0x002ea20000300800 */
[C---:B----4-:R-:W-:Y:S02]  /*eff0*/  ISETP.GT.U32.AND P3, PT, R2.reuse, R247, PT ;  /* 0x000000f70200720c */ /* 0x050fe40003f64070 */
[----:B---3--:R-:W-:Y:S01]  /*f000*/  ISETP.GT.U32.AND P5, PT, R2, R246, PT ;  /* 0x000000f60200720c */ /* 0x008fe20003fa4070 */
[----:B------:R-:W3:Y:S10]  /*f010*/  LDL.LU R244, [R1+0x2c0] ;  /* 0x0002c00001f47983 */ /* 0x000ef40000300800 */
[----:B------:R-:W-:-:S02]  /*f020*/  @!P3 IMAD.IADD R247, R247, 0x1, -R2 ;  /* 0x00000001f7f7b824 */ /* 0x000fc400078e0a02 */
[----:B------:R-:W-:-:S03]  /*f030*/  @!P5 IMAD.IADD R246, R246, 0x1, -R2 ;  /* 0x00000001f6f6d824 */ /* 0x000fc600078e0a02 */
[C---:B------:R-:W-:Y:S02]  /*f040*/  ISETP.GT.U32.AND P3, PT, R2.reuse, R247, PT ;  /* 0x000000f70200720c */ /* 0x040fe40003f64070 */
[----:B------:R-:W-:-:S11]  /*f050*/  ISETP.GT.U32.AND P6, PT, R2, R246, PT ;  /* 0x000000f60200720c */ /* 0x000fd60003fc4070 */
[--C-:B------:R-:W-:Y:S02]  /*f060*/  @!P3 IMAD.IADD R247, R247, 0x1, -R2.reuse ;  /* 0x00000001f7f7b824 */ /* 0x100fe400078e0a02 */
[----:B------:R-:W-:Y:S01]  /*f070*/  @!P6 IMAD.IADD R246, R246, 0x1, -R2 ;  /* 0x00000001f6f6e824 */ /* 0x000fe200078e0a02 */
[----:B------:R-:W-:-:S04]  /*f080*/  IABS R225, R225 ;  /* 0x000000e100e17213 */ /* 0x000fc80000000000 */
[----:B------:R-:W-:Y:S04]  /*f090*/  STL [R1+0x2f4], R246 ;  /* 0x0002f4f601007387 */ /* 0x000fe80000100800 */
[----:B------:R1:W-:Y:S01]  /*f0a0*/  STL [R1+0x2f0], R247 ;  /* 0x0002f0f701007387 */ /* 0x0003e20000100800 */
[----:B------:R-:W-:-:S03]  /*f0b0*/  IMAD.MOV.U32 R240, RZ, RZ, R237 ;  /* 0x000000fffff07224 */ /* 0x000fc600078e00ed */
[----:B------:R-:W4:Y:S01]  /*f0c0*/  LDL.LU R245, [R1+0x2bc] ;  /* 0x0002bc0001f57983 */ /* 0x000f220000300800 */
[----:B------:R-:W-:-:S03]  /*f0d0*/  IMAD.MOV.U32 R237, RZ, RZ, R236 ;  /* 0x000000ffffed7224 */ /* 0x000fc600078e00ec */
[----:B-1----:R-:W3:Y:S01]  /*f0e0*/  LDL.LU R247, [R1+0x2b8] ;  /* 0x0002b80001f77983 */ /* 0x002ee20000300800 */
[----:B------:R-:W-:Y:S02]  /*f0f0*/  IMAD.MOV.U32 R236, RZ, RZ, R233 ;  /* 0x000000ffffec7224 */ /* 0x000fe400078e00e9 */
[----:B------:R-:W-:Y:S02]  /*f100*/  IMAD.MOV.U32 R233, RZ, RZ, R227 ;  /* 0x000000ffffe97224 */ /* 0x000fe400078e00e3 */
[----:B------:R-:W-:-:S04]  /*f110*/  IMAD.HI.U32 R227, R4, R225, RZ ;  /* 0x000000e104e37227 */ /* 0x000fc800078e00ff */
[----:B------:R-:W-:-:S04]  /*f120*/  IMAD.MOV R227, RZ, RZ, -R227 ;  /* 0x000000ffffe37224 */ /* 0x000fc800078e0ae3 */
[----:B------:R-:W-:Y:S02]  /*f130*/  IMAD R225, R2, R227, R225 ;  /* 0x000000e302e17224 */ /* 0x000fe400078e02e1 */
[----:B------:R-:W-:Y:S01]  /*f140*/  VIADD R227, R0, 0x1df ;  /* 0x000001df00e37836 */ /* 0x000fe20000000000 */
[C---:B------:R-:W-:Y:S02]  /*f150*/  ISETP.GT.U32.AND P0, PT, R2.reuse, R241, PT ;  /* 0x000000f10200720c */ /* 0x040fe40003f04070 */
[----:B------:R-:W-:-:S11]  /*f160*/  ISETP.GT.U32.AND P1, PT, R2, R232, PT ;  /* 0x000000e80200720c */ /* 0x000fd60003f24070 */
[--C-:B------:R-:W-:Y:S01]  /*f170*/  @!P0 IMAD.IADD R241, R241, 0x1, -R2.reuse ;  /* 0x00000001f1f18824 */ /* 0x100fe200078e0a02 */
[C---:B------:R-:W-:Y:S02]  /*f180*/  ISETP.GT.U32.AND P2, PT, R2.reuse, R242, PT ;  /* 0x000000f20200720c */ /* 0x040fe40003f44070 */
[----:B------:R-:W-:Y:S01]  /*f190*/  ISETP.GT.U32.AND P5, PT, R2, R5, PT ;  /* 0x000000050200720c */ /* 0x000fe20003fa4070 */
[----:B------:R-:W-:Y:S01]  /*f1a0*/  @!P1 IMAD.IADD R232, R232, 0x1, -R2 ;  /* 0x00000001e8e89824 */ /* 0x000fe200078e0a02 */
[----:B------:R-:W-:-:S04]  /*f1b0*/  ISETP.GT.U32.AND P4, PT, R2, R248, PT ;  /* 0x000000f80200720c */ /* 0x000fc80003f84070 */
[C---:B------:R-:W-:Y:S02]  /*f1c0*/  ISETP.GT.U32.AND P3, PT, R2.reuse, R232, PT ;  /* 0x000000e80200720c */ /* 0x040fe40003f64070 */
[----:B------:R-:W-:-:S03]  /*f1d0*/  ISETP.GT.U32.AND P6, PT, R2, R241, PT ;  /* 0x000000f10200720c */ /* 0x000fc60003fc4070 */
[--C-:B------:R-:W-:Y:S01]  /*f1e0*/  @!P2 IMAD.IADD R242, R242, 0x1, -R2.reuse ;  /* 0x00000001f2f2a824 */ /* 0x100fe200078e0a02 */
[----:B------:R-:W-:Y:S01]  /*f1f0*/  ISETP.GT.U32.AND P0, PT, R2, R249, PT ;  /* 0x000000f90200720c */ /* 0x000fe20003f04070 */
[----:B------:R-:W-:-:S03]  /*f200*/  @!P5 IMAD.IADD R5, R5, 0x1, -R2 ;  /* 0x000000010505d824 */ /* 0x000fc600078e0a02 */
[----:B------:R-:W-:Y:S01]  /*f210*/  ISETP.GT.U32.AND P5, PT, R2, R242, PT ;  /* 0x000000f20200720c */ /* 0x000fe20003fa4070 */
[----:B------:R-:W-:Y:S01]  /*f220*/  @!P4 IMAD.IADD R248, R248, 0x1, -R2 ;  /* 0x00000001f8f8c824 */ /* 0x000fe200078e0a02 */
[C---:B------:R-:W-:Y:S02]  /*f230*/  ISETP.GT.U32.AND P4, PT, R2.reuse, R5, PT ;  /* 0x000000050200720c */ /* 0x040fe40003f84070 */
[C---:B------:R-:W-:Y:S02]  /*f240*/  ISETP.GT.U32.AND P1, PT, R2.reuse, R251, PT ;  /* 0x000000fb0200720c */ /* 0x040fe40003f24070 */
[----:B------:R-:W-:-:S03]  /*f250*/  ISETP.GT.U32.AND P2, PT, R2, R250, PT ;  /* 0x000000fa0200720c */ /* 0x000fc60003f44070 */
[--C-:B------:R-:W-:Y:S02]  /*f260*/  @!P0 IMAD.IADD R249, R249, 0x1, -R2.reuse ;  /* 0x00000001f9f98824 */ /* 0x100fe400078e0a02 */
[--C-:B------:R-:W-:Y:S02]  /*f270*/  @!P3 IMAD.IADD R232, R232, 0x1, -R2.reuse ;  /* 0x00000001e8e8b824 */ /* 0x100fe400078e0a02 */
[----:B------:R-:W-:-:S04]  /*f280*/  @!P6 IMAD.IADD R241, R241, 0x1, -R2 ;  /* 0x00000001f1f1e824 */ /* 0x000fc800078e0a02 */
[--C-:B------:R-:W-:Y:S01]  /*f290*/  @!P1 IMAD.IADD R251, R251, 0x1, -R2.reuse ;  /* 0x00000001fbfb9824 */ /* 0x100fe200078e0a02 */
[----:B------:R-:W-:Y:S01]  /*f2a0*/  ISETP.GT.U32.AND P1, PT, R2, R248, PT ;  /* 0x000000f80200720c */ /* 0x000fe20003f24070 */
[----:B------:R1:W-:Y:S01]  /*f2b0*/  STL [R1+0x2e8], R232 ;  /* 0x0002e8e801007387 */ /* 0x0003e20000100800 */
[--C-:B------:R-:W-:Y:S01]  /*f2c0*/  @!P2 IMAD.IADD R250, R250, 0x1, -R2.reuse ;  /* 0x00000001fafaa824 */ /* 0x100fe200078e0a02 */
[C---:B------:R-:W-:Y:S02]  /*f2d0*/  ISETP.GT.U32.AND P2, PT, R2.reuse, R249, PT ;  /* 0x000000f90200720c */ /* 0x040fe40003f44070 */
[----:B------:R1:W-:Y:S01]  /*f2e0*/  STL [R1+0x2ec], R241 ;  /* 0x0002ecf101007387 */ /* 0x0003e20000100800 */
[----:B------:R-:W-:Y:S01]  /*f2f0*/  ISETP.GT.U32.AND P3, PT, R2, R251, PT ;  /* 0x000000fb0200720c */ /* 0x000fe20003f64070 */
[--C-:B------:R-:W-:Y:S02]  /*f300*/  @!P5 IMAD.IADD R242, R242, 0x1, -R2.reuse ;  /* 0x00000001f2f2d824 */ /* 0x100fe400078e0a02 */
[----:B------:R-:W-:Y:S01]  /*f310*/  @!P4 IMAD.IADD R5, R5, 0x1, -R2 ;  /* 0x000000010505c824 */ /* 0x000fe200078e0a02 */
[----:B-1----:R-:W4:Y:S01]  /*f320*/  LDL.LU R232, [R1+0x2b0] ;  /* 0x0002b00001e87983 */ /* 0x002f220000300800 */
[----:B------:R-:W-:-:S03]  /*f330*/  ISETP.GT.U32.AND P0, PT, R2, R252, PT ;  /* 0x000000fc0200720c */ /* 0x000fc60003f04070 */
[----:B------:R-:W4:Y:S01]  /*f340*/  LDL.LU R246, [R1+0x2ac] ;  /* 0x0002ac0001f67983 */ /* 0x000f220000300800 */
[----:B------:R-:W-:Y:S01]  /*f350*/  ISETP.GT.U32.AND P6, PT, R2, R250, PT ;  /* 0x000000fa0200720c */ /* 0x000fe20003fc4070 */
[--C-:B------:R-:W-:Y:S02]  /*f360*/  @!P1 IMAD.IADD R248, R248, 0x1, -R2.reuse ;  /* 0x00000001f8f89824 */ /* 0x100fe400078e0a02 */
[----:B------:R-:W4:Y:S01]  /*f370*/  LDL.LU R241, [R1+0x2a8] ;  /* 0x0002a80001f17983 */ /* 0x000f220000300800 */
[----:B------:R-:W-:-:S05]  /*f380*/  @!P2 IMAD.IADD R249, R249, 0x1, -R2 ;  /* 0x00000001f9f9a824 */ /* 0x000fca00078e0a02 */
[--C-:B------:R-:W-:Y:S01]  /*f390*/  @!P0 IMAD.IADD R252, R252, 0x1, -R2.reuse ;  /* 0x00000001fcfc8824 */ /* 0x100fe200078e0a02 */
[----:B------:R1:W-:Y:S01]  /*f3a0*/  STL [R1+0x2e4], R242 ;  /* 0x0002e4f201007387 */ /* 0x0003e20000100800 */
[----:B------:R-:W-:-:S03]  /*f3b0*/  @!P3 IMAD.IADD R251, R251, 0x1, -R2 ;  /* 0x00000001fbfbb824 */ /* 0x000fc600078e0a02 */
[----:B------:R-:W-:Y:S01]  /*f3c0*/  ISETP.GT.U32.AND P1, PT, R2, R252, PT ;  /* 0x000000fc0200720c */ /* 0x000fe20003f24070 */
[----:B-1----:R-:W4:Y:S04]  /*f3d0*/  LDL.LU R242, [R1+0x2a4] ;  /* 0x0002a40001f27983 */ /* 0x002f280000300800 */
[----:B------:R1:W-:Y:S04]  /*f3e0*/  STL [R1+0x2e0], R5 ;  /* 0x0002e00501007387 */ /* 0x0003e80000100800 */
[----:B------:R-:W-:Y:S04]  /*f3f0*/  STL [R1+0x5b4], R227 ;  /* 0x0005b4e301007387 */ /* 0x000fe80000100800 */
[----:B------:R-:W-:Y:S01]  /*f400*/  STL [R1+0x2dc], R248 ;  /* 0x0002dcf801007387 */ /* 0x000fe20000100800 */
[----:B------:R-:W-:-:S03]  /*f410*/  @!P6 IMAD.IADD R250, R250, 0x1, -R2 ;  /* 0x00000001fafae824 */ /* 0x000fc600078e0a02 */
[----:B------:R-:W-:Y:S01]  /*f420*/  STL [R1+0x2d8], R249 ;  /* 0x0002d8f901007387 */ /* 0x000fe20000100800 */
[----:B-1----:R-:W-:-:S03]  /*f430*/  VIADD R5, R0, 0x1e0 ;  /* 0x000001e000057836 */ /* 0x002fc60000000000 */
[----:B------:R1:W-:Y:S01]  /*f440*/  STL [R1+0x2d4], R251 ;  /* 0x0002d4fb01007387 */ /* 0x0003e20000100800 */
[----:B------:R-:W-:-:S03]  /*f450*/  @!P1 IMAD.IADD R252, R252, 0x1, -R2 ;  /* 0x00000001fcfc9824 */ /* 0x000fc600078e0a02 */
[----:B-1----:R-:W4:Y:S01]  /*f460*/  LDL.LU R251, [R1+0x2a0] ;  /* 0x0002a00001fb7983 */ /* 0x002f220000300800 */
[C---:B--2---:R-:W-:Y:S02]  /*f470*/  ISETP.GT.U32.AND P5, PT, R2.reuse, R6, PT ;  /* 0x000000060200720c */ /* 0x044fe40003fa4070 */
[----:B------:R-:W-:-:S11]  /*f480*/  ISETP.GT.U32.AND P4, PT, R2, R231, PT ;  /* 0x000000e70200720c */ /* 0x000fd60003f84070 */
[--C-:B------:R-:W-:Y:S01]  /*f490*/  @!P5 IMAD.IADD R6, R6, 0x1, -R2.reuse ;  /* 0x000000010606d824 */ /* 0x100fe200078e0a02 */
[----:B------:R-:W-:Y:S04]  /*f4a0*/  STL [R1+0x2d0], R250 ;  /* 0x0002d0fa01007387 */ /* 0x000fe80000100800 */
[C---:B------:R-:W-:Y:S01]  /*f4b0*/  ISETP.GT.U32.AND P6, PT, R2.reuse, R6, PT ;  /* 0x000000060200720c */ /* 0x040fe20003fc4070 */
[--C-:B------:R-:W-:Y:S01]  /*f4c0*/  @!P4 IMAD.IADD R231, R231, 0x1, -R2.reuse ;  /* 0x00000001e7e7c824 */ /* 0x100fe200078e0a02 */
[----:B------:R-:W-:Y:S04]  /*f4d0*/  STL [R1+0x5c0], R5 ;  /* 0x0005c00501007387 */ /* 0x000fe80000100800 */
[----:B------:R-:W-:Y:S01]  /*f4e0*/  ISETP.GT.U32.AND P4, PT, R2, R231, PT ;  /* 0x000000e70200720c */ /* 0x000fe20003f84070 */
[----:B------:R-:W2:Y:S04]  /*f4f0*/  LDL.LU R249, [R1+0x29c] ;  /* 0x00029c0001f97983 */ /* 0x000ea80000300800 */
[----:B------:R1:W-:Y:S02]  /*f500*/  STL [R1+0x2cc], R252 ;  /* 0x0002ccfc01007387 */ /* 0x0003e40000100800 */
[----:B------:R-:W-:-:S02]  /*f510*/  @!P6 IMAD.IADD R6, R6, 0x1, -R2 ;  /* 0x000000010606e824 */ /* 0x000fc400078e0a02 */
[----:B-1----:R-:W2:Y:S04]  /*f520*/  LDL.LU R252, [R1+0x298] ;  /* 0x0002980001fc7983 */ /* 0x002ea80000300800 */
[----:B------:R-:W-:Y:S01]  /*f530*/  @!P4 IMAD.IADD R231, R231, 0x1, -R2 ;  /* 0x00000001e7e7c824 */ /* 0x000fe200078e0a02 */
[----:B------:R-:W-:Y:S01]  /*f540*/  STL [R1+0x2c8], R6 ;  /* 0x0002c80601007387 */ /* 0x000fe20000100800 */
[----:B------:R-:W-:-:S03]  /*f550*/  IMAD.HI.U32 R228, R4, R226, RZ ;  /* 0x000000e204e47227 */ /* 0x000fc600078e00ff */
[----:B------:R1:W-:Y:S01]  /*f560*/  STL [R1+0x2c4], R231 ;  /* 0x0002c4e701007387 */ /* 0x0003e20000100800 */
[----:B------:R-:W-:Y:S02]  /*f570*/  IMAD.MOV R228, RZ, RZ, -R228 ;  /* 0x000000ffffe47224 */ /* 0x000fe400078e0ae4 */
[----:B------:R-:W-:Y:S01]  /*f580*/  IMAD.MOV.U32 R250, RZ, RZ, R230 ;  /* 0x000000fffffa7224 */ /* 0x000fe200078e00e6 */
[----:B-1----:R-:W2:Y:S04]  /*f590*/  LDL.LU R231, [R1+0x294] ;  /* 0x0002940001e77983 */ /* 0x002ea80000300800 */
[----:B------:R-:W2:Y:S04]  /*f5a0*/  LDL.LU R248, [R1+0x290] ;  /* 0x0002900001f87983 */ /* 0x000ea80000300800 */
[----:B------:R-:W2:Y:S01]  /*f5b0*/  LDL.LU R6, [R1+0x28c] ;  /* 0x00028c0001067983 */ /* 0x000ea20000300800 */
[----:B------:R-:W-:-:S03]  /*f5c0*/  IMAD R226, R2, R228, R226 ;  /* 0x000000e402e27224 */ /* 0x000fc600078e02e2 */
[----:B------:R-:W2:Y:S01]  /*f5d0*/  LDL.LU R230, [R1+0x288] ;  /* 0x0002880001e67983 */ /* 0x000ea20000300800 */
[----:B------:R-:W-:-:S03]  /*f5e0*/  IABS R228, R5 ;  /* 0x0000000500e47213 */ /* 0x000fc60000000000 */
[----:B------:R-:W2:Y:S01]  /*f5f0*/  LDL.LU R5, [R1+0x284] ;  /* 0x0002840001057983 */ /* 0x000ea20000300800 */
[C---:B---3--:R-:W-:Y:S02]  /*f600*/  ISETP.GT.U32.AND P0, PT, R2.reuse, R244, PT ;  /* 0x000000f40200720c */ /* 0x048fe40003f04070 */
[C---:B----4-:R-:W-:Y:S02]  /*f610*/  ISETP.GT.U32.AND P2, PT, R2.reuse, R245, PT ;  /* 0x000000f50200720c */ /* 0x050fe40003f44070 */
[C---:B------:R-:W-:Y:S02]  /*f620*/  ISETP.GT.U32.AND P3, PT, R2.reuse, R247, PT ;  /* 0x000000f70200720c */ /* 0x040fe40003f64070 */
[----:B------:R-:W-:-:S07]  /*f630*/  ISETP.GT.U32.AND P5, PT, R2, R229, PT ;  /* 0x000000e50200720c */ /* 0x000fce0003fa4070 */
[--C-:B------:R-:W-:Y:S02]  /*f640*/  @!P0 IMAD.IADD R244, R244, 0x1, -R2.reuse ;  /* 0x00000001f4f48824 */ /* 0x100fe400078e0a02 */
[--C-:B------:R-:W-:Y:S02]  /*f650*/  @!P2 IMAD.IADD R245, R245, 0x1, -R2.reuse ;  /* 0x00000001f5f5a824 */ /* 0x100fe400078e0a02 */
[--C-:B------:R-:W-:Y:S02]  /*f660*/  @!P3 IMAD.IADD R247, R247, 0x1, -R2.reuse ;  /* 0x00000001f7f7b824 */ /* 0x100fe400078e0a02 */
[----:B------:R-:W-:-:S03]  /*f670*/  @!P5 IMAD.IADD R229, R229, 0x1, -R2 ;  /* 0x00000001e5e5d824 */ /* 0x000fc600078e0a02 */
[C---:B------:R-:W-:Y:S02]  /*f680*/  ISETP.GT.U32.AND P5, PT, R2.reuse, R247, PT ;  /* 0x000000f70200720c */ /* 0x040fe40003fa4070 */
[C---:B------:R-:W-:Y:S02]  /*f690*/  ISETP.GT.U32.AND P4, PT, R2.reuse, R245, PT ;  /* 0x000000f50200720c */ /* 0x040fe40003f84070 */
[----:B------:R-:W-:-:S09]  /*f6a0*/  ISETP.GT.U32.AND P6, PT, R2, R244, PT ;  /* 0x000000f40200720c */ /* 0x000fd20003fc4070 */
[--C-:B------:R-:W-:Y:S02]  /*f6b0*/  @!P5 IMAD.IADD R247, R247, 0x1, -R2.reuse ;  /* 0x00000001f7f7d824 */ /* 0x100fe400078e0a02 */
[--C-:B------:R-:W-:Y:S02]  /*f6c0*/  @!P4 IMAD.IADD R245, R245, 0x1, -R2.reuse ;  /* 0x00000001f5f5c824 */ /* 0x100fe400078e0a02 */
[----:B------:R-:W-:-:S05]  /*f6d0*/  @!P6 IMAD.IADD R244, R244, 0x1, -R2 ;  /* 0x00000001f4f4e824 */ /* 0x000fca00078e0a02 */
[----:B------:R1:W-:Y:S04]  /*f6e0*/  STL [R1+0x2c0], R244 ;  /* 0x0002c0f401007387 */ /* 0x0003e80000100800 */
[----:B-1----:R-:W3:Y:S04]  /*f6f0*/  LDL.LU R244, [R1+0x280] ;  /* 0x0002800001f47983 */ /* 0x002ee80000300800 */
[----:B------:R1:W-:Y:S04]  /*f700*/  STL [R1+0x2bc], R245 ;  /* 0x0002bcf501007387 */ /* 0x0003e80000100800 */
[----:B------:R4:W-:Y:S04]  /*f710*/  STL [R1+0x2b8], R247 ;  /* 0x0002b8f701007387 */ /* 0x0009e80000100800 */
[----:B-1----:R-:W3:Y:S04]  /*f720*/  LDL.LU R245, [R1+0x27c] ;  /* 0x00027c0001f57983 */ /* 0x002ee80000300800 */
[----:B----4-:R-:W4:Y:S01]  /*f730*/  LDL.LU R247, [R1+0x278] ;  /* 0x0002780001f77983 */ /* 0x010f220000300800 */
[----:B------:R-:W-:-:S02]  /*f740*/  ISETP.GT.U32.AND P1, PT, R2, R232, PT ;  /* 0x000000e80200720c */ /* 0x000fc40003f24070 */
[C---:B------:R-:W-:Y:S02]  /*f750*/  ISETP.GT.U32.AND P0, PT, R2.reuse, R246, PT ;  /* 0x000000f60200720c */ /* 0x040fe40003f04070 */
[----:B------:R-:W-:-:S09]  /*f760*/  ISETP.GT.U32.AND P2, PT, R2, R241, PT ;  /* 0x000000f10200720c */ /* 0x000fd20003f44070 */
[--C-:B------:R-:W-:Y:S01]  /*f770*/  @!P1 IMAD.IADD R232, R232, 0x1, -R2.reuse ;  /* 0x00000001e8e89824 */ /* 0x100fe200078e0a02 */
[----:B------:R-:W-:Y:S01]  /*f780*/  ISETP.GT.U32.AND P1, PT, R2, R229, PT ;  /* 0x000000e50200720c */ /* 0x000fe20003f24070 */
[--C-:B------:R-:W-:Y:S01]  /*f790*/  @!P0 IMAD.IADD R246, R246, 0x1, -R2.reuse ;  /* 0x00000001f6f68824 */ /* 0x100fe200078e0a02 */
[C---:B------:R-:W-:Y:S01]  /*f7a0*/  ISETP.GT.U32.AND P3, PT, R2.reuse, R242, PT ;  /* 0x000000f20200720c */ /* 0x040fe20003f64070 */
[----:B------:R-:W-:Y:S01]  /*f7b0*/  @!P2 IMAD.IADD R241, R241, 0x1, -R2 ;  /* 0x00000001f1f1a824 */ /* 0x000fe200078e0a02 */
[----:B------:R-:W-:-:S09]  /*f7c0*/  ISETP.GT.U32.AND P2, PT, R2, R232, PT ;  /* 0x000000e80200720c */ /* 0x000fd20003f44070 */
[--C-:B------:R-:W-:Y:S01]  /*f7d0*/  @!P1 IMAD.IADD R229, R229, 0x1, -R2.reuse ;  /* 0x00000001e5e59824 */ /* 0x100fe200078e0a02 */
[----:B------:R-:W-:Y:S01]  /*f7e0*/  ISETP.GT.U32.AND P4, PT, R2, R241, PT ;  /* 0x000000f10200720c */ /* 0x000fe20003f84070 */
[----:B------:R-:W-:Y:S01]  /*f7f0*/  @!P3 IMAD.IADD R242, R242, 0x1, -R2 ;  /* 0x00000001f2f2b824 */ /* 0x000fe200078e0a02 */
[----:B------:R-:W-:-:S04]  /*f800*/  ISETP.GT.U32.AND P3, PT, R2, R246, PT ;  /* 0x000000f60200720c */ /* 0x000fc80003f64070 */
[C---:B------:R-:W-:Y:S02]  /*f810*/  ISETP.GT.U32.AND P6, PT, R2.reuse, R242, PT ;  /* 0x000000f20200720c */ /* 0x040fe40003fc4070 */
[----:B------:R-:W-:Y:S01]  /*f820*/  ISETP.GT.U32.AND P0, PT, R2, R251, PT ;  /* 0x000000fb0200720c */ /* 0x000fe20003f04070 */
[----:B------:R-:W-:-:S06]  /*f830*/  @!P2 IMAD.IADD R232, R232, 0x1, -R2 ;  /* 0x00000001e8e8a824 */ /* 0x000fcc00078e0a02 */
[----:B------:R-:W-:-:S06]  /*f840*/  @!P3 IMAD.IADD R246, R246, 0x1, -R2 ;  /* 0x00000001f6f6b824 */ /* 0x000fcc00078e0a02 */
[----:B------:R-:W-:-:S05]  /*f850*/  @!P0 IMAD.IADD R251, R251, 0x1, -R2 ;  /* 0x00000001fbfb8824 */ /* 0x000fca00078e0a02 */
[----:B------:R-:W-:Y:S01]  /*f860*/  ISETP.GT.U32.AND P2, PT, R2, R251, PT ;  /* 0x000000fb0200720c */ /* 0x000fe20003f44070 */
[--C-:B------:R-:W-:Y:S02]  /*f870*/  @!P4 IMAD.IADD R241, R241, 0x1, -R2.reuse ;  /* 0x00000001f1f1c824 */ /* 0x100fe400078e0a02 */
[----:B------:R-:W-:Y:S01]  /*f880*/  @!P6 IMAD.IADD R242, R242, 0x1, -R2 ;  /* 0x00000001f2f2e824 */ /* 0x000fe200078e0a02 */
[----:B------:R-:W-:Y:S01]  /*f890*/  STL [R1+0x2b4], R229 ;  /* 0x0002b4e501007387 */ /* 0x000fe20000100800 */
[C---:B--2---:R-:W-:Y:S02]  /*f8a0*/  ISETP.GT.U32.AND P5, PT, R2.reuse, R249, PT ;  /* 0x000000f90200720c */ /* 0x044fe40003fa4070 */
[----:B------:R-:W-:-:S11]  /*f8b0*/  ISETP.GT.U32.AND P1, PT, R2, R252, PT ;  /* 0x000000fc0200720c */ /* 0x000fd60003f24070 */
[----:B------:R-:W-:-:S05]  /*f8c0*/  @!P5 IMAD.IADD R249, R249, 0x1, -R2 ;  /* 0x00000001f9f9d824 */ /* 0x000fca00078e0a02 */
[----:B------:R-:W-:Y:S01]  /*f8d0*/  ISETP.GT.U32.AND P6, PT, R2, R249, PT ;  /* 0x000000f90200720c */ /* 0x000fe20003fc4070 */
[--C-:B------:R-:W-:Y:S01]  /*f8e0*/  @!P1 IMAD.IADD R252, R252, 0x1, -R2.reuse ;  /* 0x00000001fcfc9824 */ /* 0x100fe200078e0a02 */
[C---:B------:R-:W-:Y:S02]  /*f8f0*/  ISETP.GT.U32.AND P0, PT, R2.reuse, R231, PT ;  /* 0x000000e70200720c */ /* 0x040fe40003f04070 */
[C---:B------:R-:W-:Y:S02]  /*f900*/  ISETP.GT.U32.AND P3, PT, R2.reuse, R248, PT ;  /* 0x000000f80200720c */ /* 0x040fe40003f64070 */
[C---:B------:R-:W-:Y:S02]  /*f910*/  ISETP.GT.U32.AND P4, PT, R2.reuse, R6, PT ;  /* 0x000000060200720c */ /* 0x040fe40003f84070 */
[C---:B------:R-:W-:Y:S02]  /*f920*/  ISETP.GT.U32.AND P1, PT, R2.reuse, R252, PT ;  /* 0x000000fc0200720c */ /* 0x040fe40003f24070 */
[C---:B------:R-:W-:Y:S01]  /*f930*/  ISETP.GT.U32.AND P5, PT, R2.reuse, R230, PT ;  /* 0x000000e60200720c */ /* 0x040fe20003fa4070 */
[----:B------:R-:W-:Y:S01]  /*f940*/  @!P2 IMAD.IADD R251, R251, 0x1, -R2 ;  /* 0x00000001fbfba824 */ /* 0x000fe200078e0a02 */
[----:B------:R1:W-:Y:S01]  /*f950*/  STL [R1+0x2b0], R232 ;  /* 0x0002b0e801007387 */ /* 0x0003e20000100800 */
[----:B------:R-:W-:-:S02]  /*f960*/  ISETP.GT.U32.AND P2, PT, R2, R5, PT ;  /* 0x000000050200720c */ /* 0x000fc40003f44070 */
[--C-:B------:R-:W-:Y:S02]  /*f970*/  @!P0 IMAD.IADD R231, R231, 0x1, -R2.reuse ;  /* 0x00000001e7e78824 */ /* 0x100fe400078e0a02 */
[--C-:B------:R-:W-:Y:S01]  /*f980*/  @!P3 IMAD.IADD R248, R248, 0x1, -R2.reuse ;  /* 0x00000001f8f8b824 */ /* 0x100fe200078e0a02 */
[----:B-1----:R-:W2:Y:S04]  /*f990*/  LDL.LU R232, [R1+0x1e34] ;  /* 0x001e340001e87983 */ /* 0x002ea80000300800 */
[----:B------:R-:W-:Y:S01]  /*f9a0*/  STL [R1+0x2ac], R246 ;  /* 0x0002acf601007387 */ /* 0x000fe20000100800 */
[----:B------:R-:W-:-:S03]  /*f9b0*/  @!P4 IMAD.IADD R6, R6, 0x1, -R2 ;  /* 0x000000010606c824 */ /* 0x000fc600078e0a02 */
[----:B------:R1:W-:Y:S01]  /*f9c0*/  STL [R1+0x2a8], R241 ;  /* 0x0002a8f101007387 */ /* 0x0003e20000100800 */
[--C-:B------:R-:W-:Y:S01]  /*f9d0*/  @!P6 IMAD.IADD R249, R249, 0x1, -R2.reuse ;  /* 0x00000001f9f9e824 */ /* 0x100fe200078e0a02 */
[----:B------:R-:W-:Y:S01]  /*f9e0*/  ISETP.GT.U32.AND P6, PT, R2, R231, PT ;  /* 0x000000e70200720c */ /* 0x000fe20003fc4070 */
[--C-:B------:R-:W-:Y:S02]  /*f9f0*/  @!P5 IMAD.IADD R230, R230, 0x1, -R2.reuse ;  /* 0x00000001e6e6d824 */ /* 0x100fe400078e0a02 */
[----:B------:R-:W-:Y:S01]  /*fa00*/  @!P1 IMAD.IADD R252, R252, 0x1, -R2 ;  /* 0x00000001fcfc9824 */ /* 0x000fe200078e0a02 */
[----:B-1----:R-:W2:Y:S04]  /*fa10*/  LDL.LU R241, [R1+0x274] ;  /* 0x0002740001f17983 */ /* 0x002ea80000300800 */
[----:B------:R1:W-:Y:S04]  /*fa20*/  STL [R1+0x2a4], R242 ;  /* 0x0002a4f201007387 */ /* 0x0003e80000100800 */
[----:B------:R1:W-:Y:S01]  /*fa30*/  STL [R1+0x2a0], R251 ;  /* 0x0002a0fb01007387 */ /* 0x0003e20000100800 */
[----:B------:R-:W-:-:S02]  /*fa40*/  ISETP.GT.U32.AND P1, PT, R2, R248, PT ;  /* 0x000000f80200720c */ /* 0x000fc40003f24070 */
[----:B------:R-:W-:Y:S01]  /*fa50*/  ISETP.GT.U32.AND P5, PT, R2, R6, PT ;  /* 0x000000060200720c */ /* 0x000fe20003fa4070 */
[----:B-1----:R-:W-:Y:S01]  /*fa60*/  IMAD.MOV.U32 R242, RZ, RZ, R234 ;  /* 0x000000fffff27224 */ /* 0x002fe200078e00ea */
[----:B------:R-:W2:Y:S01]  /*fa70*/  LDL.LU R251, [R1+0x270] ;  /* 0x0002700001fb7983 */ /* 0x000ea20000300800 */
[----:B------:R-:W-:-:S03]  /*fa80*/  @!P2 IMAD.IADD R5, R5, 0x1, -R2 ;  /* 0x000000010505a824 */ /* 0x000fc600078e0a02 */
[----:B------:R-:W2:Y:S01]  /*fa90*/  LDL.LU R234, [R1+0x26c] ;  /* 0x00026c0001ea7983 */ /* 0x000ea20000300800 */
[----:B------:R-:W-:Y:S01]  /*faa0*/  ISETP.GT.U32.AND P2, PT, R2, R230, PT ;  /* 0x000000e60200720c */ /* 0x000fe20003f44070 */
[--C-:B------:R-:W-:Y:S02]  /*fab0*/  @!P6 IMAD.IADD R231, R231, 0x1, -R2.reuse ;  /* 0x00000001e7e7e824 */ /* 0x100fe400078e0a02 */
[----:B------:R-:W2:Y:S01]  /*fac0*/  LDL.LU R246, [R1+0x268] ;  /* 0x0002680001f67983 */ /* 0x000ea20000300800 */
[----:B------:R-:W-:-:S03]  /*fad0*/  @!P1 IMAD.IADD R248, R248, 0x1, -R2 ;  /* 0x00000001f8f89824 */ /* 0x000fc600078e0a02 */
[----:B------:R1:W-:Y:S01]  /*fae0*/  STL [R1+0x29c], R249 ;  /* 0x00029cf901007387 */ /* 0x0003e20000100800 */
[----:B------:R-:W-:-:S05]  /*faf0*/  @!P5 IMAD.IADD R6, R6, 0x1, -R2 ;  /* 0x000000010606d824 */ /* 0x000fca00078e0a02 */
[----:B------:R-:W-:Y:S01]  /*fb00*/  @!P2 IMAD.IADD R230, R230, 0x1, -R2 ;  /* 0x00000001e6e6a824 */ /* 0x000fe200078e0a02 */
[----:B-1----:R-:W2:Y:S04]  /*fb10*/  LDL.LU R249, [R1+0x264] ;  /* 0x0002640001f97983 */ /* 0x002ea80000300800 */
[----:B------:R1:W-:Y:S04]  /*fb20*/  STL [R1+0x298], R252 ;  /* 0x000298fc01007387 */ /* 0x0003e80000100800 */
[----:B-1----:R-:W2:Y:S04]  /*fb30*/  LDL.LU R252, [R1+0x260] ;  /* 0x0002600001fc7983 */ /* 0x002ea80000300800 */
[----:B------:R1:W-:Y:S04]  /*fb40*/  STL [R1+0x294], R231 ;  /* 0x000294e701007387 */ /* 0x0003e80000100800 */
[----:B-1----:R-:W2:Y:S04]  /*fb50*/  LDL.LU R231, [R1+0x1e30] ;  /* 0x001e300001e77983 */ /* 0x002ea80000300800 */
[----:B------:R1:W-:Y:S04]  /*fb60*/  STL [R1+0x290], R248 ;  /* 0x000290f801007387 */ /* 0x0003e80000100800 */
[----:B------:R3:W-:Y:S01]  /*fb70*/  STL [R1+0x28c], R6 ;  /* 0x00028c0601007387 */ /* 0x0007e20000100800 */
[----:B-1----:R-:W-:-:S03]  /*fb80*/  IMAD.MOV.U32 R248, RZ, RZ, R242 ;  /* 0x000000fffff87224 */ /* 0x002fc600078e00f2 */
[----:B------:R-:W2:Y:S04]  /*fb90*/  LDL.LU R242, [R1+0x254] ;  /* 0x0002540001f27983 */ /* 0x000ea80000300800 */
[----:B---3--:R-:W3:Y:S04]  /*fba0*/  LDL.LU R6, [R1+0x250] ;  /* 0x0002500001067983 */ /* 0x008ee80000300800 */
[----:B------:R1:W-:Y:S04]  /*fbb0*/  STL [R1+0x288], R230 ;  /* 0x000288e601007387 */ /* 0x0003e80000100800 */
[----:B-1----:R-:W3:Y:S01]  /*fbc0*/  LDL.LU R230, [R1+0x1e2c] ;  /* 0x001e2c0001e67983 */ /* 0x002ee20000300800 */
[----:B------:R-:W-:-:S02]  /*fbd0*/  ISETP.GT.U32.AND P0, PT, R2, R244, PT ;  /* 0x000000f40200720c */ /* 0x000fc40003f04070 */
[C---:B----4-:R-:W-:Y:S02]  /*fbe0*/  ISETP.GT.U32.AND P4, PT, R2.reuse, R247, PT ;  /* 0x000000f70200720c */ /* 0x050fe40003f84070 */
[----:B------:R-:W-:-:S09]  /*fbf0*/  ISETP.GT.U32.AND P3, PT, R2, R245, PT ;  /* 0x000000f50200720c */ /* 0x000fd20003f64070 */
[--C-:B------:R-:W-:Y:S02]  /*fc00*/  @!P0 IMAD.IADD R244, R244, 0x1, -R2.reuse ;  /* 0x00000001f4f48824 */ /* 0x100fe400078e0a02 */
[--C-:B------:R-:W-:Y:S02]  /*fc10*/  @!P4 IMAD.IADD R247, R247, 0x1, -R2.reuse ;  /* 0x00000001f7f7c824 */ /* 0x100fe400078e0a02 */
[----:B------:R-:W-:Y:S01]  /*fc20*/  @!P3 IMAD.IADD R245, R245, 0x1, -R2 ;  /* 0x00000001f5f5b824 */ /* 0x000fe200078e0a02 */
[C---:B------:R-:W-:Y:S02]  /*fc30*/  ISETP.GT.U32.AND P3, PT, R2.reuse, R5, PT ;  /* 0x000000050200720c */ /* 0x040fe40003f64070 */
[C---:B------:R-:W-:Y:S02]  /*fc40*/  ISETP.GT.U32.AND P4, PT, R2.reuse, R244, PT ;  /* 0x000000f40200720c */ /* 0x040fe40003f84070 */
[----:B------:R-:W-:Y:S02]  /*fc50*/  ISETP.GT.U32.AND P6, PT, R2, R247, PT ;  /* 0x000000f70200720c */ /* 0x000fe40003fc4070 */
[----:B------:R-:W-:-:S02]  /*fc60*/  IABS R227, R227 ;  /* 0x000000e300e37213 */ /* 0x000fc40000000000 */
[----:B------:R-:W-:-:S03]  /*fc70*/  ISETP.GT.U32.AND P1, PT, R2, R245, PT ;  /* 0x000000f50200720c */ /* 0x000fc60003f24070 */
[----:B------:R-:W-:-:S04]  /*fc80*/  IMAD.HI.U32 R229, R4, R227, RZ ;  /* 0x000000e304e57227 */ /* 0x000fc800078e00ff */
[----:B------:R-:W-:Y:S02]  /*fc90*/  IMAD.MOV R229, RZ, RZ, -R229 ;  /* 0x000000ffffe57224 */ /* 0x000fe400078e0ae5 */
[--C-:B------:R-:W-:Y:S02]  /*fca0*/  @!P3 IMAD.IADD R5, R5, 0x1, -R2.reuse ;  /* 0x000000010505b824 */ /* 0x100fe400078e0a02 */
[--C-:B------:R-:W-:Y:S02]  /*fcb0*/  @!P4 IMAD.IADD R244, R244, 0x1, -R2.reuse ;  /* 0x00000001f4f4c824 */ /* 0x100fe400078e0a02 */
[----:B------:R-:W-:Y:S02]  /*fcc0*/  @!P6 IMAD.IADD R247, R247, 0x1, -R2 ;  /* 0x00000001f7f7e824 */ /* 0x000fe400078e0a02 */
[----:B------:R-:W-:Y:S02]  /*fcd0*/  IMAD R227, R2, R229, R227 ;  /* 0x000000e502e37224 */ /* 0x000fe400078e02e3 */
[----:B------:R-:W-:-:S04]  /*fce0*/  IMAD.HI.U32 R229, R4, R228, RZ ;  /* 0x000000e404e57227 */ /* 0x000fc800078e00ff */
[----:B------:R-:W-:Y:S02]  /*fcf0*/  @!P1 IMAD.IADD R245, R245, 0x1, -R2 ;  /* 0x00000001f5f59824 */ /* 0x000fe400078e0a02 */
[----:B------:R-:W-:Y:S01]  /*fd00*/  IMAD.MOV R229, RZ, RZ, -R229 ;  /* 0x000000ffffe57224 */ /* 0x000fe200078e0ae5 */
[----:B------:R1:W-:Y:S03]  /*fd10*/  STL [R1+0x284], R5 ;  /* 0x0002840501007387 */ /* 0x0003e60000100800 */
[----:B------:R-:W-:Y:S01]  /*fd20*/  IMAD R228, R2, R229, R228 ;  /* 0x000000e502e47224 */ /* 0x000fe200078e02e4 */
[----:B------:R-:W-:Y:S04]  /*fd30*/  STL [R1+0x280], R244 ;  /* 0x000280f401007387 */ /* 0x000fe80000100800 */
[----:B------:R-:W-:Y:S01]  /*fd40*/  STL [R1+0x27c], R245 ;  /* 0x00027cf501007387 */ /* 0x000fe20000100800 */
[----:B-1----:R-:W-:-:S03]  /*fd50*/  VIADD R5, R0, 0x1e1 ;  /* 0x000001e100057836 */ /* 0x002fc60000000000 */
[----:B------:R-:W-:Y:S04]  /*fd60*/  STL [R1+0x278], R247 ;  /* 0x000278f701007387 */ /* 0x000fe80000100800 */
[----:B------:R1:W-:Y:S04]  /*fd70*/  STL [R1+0x1dd8], R228 ;  /* 0x001dd8e401007387 */ /* 0x0003e80000100800 */
[----:B------:R-:W-:Y:S01]  /*fd80*/  STL [R1+0x5ac], R5 ;  /* 0x0005ac0501007387 */ /* 0x000fe20000100800 */
[----:B-1----:R-:W-:Y:S01]  /*fd90*/  VIADD R228, R0, 0x1e2 ;  /* 0x000001e200e47836 */ /* 0x002fe20000000000 */
[----:B------:R-:W-:-:S02]  /*fda0*/  IABS R229, R5 ;  /* 0x0000000500e57213 */ /* 0x000fc40000000000 */
[C---:B--2---:R-:W-:Y:S02]  /*fdb0*/  ISETP.GT.U32.AND P0, PT, R2.reuse, R241, PT ;  /* 0x000000f10200720c */ /* 0x044fe40003f04070 */
[C---:B------:R-:W-:Y:S02]  /*fdc0*/  ISETP.GT.U32.AND P5, PT, R2.reuse, R251, PT ;  /* 0x000000fb0200720c */ /* 0x040fe40003fa4070 */
[----:B------:R-:W-:-:S09]  /*fdd0*/  ISETP.GT.U32.AND P2, PT, R2, R234, PT ;  /* 0x000000ea0200720c */ /* 0x000fd20003f44070 */
[----:B------:R-:W-:Y:S01]  /*fde0*/  @!P0 IMAD.IADD R241, R241, 0x1, -R2 ;  /* 0x00000001f1f18824 */ /* 0x000fe200078e0a02 */
[----:B------:R-:W-:-:S04]  /*fdf0*/  ISETP.GT.U32.AND P0, PT, R2, R246, PT ;  /* 0x000000f60200720c */ /* 0x000fc80003f04070 */
[----:B------:R-:W-:Y:S01]  /*fe00*/  ISETP.GT.U32.AND P3, PT, R2, R241, PT ;  /* 0x000000f10200720c */ /* 0x000fe20003f64070 */
[--C-:B------:R-:W-:Y:S02]  /*fe10*/  @!P5 IMAD.IADD R251, R251, 0x1, -R2.reuse ;  /* 0x00000001fbfbd824 */ /* 0x100fe400078e0a02 */
[----:B------:R-:W-:-:S03]  /*fe20*/  @!P2 IMAD.IADD R234, R234, 0x1, -R2 ;  /* 0x00000001eaeaa824 */ /* 0x000fc600078e0a02 */
[C---:B------:R-:W-:Y:S02]  /*fe30*/  ISETP.GT.U32.AND P6, PT, R2.reuse, R251, PT ;  /* 0x000000fb0200720c */ /* 0x040fe40003fc4070 */
[C---:B------:R-:W-:Y:S02]  /*fe40*/  ISETP.GT.U32.AND P4, PT, R2.reuse, R249, PT ;  /* 0x000000f90200720c */ /* 0x040fe40003f84070 */
[----:B------:R-:W-:-:S03]  /*fe50*/  ISETP.GT.U32.AND P2, PT, R2, R234, PT ;  /* 0x000000ea0200720c */ /* 0x000fc60003f44070 */
[--C-:B------:R-:W-:Y:S02]  /*fe60*/  @!P3 IMAD.IADD R241, R241, 0x1, -R2.reuse ;  /* 0x00000001f1f1b824 */ /* 0x100fe400078e0a02 */
[----:B------:R-:W-:Y:S01]  /*fe70*/  @!P0 IMAD.IADD R246, R246, 0x1, -R2 ;  /* 0x00000001f6f68824 */ /* 0x000fe200078e0a02 */
[----:B------:R-:W-:-:S05]  /*fe80*/  ISETP.GT.U32.AND P1, PT, R2, R252, PT ;  /* 0x000000fc0200720c */ /* 0x000fca0003f24070 */
[--C-:B------:R-:W-:Y:S02]  /*fe90*/  @!P4 IMAD.IADD R249, R249, 0x1, -R2.reuse ;  /* 0x00000001f9f9c824 */ /* 0x100fe400078e0a02 */
[--C-:B------:R-:W-:Y:S01]  /*fea0*/  @!P6 IMAD.IADD R251, R251, 0x1, -R2.reuse ;  /* 0x00000001fbfbe824 */ /* 0x100fe200078e0a02 */
[----:B------:R1:W-:Y:S01]  /*feb0*/  STL [R1+0x274], R241 ;  /* 0x000274f101007387 */ /* 0x0003e20000100800 */
[----:B------:R-:W-:Y:S01]  /*fec0*/  ISETP.GT.U32.AND P6, PT, R2, R246, PT ;  /* 0x000000f60200720c */ /* 0x000fe20003fc4070 */
[--C-:B------:R-:W-:Y:S01]  /*fed0*/  @!P2 IMAD.IADD R234, R234, 0x1, -R2.reuse ;  /* 0x00000001eaeaa824 */ /* 0x100fe200078e0a02 */
[----:B------:R-:W-:Y:S01]  /*fee0*/  ISETP.GT.U32.AND P2, PT, R2, R249, PT ;  /* 0x000000f90200720c */ /* 0x000fe20003f44070 */
[----:B------:R-:W2:Y:S04]  /*fef0*/  LDL.LU R247, [R1+0x23c] ;  /* 0x00023c0001f77983 */ /* 0x000ea80000300800 */
[----:B------:R4:W-:Y:S01]  /*ff00*/  STL [R1+0x270], R251 ;  /* 0x000270fb01007387 */ /* 0x0009e20000100800 */
[----:B------:R-:W-:-:S03]  /*ff10*/  @!P1 IMAD.IADD R252, R252, 0x1, -R2 ;  /* 0x00000001fcfc9824 */ /* 0x000fc600078e0a02 */
[----:B-1----:R-:W2:Y:S04]  /*ff20*/  LDL.LU R241, [R1+0x238] ;  /* 0x0002380001f17983 */ /* 0x002ea80000300800 */
[----:B----4-:R-:W4:Y:S01]  /*ff30*/  LDL.LU R251, [R1+0x234] ;  /* 0x0002340001fb7983 */ /* 0x010f220000300800 */
[----:B------:R-:W-:-:S03]  /*ff40*/  @!P6 IMAD.IADD R246, R246, 0x1, -R2 ;  /* 0x00000001f6f6e824 */ /* 0x000fc600078e0a02 */
[----:B------:R1:W-:Y:S01]  /*ff50*/  STL [R1+0x26c], R234 ;  /* 0x00026cea01007387 */ /* 0x0003e20000100800 */
[----:B---3--:R-:W-:-:S03]  /*ff60*/  ISETP.GT.U32.AND P5, PT, R2, R230, PT ;  /* 0x000000e60200720c */ /* 0x008fc60003fa4070 */
[----:B-1----:R-:W3:Y:S01]  /*ff70*/  LDL.LU R234, [R1+0x230] ;  /* 0x0002300001ea7983 */ /* 0x002ee20000300800 */
[----:B------:R-:W-:-:S09]  /*ff80*/  @!P2 IMAD.IADD R249, R249, 0x1, -R2 ;  /* 0x00000001f9f9a824 */ /* 0x000fd200078e0a02 */
[--C-:B------:R-:W-:Y:S01]  /*ff90*/  @!P5 IMAD.IADD R230, R230, 0x1, -R2.reuse ;  /* 0x00000001e6e6d824 */ /* 0x100fe200078e0a02 */
[----:B------:R-:W-:Y:S01]  /*ffa0*/  ISETP.GT.U32.AND P5, PT, R2, R252, PT ;  /* 0x000000fc0200720c */ /* 0x000fe20003fa4070 */
[----:B------:R-:W-:Y:S04]  /*ffb0*/  STL [R1+0x5b8], R228 ;  /* 0x0005b8e401007387 */ /* 0x000fe80000100800 */
[----:B------:R-:W-:Y:S04]  /*ffc0*/  STL [R1+0x268], R246 ;  /* 0x000268f601007387 */ /* 0x000fe80000100800 */
[----:B------:R1:W-:Y:S04]  /*ffd0*/  STL [R1+0x264], R249 ;  /* 0x000264f901007387 */ /* 0x0003e80000100800 */
[----:B------:R-:W-:Y:S01]  /*ffe0*/  @!P5 IMAD.IADD R252, R252, 0x1, -R2 ;  /* 0x00000001fcfcd824 */ /* 0x000fe200078e0a02 */
[----:B------:R-:W3:Y:S04]  /*fff0*/  LDL.LU R5, [R1+0x22c] ;  /* 0x00022c0001057983 */ /* 0x000ee80000300800 */
[----:B------:R-:W3:Y:S04]  /*10000*/  LDL.LU R244, [R1+0x228] ;  /* 0x0002280001f47983 */ /* 0x000ee80000300800 */
[----:B-1----:R-:W3:Y:S04]  /*10010*/  LDL.LU R249, [R1+0x224] ;  /* 0x0002240001f97983 */ /* 0x002ee80000300800 */
[----:B------:R1:W-:Y:S04]  /*10020*/  STL [R1+0x260], R252 ;  /* 0x000260fc01007387 */ /* 0x0003e80000100800 */
[----:B-1----:R-:W3:Y:S01]  /*10030*/  LDL.LU R252, [R1+0x220] ;  /* 0x0002200001fc7983 */ /* 0x002ee20000300800 */
[----:B------:R-:W-:-:S02]  /*10040*/  ISETP.GT.U32.AND P3, PT, R2, R248, PT ;  /* 0x000000f80200720c */ /* 0x000fc40003f64070 */
[C---:B------:R-:W-:Y:S02]  /*10050*/  ISETP.GT.U32.AND P0, PT, R2.reuse, R242, PT ;  /* 0x000000f20200720c */ /* 0x040fe40003f04070 */
[C---:B------:R-:W-:Y:S02]  /*10060*/  ISETP.GT.U32.AND P4, PT, R2.reuse, R6, PT ;  /* 0x000000060200720c */ /* 0x040fe40003f84070 */
[----:B------:R-:W-:-:S07]  /*10070*/  ISETP.GT.U32.AND P1, PT, R2, R250, PT ;  /* 0x000000fa0200720c */ /* 0x000fce0003f24070 */
[--C-:B------:R-:W-:Y:S02]  /*10080*/  @!P3 IMAD.IADD R248, R248, 0x1, -R2.reuse ;  /* 0x00000001f8f8b824 */ /* 0x100fe400078e0a02 */
[--C-:B------:R-:W-:Y:S01]  /*10090*/  @!P0 IMAD.IADD R242, R242, 0x1, -R2.reuse ;  /* 0x00000001f2f28824 */ /* 0x100fe200078e0a02 */
[C---:B------:R-:W-:Y:S02]  /*100a0*/  ISETP.GT.U32.AND P0, PT, R2.reuse, R240, PT ;  /* 0x000000f00200720c */ /* 0x040fe40003f04070 */
[----:B------:R-:W-:Y:S01]  /*100b0*/  ISETP.GT.U32.AND P3, PT, R2, R230, PT ;  /* 0x000000e60200720c */ /* 0x000fe20003f64070 */
[--C-:B------:R-:W-:Y:S01]  /*100c0*/  @!P4 IMAD.IADD R6, R6, 0x1, -R2.reuse ;  /* 0x000000010606c824 */ /* 0x100fe200078e0a02 */
[----:B------:R-:W-:Y:S01]  /*100d0*/  ISETP.GT.U32.AND P4, PT, R2, R248, PT ;  /* 0x000000f80200720c */ /* 0x000fe20003f84070 */
[----:B------:R-:W-:Y:S01]  /*100e0*/  @!P1 IMAD.IADD R250, R250, 0x1, -R2 ;  /* 0x00000001fafa9824 */ /* 0x000fe200078e0a02 */
[C---:B------:R-:W-:Y:S02]  /*100f0*/  ISETP.GT.U32.AND P1, PT, R2.reuse, R242, PT ;  /* 0x000000f20200720c */ /* 0x040fe40003f24070 */
[----:B------:R-:W-:-:S02]  /*10100*/  ISETP.GT.U32.AND P2, PT, R2, R6, PT ;  /* 0x000000060200720c */ /* 0x000fc40003f44070 */
[----:B------:R-:W-:-:S03]  /*10110*/  ISETP.GT.U32.AND P5, PT, R2, R236, PT ;  /* 0x000000ec0200720c */ /* 0x000fc60003fa4070 */
[--C-:B------:R-:W-:Y:S02]  /*10120*/  @!P0 IMAD.IADD R240, R240, 0x1, -R2.reuse ;  /* 0x00000001f0f08824 */ /* 0x100fe400078e0a02 */
[--C-:B------:R-:W-:Y:S01]  /*10130*/  @!P3 IMAD.IADD R230, R230, 0x1, -R2.reuse ;  /* 0x00000001e6e6b824 */ /* 0x100fe200078e0a02 */
[----:B------:R-:W-:Y:S01]  /*10140*/  ISETP.GT.U32.AND P3, PT, R2, R233, PT ;  /* 0x000000e90200720c */ /* 0x000fe20003f64070 */
[--C-:B------:R-:W-:Y:S01]  /*10150*/  @!P4 IMAD.IADD R248, R248, 0x1, -R2.reuse ;  /* 0x00000001f8f8c824 */ /* 0x100fe200078e0a02 */
[C---:B------:R-:W-:Y:S02]  /*10160*/  ISETP.GT.U32.AND P6, PT, R2.reuse, R250, PT ;  /* 0x000000fa0200720c */ /* 0x040fe40003fc4070 */
[----:B------:R-:W-:Y:S01]  /*10170*/  ISETP.GT.U32.AND P4, PT, R2, R240, PT ;  /* 0x000000f00200720c */ /* 0x000fe20003f84070 */
[--C-:B------:R-:W-:Y:S02]  /*10180*/  @!P2 IMAD.IADD R6, R6, 0x1, -R2.reuse ;  /* 0x000000010606a824 */ /* 0x100fe400078e0a02 */
[--C-:B------:R-:W-:Y:S01]  /*10190*/  @!P1 IMAD.IADD R242, R242, 0x1, -R2.reuse ;  /* 0x00000001f2f29824 */ /* 0x100fe200078e0a02 */
[----:B------:R-:W-:Y:S01]  /*101a0*/  STL [R1+0x25c], R230 ;  /* 0x00025ce601007387 */ /* 0x000fe20000100800 */
[----:B------:R-:W-:-:S03]  /*101b0*/  @!P5 IMAD.IADD R236, R236, 0x1, -R2 ;  /* 0x00000001ececd824 */ /* 0x000fc600078e0a02 */
[----:B------:R-:W-:Y:S01]  /*101c0*/  STL [R1+0x258], R248 ;  /* 0x000258f801007387 */ /* 0x000fe20000100800 */
[----:B------:R-:W-:-:S03]  /*101d0*/  @!P3 IMAD.IADD R233, R233, 0x1, -R2 ;  /* 0x00000001e9e9b824 */ /* 0x000fc600078e0a02 */
[----:B------:R1:W-:Y:S01]  /*101e0*/  STL [R1+0x250], R6 ;  /* 0x0002500601007387 */ /* 0x0003e20000100800 */
[--C-:B------:R-:W-:Y:S01]  /*101f0*/  @!P6 IMAD.IADD R250, R250, 0x1, -R2.reuse ;  /* 0x00000001fafae824 */ /* 0x100fe200078e0a02 */
[----:B------:R-:W-:Y:S02]  /*10200*/  ISETP.GT.U32.AND P6, PT, R2, R236, PT ;  /* 0x000000ec0200720c */ /* 0x000fe40003fc4070 */
[----:B------:R1:W-:Y:S01]  /*10210*/  STL [R1+0x254], R242 ;  /* 0x000254f201007387 */ /* 0x0003e20000100800 */
[--C-:B------:R-:W-:Y:S01]  /*10220*/  @!P4 IMAD.IADD R240, R240, 0x1, -R2.reuse ;  /* 0x00000001f0f0c824 */ /* 0x100fe200078e0a02 */
[----:B------:R-:W-:Y:S02]  /*10230*/  ISETP.GT.U32.AND P3, PT, R2, R233, PT ;  /* 0x000000e90200720c */ /* 0x000fe40003f64070 */
[----:B-1----:R-:W3:Y:S04]  /*10240*/  LDL.LU R6, [R1+0x21c] ;  /* 0x00021c0001067983 */ /* 0x002ee80000300800 */
[----:B------:R1:W-:Y:S04]  /*10250*/  STL [R1+0x24c], R250 ;  /* 0x00024cfa01007387 */ /* 0x0003e80000100800 */
[----:B------:R-:W-:Y:S04]  /*10260*/  STL [R1+0x248], R240 ;  /* 0x000248f001007387 */ /* 0x000fe80000100800 */
[----:B------:R-:W3:Y:S04]  /*10270*/  LDL.LU R245, [R1+0x218] ;  /* 0x0002180001f57983 */ /* 0x000ee80000300800 */
[----:B------:R-:W3:Y:S01]  /*10280*/  LDL.LU R242, [R1+0x214] ;  /* 0x0002140001f27983 */ /* 0x000ee20000300800 */
[----:B------:R-:W-:-:S02]  /*10290*/  @!P6 IMAD.IADD R236, R236, 0x1, -R2 ;  /* 0x00000001ecece824 */ /* 0x000fc400078e0a02 */
[----:B------:R-:W-:-:S03]  /*102a0*/  @!P3 IMAD.IADD R233, R233, 0x1, -R2 ;  /* 0x00000001e9e9b824 */ /* 0x000fc600078e0a02 */
[----:B------:R-:W-:Y:S04]  /*102b0*/  STL [R1+0x244], R236 ;  /* 0x000244ec01007387 */ /* 0x000fe80000100800 */
[----:B------:R-:W3:Y:S04]  /*102c0*/  LDL.LU R248, [R1+0x210] ;  /* 0x0002100001f87983 */ /* 0x000ee80000300800 */
[----:B------:R1:W-:Y:S04]  /*102d0*/  STL [R1+0x240], R233 ;  /* 0x000240e901007387 */ /* 0x0003e80000100800 */
[----:B-1----:R-:W3:Y:S01]  /*102e0*/  LDL.LU R250, [R1+0x20c] ;  /* 0x00020c0001fa7983 */ /* 0x002ee20000300800 */
[----:B------:R-:W-:-:S03]  /*102f0*/  IABS R230, R228 ;  /* 0x000000e400e67213 */ /* 0x000fc60000000000 */
[----:B------:R-:W3:Y:S04]  /*10300*/  LDL.LU R233, [R1+0x208] ;  /* 0x0002080001e97983 */ /* 0x000ee80000300800 */
[----:B------:R-:W3:Y:S01]  /*10310*/  LDL.LU R228, [R1+0x204] ;  /* 0x0002040001e47983 */ /* 0x000ee20000300800 */
[C---:B--2---:R-:W-:Y:S02]  /*10320*/  ISETP.GT.U32.AND P0, PT, R2.reuse, R247, PT ;  /* 0x000000f70200720c */ /* 0x044fe40003f04070 */
[C---:B------:R-:W-:Y:S02]  /*10330*/  ISETP.GT.U32.AND P1, PT, R2.reuse, R241, PT ;  /* 0x000000f10200720c */ /* 0x040fe40003f24070 */
[----:B----4-:R-:W-:-:S09]  /*10340*/  ISETP.GT.U32.AND P2, PT, R2, R251, PT ;  /* 0x000000fb0200720c */ /* 0x010fd20003f44070 */
[--C-:B------:R-:W-:Y:S02]  /*10350*/  @!P0 IMAD.IADD R247, R247, 0x1, -R2.reuse ;  /* 0x00000001f7f78824 */ /* 0x100fe400078e0a02 */
[----:B------:R-:W-:-:S03]  /*10360*/  @!P1 IMAD.IADD R241, R241, 0x1, -R2 ;  /* 0x00000001f1f19824 */ /* 0x000fc600078e0a02 */
[C---:B------:R-:W-:Y:S02]  /*10370*/  ISETP.GT.U32.AND P6, PT, R2.reuse, R247, PT ;  /* 0x000000f70200720c */ /* 0x040fe40003fc4070 */
[C---:B------:R-:W-:Y:S01]  /*10380*/  ISETP.GT.U32.AND P3, PT, R2.reuse, R241, PT ;  /* 0x000000f10200720c */ /* 0x040fe20003f64070 */
[----:B------:R-:W-:Y:S01]  /*10390*/  @!P2 IMAD.IADD R251, R251, 0x1, -R2 ;  /* 0x00000001fbfba824 */ /* 0x000fe200078e0a02 */
[----:B---3--:R-:W-:-:S09]  /*103a0*/  ISETP.GT.U32.AND P5, PT, R2, R234, PT ;  /* 0x000000ea0200720c */ /* 0x008fd20003fa4070 */
[--C-:B------:R-:W-:Y:S02]  /*103b0*/  @!P6 IMAD.IADD R247, R247, 0x1, -R2.reuse ;  /* 0x00000001f7f7e824 */ /* 0x100fe400078e0a02 */
[--C-:B------:R-:W-:Y:S02]  /*103c0*/  @!P3 IMAD.IADD R241, R241, 0x1, -R2.reuse ;  /* 0x00000001f1f1b824 */ /* 0x100fe400078e0a02 */
[----:B------:R-:W-:Y:S01]  /*103d0*/  @!P5 IMAD.IADD R234, R234, 0x1, -R2 ;  /* 0x00000001eaead824 */ /* 0x000fe200078e0a02 */
[C---:B------:R-:W-:Y:S02]  /*103e0*/  ISETP.GT.U32.AND P5, PT, R2.reuse, R251, PT ;  /* 0x000000fb0200720c */ /* 0x040fe40003fa4070 */
[C---:B------:R-:W-:Y:S02]  /*103f0*/  ISETP.GT.U32.AND P4, PT, R2.reuse, R5, PT ;  /* 0x000000050200720c */ /* 0x040fe40003f84070 */
[C---:B------:R-:W-:Y:S02]  /*10400*/  ISETP.GT.U32.AND P0, PT, R2.reuse, R244, PT ;  /* 0x000000f40200720c */ /* 0x040fe40003f04070 */
[----:B------:R-:W-:-:S09]  /*10410*/  ISETP.GT.U32.AND P1, PT, R2, R249, PT ;  /* 0x000000f90200720c */ /* 0x000fd20003f24070 */
[--C-:B------:R-:W-:Y:S01]  /*10420*/  @!P4 IMAD.IADD R5, R5, 0x1, -R2.reuse ;  /* 0x000000010505c824 */ /* 0x100fe200078e0a02 */
[----:B------:R-:W-:Y:S01]  /*10430*/  ISETP.GT.U32.AND P2, PT, R2, R252, PT ;  /* 0x000000fc0200720c */ /* 0x000fe20003f44070 */
[--C-:B------:R-:W-:Y:S01]  /*10440*/  @!P0 IMAD.IADD R244, R244, 0x1, -R2.reuse ;  /* 0x00000001f4f48824 */ /* 0x100fe200078e0a02 */
[C---:B------:R-:W-:Y:S01]  /*10450*/  ISETP.GT.U32.AND P4, PT, R2.reuse, R234, PT ;  /* 0x000000ea0200720c */ /* 0x040fe20003f84070 */
[--C-:B------:R-:W-:Y:S01]  /*10460*/  @!P1 IMAD.IADD R249, R249, 0x1, -R2.reuse ;  /* 0x00000001f9f99824 */ /* 0x100fe200078e0a02 */
[C---:B------:R-:W-:Y:S01]  /*10470*/  ISETP.GT.U32.AND P1, PT, R2.reuse, R5, PT ;  /* 0x000000050200720c */ /* 0x040fe20003f24070 */
[----:B------:R1:W-:Y:S01]  /*10480*/  STL [R1+0x23c], R247 ;  /* 0x00023cf701007387 */ /* 0x0003e20000100800 */
[--C-:B------:R-:W-:Y:S02]  /*10490*/  @!P5 IMAD.IADD R251, R251, 0x1, -R2.reuse ;  /* 0x00000001fbfbd824 */ /* 0x100fe400078e0a02 */
[----:B------:R-:W-:Y:S01]  /*104a0*/  ISETP.GT.U32.AND P3, PT, R2, R249, PT ;  /* 0x000000f90200720c */ /* 0x000fe20003f64070 */
[----:B------:R-:W-:Y:S04]  /*104b0*/  STL [R1+0x238], R241 ;  /* 0x000238f101007387 */ /* 0x000fe80000100800 */
[--C-:B------:R-:W-:Y:S01]  /*104c0*/  @!P2 IMAD.IADD R252, R252, 0x1, -R2.reuse ;  /* 0x00000001fcfca824 */ /* 0x100fe200078e0a02 */
[----:B------:R-:W-:Y:S01]  /*104d0*/  ISETP.GT.U32.AND P2, PT, R2, R244, PT ;  /* 0x000000f40200720c */ /* 0x000fe20003f44070 */
[----:B------:R-:W2:Y:S04]  /*104e0*/  LDL.LU R246, [R1+0x200] ;  /* 0x0002000001f67983 */ /* 0x000ea80000300800 */
[----:B-1----:R-:W3:Y:S04]  /*104f0*/  LDL.LU R247, [R1+0x1fc] ;  /* 0x0001fc0001f77983 */ /* 0x002ee80000300800 */
[----:B------:R1:W-:Y:S01]  /*10500*/  STL [R1+0x234], R251 ;  /* 0x000234fb01007387 */ /* 0x0003e20000100800 */
[----:B------:R-:W-:-:S02]  /*10510*/  @!P4 IMAD.IADD R234, R234, 0x1, -R2 ;  /* 0x00000001eaeac824 */ /* 0x000fc400078e0a02 */
[--C-:B------:R-:W-:Y:S01]  /*10520*/  @!P1 IMAD.IADD R5, R5, 0x1, -R2.reuse ;  /* 0x0000000105059824 */ /* 0x100fe200078e0a02 */
[----:B-1----:R-:W4:Y:S04]  /*10530*/  LDL.LU R251, [R1+0x1f8] ;  /* 0x0001f80001fb7983 */ /* 0x002f280000300800 */
[----:B------:R-:W4:Y:S01]  /*10540*/  LDL.LU R241, [R1+0x1f4] ;  /* 0x0001f40001f17983 */ /* 0x000f220000300800 */
[--C-:B------:R-:W-:Y:S02]  /*10550*/  @!P2 IMAD.IADD R244, R244, 0x1, -R2.reuse ;  /* 0x00000001f4f4a824 */ /* 0x100fe400078e0a02 */
[----:B------:R-:W-:Y:S01]  /*10560*/  @!P3 IMAD.IADD R249, R249, 0x1, -R2 ;  /* 0x00000001f9f9b824 */ /* 0x000fe200078e0a02 */
[----:B------:R1:W-:Y:S04]  /*10570*/  STL [R1+0x230], R234 ;  /* 0x000230ea01007387 */ /* 0x0003e80000100800 */
[----:B-1----:R-:W4:Y:S04]  /*10580*/  LDL.LU R234, [R1+0x1e28] ;  /* 0x001e280001ea7983 */ /* 0x002f280000300800 */
[----:B------:R-:W-:Y:S04]  /*10590*/  STL [R1+0x22c], R5 ;  /* 0x00022c0501007387 */ /* 0x000fe80000100800 */
[----:B------:R-:W-:Y:S04]  /*105a0*/  STL [R1+0x228], R244 ;  /* 0x000228f401007387 */ /* 0x000fe80000100800 */
[----:B------:R1:W-:Y:S04]  /*105b0*/  STL [R1+0x224], R249 ;  /* 0x000224f901007387 */ /* 0x0003e80000100800 */
[----:B-1----:R-:W4:Y:S01]  /*105c0*/  LDL.LU R249, [R1+0x1f0] ;  /* 0x0001f00001f97983 */ /* 0x002f220000300800 */
[----:B------:R-:W-:-:S02]  /*105d0*/  ISETP.GT.U32.AND P0, PT, R2, R6, PT ;  /* 0x000000060200720c */ /* 0x000fc40003f04070 */
[C---:B------:R-:W-:Y:S02]  /*105e0*/  ISETP.GT.U32.AND P5, PT, R2.reuse, R245, PT ;  /* 0x000000f50200720c */ /* 0x040fe40003fa4070 */
[C---:B------:R-:W-:Y:S02]  /*105f0*/  ISETP.GT.U32.AND P4, PT, R2.reuse, R242, PT ;  /* 0x000000f20200720c */ /* 0x040fe40003f84070 */
[----:B------:R-:W-:-:S07]  /*10600*/  ISETP.GT.U32.AND P6, PT, R2, R252, PT ;  /* 0x000000fc0200720c */ /* 0x000fce0003fc4070 */
[--C-:B------:R-:W-:Y:S01]  /*10610*/  @!P0 IMAD.IADD R6, R6, 0x1, -R2.reuse ;  /* 0x0000000106068824 */ /* 0x100fe200078e0a02 */
[----:B------:R-:W-:Y:S01]  /*10620*/  ISETP.GT.U32.AND P0, PT, R2, R248, PT ;  /* 0x000000f80200720c */ /* 0x000fe20003f04070 */
[----:B------:R-:W-:-:S03]  /*10630*/  @!P5 IMAD.IADD R245, R245, 0x1, -R2 ;  /* 0x00000001f5f5d824 */ /* 0x000fc600078e0a02 */
[----:B------:R-:W-:Y:S01]  /*10640*/  ISETP.GT.U32.AND P1, PT, R2, R6, PT ;  /* 0x000000060200720c */ /* 0x000fe20003f24070 */
[--C-:B------:R-:W-:Y:S01]  /*10650*/  @!P4 IMAD.IADD R242, R242, 0x1, -R2.reuse ;  /* 0x00000001f2f2c824 */ /* 0x100fe200078e0a02 */
[----:B------:R-:W-:Y:S01]  /*10660*/  ISETP.GT.U32.AND P2, PT, R2, R250, PT ;  /* 0x000000fa0200720c */ /* 0x000fe20003f44070 */
[----:B------:R-:W-:Y:S01]  /*10670*/  @!P6 IMAD.IADD R252, R252, 0x1, -R2 ;  /* 0x00000001fcfce824 */ /* 0x000fe200078e0a02 */
[C---:B------:R-:W-:Y:S02]  /*10680*/  ISETP.GT.U32.AND P6, PT, R2.reuse, R245, PT ;  /* 0x000000f50200720c */ /* 0x040fe40003fc4070 */
[C---:B------:R-:W-:Y:S02]  /*10690*/  ISETP.GT.U32.AND P4, PT, R2.reuse, R242, PT ;  /* 0x000000f20200720c */ /* 0x040fe40003f84070 */
[C---:B------:R-:W-:Y:S01]  /*106a0*/  ISETP.GT.U32.AND P3, PT, R2.reuse, R233, PT ;  /* 0x000000e90200720c */ /* 0x040fe20003f64070 */
[----:B------:R-:W-:Y:S01]  /*106b0*/  IMAD.MOV.U32 R240, RZ, RZ, R238 ;  /* 0x000000fffff07224 */ /* 0x000fe200078e00ee */
[----:B------:R-:W-:Y:S01]  /*106c0*/  ISETP.GT.U32.AND P5, PT, R2, R228, PT ;  /* 0x000000e40200720c */ /* 0x000fe20003fa4070 */
[----:B------:R-:W-:-:S02]  /*106d0*/  IMAD.MOV.U32 R238, RZ, RZ, R237 ;  /* 0x000000ffffee7224 */ /* 0x000fc400078e00ed */
[--C-:B------:R-:W-:Y:S02]  /*106e0*/  @!P1 IMAD.IADD R6, R6, 0x1, -R2.reuse ;  /* 0x0000000106069824 */ /* 0x100fe400078e0a02 */
[----:B------:R-:W-:Y:S01]  /*106f0*/  IMAD.MOV.U32 R237, RZ, RZ, R235 ;  /* 0x000000ffffed7224 */ /* 0x000fe200078e00eb */
[----:B------:R1:W-:Y:S01]  /*10700*/  STL [R1+0x220], R252 ;  /* 0x000220fc01007387 */ /* 0x0003e20000100800 */
[--C-:B------:R-:W-:Y:S02]  /*10710*/  @!P0 IMAD.IADD R248, R248, 0x1, -R2.reuse ;  /* 0x00000001f8f88824 */ /* 0x100fe400078e0a02 */
[--C-:B------:R-:W-:Y:S01]  /*10720*/  @!P2 IMAD.IADD R250, R250, 0x1, -R2.reuse ;  /* 0x00000001fafaa824 */ /* 0x100fe200078e0a02 */
[----:B------:R1:W-:Y:S01]  /*10730*/  STL [R1+0x21c], R6 ;  /* 0x00021c0601007387 */ /* 0x0003e20000100800 */
[--C-:B------:R-:W-:Y:S02]  /*10740*/  @!P3 IMAD.IADD R233, R233, 0x1, -R2.reuse ;  /* 0x00000001e9e9b824 */ /* 0x100fe400078e0a02 */
[----:B------:R-:W-:Y:S01]  /*10750*/  @!P6 IMAD.IADD R245, R245, 0x1, -R2 ;  /* 0x00000001f5f5e824 */ /* 0x000fe200078e0a02 */
[----:B------:R-:W-:Y:S01]  /*10760*/  ISETP.GT.U32.AND P6, PT, R2, R248, PT ;  /* 0x000000f80200720c */ /* 0x000fe20003fc4070 */
[----:B-1----:R-:W-:-:S02]  /*10770*/  IMAD.MOV.U32 R252, RZ, RZ, R240 ;  /* 0x000000fffffc7224 */ /* 0x002fc400078e00f0 */
[----:B------:R-:W4:Y:S01]  /*10780*/  LDL.LU R240, [R1+0x1ec] ;  /* 0x0001ec0001f07983 */ /* 0x000f220000300800 */
[----:B------:R-:W-:Y:S02]  /*10790*/  IMAD.MOV.U32 R6, RZ, RZ, R238 ;  /* 0x000000ffff067224 */ /* 0x000fe400078e00ee */
[----:B------:R-:W-:Y:S02]  /*107a0*/  IMAD.MOV.U32 R238, RZ, RZ, R237 ;  /* 0x000000ffffee7224 */ /* 0x000fe400078e00ed */
[----:B------:R-:W-:Y:S01]  /*107b0*/  IMAD.MOV.U32 R235, RZ, RZ, R231 ;  /* 0x000000ffffeb7224 */ /* 0x000fe200078e00e7 */
[----:B------:R-:W4:Y:S01]  /*107c0*/  LDL.LU R237, [R1+0x1e8] ;  /* 0x0001e80001ed7983 */ /* 0x000f220000300800 */
[--C-:B------:R-:W-:Y:S01]  /*107d0*/  @!P4 IMAD.IADD R242, R242, 0x1, -R2.reuse ;  /* 0x00000001f2f2c824 */ /* 0x100fe200078e0a02 */
[----:B------:R-:W-:Y:S01]  /*107e0*/  ISETP.GT.U32.AND P4, PT, R2, R250, PT ;  /* 0x000000fa0200720c */ /* 0x000fe20003f84070 */
[----:B------:R-:W-:Y:S01]  /*107f0*/  IMAD.HI.U32 R231, R4, R229, RZ ;  /* 0x000000e504e77227 */ /* 0x000fe200078e00ff */
[----:B------:R-:W4:Y:S03]  /*10800*/  LDL.LU R5, [R1+0x1e4] ;  /* 0x0001e40001057983 */ /* 0x000f260000300800 */
[----:B------:R-:W-:Y:S01]  /*10810*/  @!P5 IMAD.IADD R228, R228, 0x1, -R2 ;  /* 0x00000001e4e4d824 */ /* 0x000fe200078e0a02 */
[----:B------:R-:W-:Y:S01]  /*10820*/  ISETP.GT.U32.AND P5, PT, R2, R233, PT ;  /* 0x000000e90200720c */ /* 0x000fe20003fa4070 */
[----:B------:R-:W-:-:S02]  /*10830*/  IMAD.MOV.U32 R236, RZ, RZ, R232 ;  /* 0x000000ffffec7224 */ /* 0x000fc400078e00e8 */
[----:B------:R-:W-:Y:S02]  /*10840*/  IMAD.MOV R231, RZ, RZ, -R231 ;  /* 0x000000ffffe77224 */ /* 0x000fe400078e0ae7 */
[----:B------:R-:W-:Y:S01]  /*10850*/  IMAD.HI.U32 R232, R4, R230, RZ ;  /* 0x000000e604e87227 */ /* 0x000fe200078e00ff */
[----:B------:R-:W-:Y:S03]  /*10860*/  STL [R1+0x218], R245 ;  /* 0x000218f501007387 */ /* 0x000fe60000100800 */
[----:B------:R-:W-:Y:S01]  /*10870*/  IMAD R229, R2, R231, R229 ;  /* 0x000000e702e57224 */ /* 0x000fe200078e02e5 */
[----:B------:R-:W4:Y:S01]  /*10880*/  LDL.LU R244, [R1+0x1e0] ;  /* 0x0001e00001f47983 */ /* 0x000f220000300800 */
[----:B------:R-:W-:Y:S02]  /*10890*/  IMAD.MOV R231, RZ, RZ, -R232 ;  /* 0x000000ffffe77224 */ /* 0x000fe400078e0ae8 */
[----:B------:R-:W-:Y:S01]  /*108a0*/  VIADD R232, R0, 0x1e3 ;  /* 0x000001e300e87836 */ /* 0x000fe20000000000 */
[----:B------:R1:W-:Y:S01]  /*108b0*/  STL [R1+0x214], R242 ;  /* 0x000214f201007387 */ /* 0x0003e20000100800 */
[----:B------:R-:W-:-:S02]  /*108c0*/  @!P6 IMAD.IADD R248, R248, 0x1, -R2 ;  /* 0x00000001f8f8e824 */ /* 0x000fc400078e0a02 */
[--C-:B------:R-:W-:Y:S02]  /*108d0*/  @!P4 IMAD.IADD R250, R250, 0x1, -R2.reuse ;  /* 0x00000001fafac824 */ /* 0x100fe400078e0a02 */
[----:B------:R-:W-:Y:S01]  /*108e0*/  @!P5 IMAD.IADD R233, R233, 0x1, -R2 ;  /* 0x00000001e9e9d824 */ /* 0x000fe200078e0a02 */
[----:B-1----:R-:W4:Y:S04]  /*108f0*/  LDL.LU R242, [R1+0x1dc] ;  /* 0x0001dc0001f27983 */ /* 0x002f280000300800 */
[----:B------:R-:W-:Y:S04]  /*10900*/  STL [R1+0x59c], R232 ;  /* 0x00059ce801007387 */ /* 0x000fe80000100800 */
[----:B------:R-:W4:Y:S04]  /*10910*/  LDL.LU R245, [R1+0x1d4] ;  /* 0x0001d40001f57983 */ /* 0x000f280000300800 */
[----:B------:R1:W-:Y:S04]  /*10920*/  STL [R1+0x210], R248 ;  /* 0x000210f801007387 */ /* 0x0003e80000100800 */
[----:B------:R1:W-:Y:S04]  /*10930*/  STL [R1+0x20c], R250 ;  /* 0x00020cfa01007387 */ /* 0x0003e80000100800 */
[----:B-1----:R-:W4:Y:S04]  /*10940*/  LDL.LU R248, [R1+0x1d0] ;  /* 0x0001d00001f87983 */ /* 0x002f280000300800 */
[----:B------:R-:W4:Y:S04]  /*10950*/  LDL.LU R250, [R1+0x1cc] ;  /* 0x0001cc0001fa7983 */ /* 0x000f280000300800 */
[----:B------:R1:W-:Y:S04]  /*10960*/  STL [R1+0x208], R233 ;  /* 0x000208e901007387 */ /* 0x0003e80000100800 */
[----:B-1----:R-:W4:Y:S01]  /*10970*/  LDL.LU R233, [R1+0x1e24] ;  /* 0x001e240001e97983 */ /* 0x002f220000300800 */
[----:B--2---:R-:W-:-:S02]  /*10980*/  ISETP.GT.U32.AND P1, PT, R2, R246, PT ;  /* 0x000000f60200720c */ /* 0x004fc40003f24070 */
[C---:B---3--:R-:W-:Y:S02]  /*10990*/  ISETP.GT.U32.AND P0, PT, R2.reuse, R247, PT ;  /* 0x000000f70200720c */ /* 0x048fe40003f04070 */
[C---:B----4-:R-:W-:Y:S02]  /*109a0*/  ISETP.GT.U32.AND P2, PT, R2.reuse, R251, PT ;  /* 0x000000fb0200720c */ /* 0x050fe40003f44070 */
[----:B------:R-:W-:-:S07]  /*109b0*/  ISETP.GT.U32.AND P3, PT, R2, R241, PT ;  /* 0x000000f10200720c */ /* 0x000fce0003f64070 */
[--C-:B------:R-:W-:Y:S01]  /*109c0*/  @!P1 IMAD.IADD R246, R246, 0x1, -R2.reuse ;  /* 0x00000001f6f69824 */ /* 0x100fe200078e0a02 */
[C---:B------:R-:W-:Y:S01]  /*109d0*/  ISETP.GT.U32.AND P1, PT, R2.reuse, R228, PT ;  /* 0x000000e40200720c */ /* 0x040fe20003f24070 */
[--C-:B------:R-:W-:Y:S02]  /*109e0*/  @!P0 IMAD.IADD R247, R247, 0x1, -R2.reuse ;  /* 0x00000001f7f78824 */ /* 0x100fe400078e0a02 */
[--C-:B------:R-:W-:Y:S01]  /*109f0*/  @!P2 IMAD.IADD R251, R251, 0x1, -R2.reuse ;  /* 0x00000001fbfba824 */ /* 0x100fe200078e0a02 */
[C---:B------:R-:W-:Y:S01]  /*10a00*/  ISETP.GT.U32.AND P2, PT, R2.reuse, R246, PT ;  /* 0x000000f60200720c */ /* 0x040fe20003f44070 */
[----:B------:R-:W-:Y:S01]  /*10a10*/  @!P3 IMAD.IADD R241, R241, 0x1, -R2 ;  /* 0x00000001f1f1b824 */ /* 0x000fe200078e0a02 */
[C---:B------:R-:W-:Y:S02]  /*10a20*/  ISETP.GT.U32.AND P3, PT, R2.reuse, R247, PT ;  /* 0x000000f70200720c */ /* 0x040fe40003f64070 */
[----:B------:R-:W-:-:S05]  /*10a30*/  ISETP.GT.U32.AND P4, PT, R2, R251, PT ;  /* 0x000000fb0200720c */ /* 0x000fca0003f84070 */
[----:B------:R-:W-:Y:S01]  /*10a40*/  @!P1 IMAD.IADD R228, R228, 0x1, -R2 ;  /* 0x00000001e4e49824 */ /* 0x000fe200078e0a02 */
[----:B------:R-:W-:-:S04]  /*10a50*/  ISETP.GT.U32.AND P6, PT, R2, R241, PT ;  /* 0x000000f10200720c */ /* 0x000fc80003fc4070 */
[----:B------:R1:W-:Y:S01]  /*10a60*/  STL [R1+0x204], R228 ;  /* 0x000204e401007387 */ /* 0x0003e20000100800 */
[----:B------:R-:W-:Y:S01]  /*10a70*/  ISETP.GT.U32.AND P0, PT, R2, R249, PT ;  /* 0x000000f90200720c */ /* 0x000fe20003f04070 */
[----:B-1----:R-:W-:Y:S02]  /*10a80*/  VIADD R228, R0, 0x1e4 ;  /* 0x000001e400e47836 */ /* 0x002fe40000000000 */
[--C-:B------:R-:W-:Y:S02]  /*10a90*/  @!P2 IMAD.IADD R246, R246, 0x1, -R2.reuse ;  /* 0x00000001f6f6a824 */ /* 0x100fe400078e0a02 */
[--C-:B------:R-:W-:Y:S02]  /*10aa0*/  @!P3 IMAD.IADD R247, R247, 0x1, -R2.reuse ;  /* 0x00000001f7f7b824 */ /* 0x100fe400078e0a02 */
[----:B------:R-:W-:-:S06]  /*10ab0*/  @!P4 IMAD.IADD R251, R251, 0x1, -R2 ;  /* 0x00000001fbfbc824 */ /* 0x000fcc00078e0a02 */
[--C-:B------:R-:W-:Y:S01]  /*10ac0*/  @!P0 IMAD.IADD R249, R249, 0x1, -R2.reuse ;  /* 0x00000001f9f98824 */ /* 0x100fe200078e0a02 */
[----:B------:R-:W-:Y:S04]  /*10ad0*/  STL [R1+0x5b0], R228 ;  /* 0x0005b0e401007387 */ /* 0x000fe80000100800 */
[----:B------:R-:W-:Y:S01]  /*10ae0*/  ISETP.GT.U32.AND P2, PT, R2, R249, PT ;  /* 0x000000f90200720c */ /* 0x000fe20003f44070 */
[----:B------:R-:W-:Y:S04]  /*10af0*/  STL [R1+0x200], R246 ;  /* 0x000200f601007387 */ /* 0x000fe80000100800 */
[----:B------:R-:W-:Y:S04]  /*10b00*/  STL [R1+0x1fc], R247 ;  /* 0x0001fcf701007387 */ /* 0x000fe80000100800 */
[----:B------:R1:W-:Y:S01]  /*10b10*/  STL [R1+0x1f8], R251 ;  /* 0x0001f8fb01007387 */ /* 0x0003e20000100800 */
[----:B------:R-:W-:-:S03]  /*10b20*/  @!P6 IMAD.IADD R241, R241, 0x1, -R2 ;  /* 0x00000001f1f1e824 */ /* 0x000fc600078e0a02 */
[----:B-1----:R-:W2:Y:S01]  /*10b30*/  LDL.LU R251, [R1+0x1c4] ;  /* 0x0001c40001fb7983 */ /* 0x002ea20000300800 */
[----:B------:R-:W-:-:S03]  /*10b40*/  @!P2 IMAD.IADD R249, R249, 0x1, -R2 ;  /* 0x00000001f9f9a824 */ /* 0x000fc600078e0a02 */
[----:B------:R-:W-:Y:S04]  /*10b50*/  STL [R1+0x1f4], R241 ;  /* 0x0001f4f101007387 */ /* 0x000fe80000100800 */
[----:B------:R1:W-:Y:S04]  /*10b60*/  STL [R1+0x1f0], R249 ;  /* 0x0001f0f901007387 */ /* 0x0003e80000100800 */
[----:B------:R-:W3:Y:S04]  /*10b70*/  LDL.LU R246, [R1+0x1c0] ;  /* 0x0001c00001f67983 */ /* 0x000ee80000300800 */
[----:B-1----:R-:W4:Y:S01]  /*10b80*/  LDL.LU R249, [R1+0x1bc] ;  /* 0x0001bc0001f97983 */ /* 0x002f220000300800 */
[----:B------:R-:W-:-:S02]  /*10b90*/  ISETP.GT.U32.AND P5, PT, R2, R240, PT ;  /* 0x000000f00200720c */ /* 0x000fc40003fa4070 */
[C---:B------:R-:W-:Y:S02]  /*10ba0*/  ISETP.GT.U32.AND P1, PT, R2.reuse, R237, PT ;  /* 0x000000ed0200720c */ /* 0x040fe40003f24070 */
[----:B------:R-:W-:-:S09]  /*10bb0*/  ISETP.GT.U32.AND P0, PT, R2, R5, PT ;  /* 0x000000050200720c */ /* 0x000fd20003f04070 */
[--C-:B------:R-:W-:Y:S02]  /*10bc0*/  @!P5 IMAD.IADD R240, R240, 0x1, -R2.reuse ;  /* 0x00000001f0f0d824 */ /* 0x100fe400078e0a02 */
[--C-:B------:R-:W-:Y:S01]  /*10bd0*/  @!P1 IMAD.IADD R237, R237, 0x1, -R2.reuse ;  /* 0x00000001eded9824 */ /* 0x100fe200078e0a02 */
[C---:B------:R-:W-:Y:S02]  /*10be0*/  ISETP.GT.U32.AND P3, PT, R2.reuse, R244, PT ;  /* 0x000000f40200720c */ /* 0x040fe40003f64070 */
[C---:B------:R-:W-:Y:S02]  /*10bf0*/  ISETP.GT.U32.AND P6, PT, R2.reuse, R240, PT ;  /* 0x000000f00200720c */ /* 0x040fe40003fc4070 */
[C---:B------:R-:W-:Y:S01]  /*10c00*/  ISETP.GT.U32.AND P1, PT, R2.reuse, R237, PT ;  /* 0x000000ed0200720c */ /* 0x040fe20003f24070 */
[----:B------:R-:W-:Y:S01]  /*10c10*/  @!P0 IMAD.IADD R5, R5, 0x1, -R2 ;  /* 0x0000000105058824 */ /* 0x000fe200078e0a02 */
[----:B------:R-:W-:-:S07]  /*10c20*/  ISETP.GT.U32.AND P4, PT, R2, R242, PT ;  /* 0x000000f20200720c */ /* 0x000fce0003f84070 */
[--C-:B------:R-:W-:Y:S02]  /*10c30*/  @!P3 IMAD.IADD R244, R244, 0x1, -R2.reuse ;  /* 0x00000001f4f4b824 */ /* 0x100fe400078e0a02 */
[--C-:B------:R-:W-:Y:S01]  /*10c40*/  @!P6 IMAD.IADD R240, R240, 0x1, -R2.reuse ;  /* 0x00000001f0f0e824 */ /* 0x100fe200078e0a02 */
[C---:B------:R-:W-:Y:S01]  /*10c50*/  ISETP.GT.U32.AND P2, PT, R2.reuse, R245, PT ;  /* 0x000000f50200720c */ /* 0x040fe20003f44070 */
[--C-:B------:R-:W-:Y:S01]  /*10c60*/  @!P1 IMAD.IADD R237, R237, 0x1, -R2.reuse ;  /* 0x00000001eded9824 */ /* 0x100fe200078e0a02 */
[C---:B------:R-:W-:Y:S02]  /*10c70*/  ISETP.GT.U32.AND P6, PT, R2.reuse, R5, PT ;  /* 0x000000050200720c */ /* 0x040fe40003fc4070 */
[----:B------:R-:W-:Y:S01]  /*10c80*/  ISETP.GT.U32.AND P1, PT, R2, R244, PT ;  /* 0x000000f40200720c */ /* 0x000fe20003f24070 */
[----:B------:R-:W-:Y:S01]  /*10c90*/  @!P4 IMAD.IADD R242, R242, 0x1, -R2 ;  /* 0x00000001f2f2c824 */ /* 0x000fe200078e0a02 */
[C---:B------:R-:W-:Y:S02]  /*10ca0*/  ISETP.GT.U32.AND P0, PT, R2.reuse, R248, PT ;  /* 0x000000f80200720c */ /* 0x040fe40003f04070 */
[----:B------:R-:W-:-:S02]  /*10cb0*/  ISETP.GT.U32.AND P3, PT, R2, R250, PT ;  /* 0x000000fa0200720c */ /* 0x000fc40003f64070 */
[----:B------:R-:W-:-:S03]  /*10cc0*/  ISETP.GT.U32.AND P5, PT, R2, R233, PT ;  /* 0x000000e90200720c */ /* 0x000fc60003fa4070 */
[----:B------:R-:W-:Y:S01]  /*10cd0*/  @!P2 IMAD.IADD R245, R245, 0x1, -R2 ;  /* 0x00000001f5f5a824 */ /* 0x000fe200078e0a02 */
[----:B------:R-:W-:-:S05]  /*10ce0*/  ISETP.GT.U32.AND P4, PT, R2, R234, PT ;  /* 0x000000ea0200720c */ /* 0x000fca0003f84070 */
[--C-:B------:R-:W-:Y:S01]  /*10cf0*/  @!P0 IMAD.IADD R248, R248, 0x1, -R2.reuse ;  /* 0x00000001f8f88824 */ /* 0x100fe200078e0a02 */
[----:B------:R1:W-:Y:S01]  /*10d00*/  STL [R1+0x1ec], R240 ;  /* 0x0001ecf001007387 */ /* 0x0003e20000100800 */
[--C-:B------:R-:W-:Y:S02]  /*10d10*/  @!P3 IMAD.IADD R250, R250, 0x1, -R2.reuse ;  /* 0x00000001fafab824 */ /* 0x100fe400078e0a02 */
[--C-:B------:R-:W-:Y:S01]  /*10d20*/  @!P5 IMAD.IADD R233, R233, 0x1, -R2.reuse ;  /* 0x00000001e9e9d824 */ /* 0x100fe200078e0a02 */
[C---:B------:R-:W-:Y:S01]  /*10d30*/  ISETP.GT.U32.AND P5, PT, R2.reuse, R242, PT ;  /* 0x000000f20200720c */ /* 0x040fe20003fa4070 */
[----:B------:R1:W-:Y:S03]  /*10d40*/  STL [R1+0x1e8], R237 ;  /* 0x0001e8ed01007387 */ /* 0x0003e60000100800 */
[C---:B------:R-:W-:Y:S01]  /*10d50*/  ISETP.GT.U32.AND P2, PT, R2.reuse, R233, PT ;  /* 0x000000e90200720c */ /* 0x040fe20003f44070 */
[----:B------:R-:W4:Y:S01]  /*10d60*/  LDL.LU R247, [R1+0x1b8] ;  /* 0x0001b80001f77983 */ /* 0x000f220000300800 */
[----:B------:R-:W-:Y:S01]  /*10d70*/  ISETP.GT.U32.AND P3, PT, R2, R245, PT ;  /* 0x000000f50200720c */ /* 0x000fe20003f64070 */
[----:B------:R-:W-:-:S02]  /*10d80*/  @!P6 IMAD.IADD R5, R5, 0x1, -R2 ;  /* 0x000000010505e824 */ /* 0x000fc400078e0a02 */
[----:B-1----:R-:W-:Y:S01]  /*10d90*/  IMAD.MOV.U32 R240, RZ, RZ, R235 ;  /* 0x000000fffff07224 */ /* 0x002fe200078e00eb */
[----:B------:R-:W4:Y:S01]  /*10da0*/  LDL.LU R241, [R1+0x1b4] ;  /* 0x0001b40001f17983 */ /* 0x000f220000300800 */
[----:B------:R-:W-:Y:S02]  /*10db0*/  @!P1 IMAD.IADD R244, R244, 0x1, -R2 ;  /* 0x00000001f4f49824 */ /* 0x000fe400078e0a02 */
[----:B------:R-:W-:Y:S01]  /*10dc0*/  IMAD.MOV.U32 R237, RZ, RZ, R236 ;  /* 0x000000ffffed7224 */ /* 0x000fe200078e00ec */
[----:B------:R-:W4:Y:S01]  /*10dd0*/  LDL.LU R235, [R1+0x1b0] ;  /* 0x0001b00001eb7983 */ /* 0x000f220000300800 */
[----:B------:R-:W-:Y:S01]  /*10de0*/  IMAD R230, R2, R231, R230 ;  /* 0x000000e702e67224 */ /* 0x000fe200078e02e6 */
[----:B------:R-:W-:Y:S02]  /*10df0*/  IABS R231, R232 ;  /* 0x000000e800e77213 */ /* 0x000fe40000000000 */
[----:B------:R-:W4:Y:S01]  /*10e00*/  LDL.LU R236, [R1+0x1ac] ;  /* 0x0001ac0001ec7983 */ /* 0x000f220000300800 */
[----:B------:R-:W-:-:S03]  /*10e10*/  IABS R232, R228 ;  /* 0x000000e400e87213 */ /* 0x000fc60000000000 */
[----:B------:R1:W-:Y:S01]  /*10e20*/  STL [R1+0x1e4], R5 ;  /* 0x0001e40501007387 */ /* 0x0003e20000100800 */
[----:B------:R-:W-:-:S03]  /*10e30*/  @!P4 IMAD.IADD R234, R234, 0x1, -R2 ;  /* 0x00000001eaeac824 */ /* 0x000fc600078e0a02 */
[----:B------:R1:W-:Y:S01]  /*10e40*/  STL [R1+0x1e0], R244 ;  /* 0x0001e0f401007387 */ /* 0x0003e20000100800 */
[----:B------:R-:W-:-:S03]  /*10e50*/  @!P5 IMAD.IADD R242, R242, 0x1, -R2 ;  /* 0x00000001f2f2d824 */ /* 0x000fc600078e0a02 */
[----:B------:R-:W4:Y:S01]  /*10e60*/  LDL.LU R228, [R1+0x1a8] ;  /* 0x0001a80001e47983 */ /* 0x000f220000300800 */
[C---:B------:R-:W-:Y:S01]  /*10e70*/  ISETP.GT.U32.AND P4, PT, R2.reuse, R248, PT ;  /* 0x000000f80200720c */ /* 0x040fe20003f84070 */
[--C-:B------:R-:W-:Y:S01]  /*10e80*/  @!P2 IMAD.IADD R233, R233, 0x1, -R2.reuse ;  /* 0x00000001e9e9a824 */ /* 0x100fe200078e0a02 */
[C---:B------:R-:W-:Y:S01]  /*10e90*/  ISETP.GT.U32.AND P1, PT, R2.reuse, R250, PT ;  /* 0x000000fa0200720c */ /* 0x040fe20003f24070 */
[--C-:B------:R-:W-:Y:S01]  /*10ea0*/  @!P3 IMAD.IADD R245, R245, 0x1, -R2.reuse ;  /* 0x00000001f5f5b824 */ /* 0x100fe200078e0a02 */
[----:B------:R-:W-:Y:S01]  /*10eb0*/  ISETP.GT.U32.AND P6, PT, R2, R234, PT ;  /* 0x000000ea0200720c */ /* 0x000fe20003fc4070 */
[----:B-1----:R-:W4:Y:S04]  /*10ec0*/  LDL.LU R5, [R1+0x1a4] ;  /* 0x0001a40001057983 */ /* 0x002f280000300800 */
[----:B------:R-:W4:Y:S04]  /*10ed0*/  LDL.LU R244, [R1+0x1a0] ;  /* 0x0001a00001f47983 */ /* 0x000f280000300800 */
[----:B------:R1:W-:Y:S01]  /*10ee0*/  STL [R1+0x1dc], R242 ;  /* 0x0001dcf201007387 */ /* 0x0003e20000100800 */
[----:B------:R-:W-:-:S02]  /*10ef0*/  @!P4 IMAD.IADD R248, R248, 0x1, -R2 ;  /* 0x00000001f8f8c824 */ /* 0x000fc400078e0a02 */
[--C-:B------:R-:W-:Y:S02]  /*10f00*/  @!P1 IMAD.IADD R250, R250, 0x1, -R2.reuse ;  /* 0x00000001fafa9824 */ /* 0x100fe400078e0a02 */
[----:B------:R-:W-:Y:S01]  /*10f10*/  @!P6 IMAD.IADD R234, R234, 0x1, -R2 ;  /* 0x00000001eaeae824 */ /* 0x000fe200078e0a02 */
[----:B-1----:R-:W4:Y:S04]  /*10f20*/  LDL.LU R242, [R1+0x19c] ;  /* 0x00019c0001f27983 */ /* 0x002f280000300800 */
[----:B------:R-:W-:Y:S04]  /*10f30*/  STL [R1+0x1d8], R233 ;  /* 0x0001d8e901007387 */ /* 0x000fe80000100800 */
[----:B------:R-:W-:Y:S04]  /*10f40*/  STL [R1+0x1d4], R245 ;  /* 0x0001d4f501007387 */ /* 0x000fe80000100800 */
[----:B------:R1:W-:Y:S04]  /*10f50*/  STL [R1+0x1d0], R248 ;  /* 0x0001d0f801007387 */ /* 0x0003e80000100800 */
[----:B------:R1:W-:Y:S02]  /*10f60*/  STL [R1+0x1cc], R250 ;  /* 0x0001ccfa01007387 */ /* 0x0003e40000100800 */
[----:B-1----:R-:W-:-:S02]  /*10f70*/  IMAD.MOV.U32 R248, RZ, RZ, R238 ;  /* 0x000000fffff87224 */ /* 0x002fc400078e00ee */
[----:B------:R-:W4:Y:S04]  /*10f80*/  LDL.LU R250, [R1+0x198] ;  /* 0x0001980001fa7983 */ /* 0x000f280000300800 */
[----:B------:R-:W-:Y:S01]  /*10f90*/  STL [R1+0x1c8], R234 ;  /* 0x0001c8ea01007387 */ /* 0x000fe20000100800 */
[C---:B--2---:R-:W-:Y:S02]  /*10fa0*/  ISETP.GT.U32.AND P0, PT, R2.reuse, R251, PT ;  /* 0x000000fb0200720c */ /* 0x044fe40003f04070 */
[----:B---3--:R-:W-:-:S11]  /*10fb0*/  ISETP.GT.U32.AND P5, PT, R2, R246, PT ;  /* 0x000000f60200720c */ /* 0x008fd60003fa4070 */
[----:B------:R-:W-:Y:S01]  /*10fc0*/  @!P0 IMAD.IADD R251, R251, 0x1, -R2 ;  /* 0x00000001fbfb8824 */ /* 0x000fe200078e0a02 */
[----:B----4-:R-:W-:-:S04]  /*10fd0*/  ISETP.GT.U32.AND P2, PT, R2, R249, PT ;  /* 0x000000f90200720c */ /* 0x010fc80003f44070 */
[----:B------:R-:W-:Y:S01]  /*10fe0*/  ISETP.GT.U32.AND P3, PT, R2, R251, PT ;  /* 0x000000fb0200720c */ /* 0x000fe20003f64070 */
[----:B------:R-:W-:-:S08]  /*10ff0*/  @!P5 IMAD.IADD R246, R246, 0x1, -R2 ;  /* 0x00000001f6f6d824 */ /* 0x000fd000078e0a02 */
[----:B------:R-:W-:Y:S01]  /*11000*/  @!P2 IMAD.IADD R249, R249, 0x1, -R2 ;  /* 0x00000001f9f9a824 */ /* 0x000fe200078e0a02 */
[----:B------:R-:W-:-:S03]  /*11010*/  ISETP.GT.U32.AND P6, PT, R2, R246, PT ;  /* 0x000000f60200720c */ /* 0x000fc60003fc4070 */
[----:B------:R-:W-:Y:S01]  /*11020*/  @!P3 IMAD.IADD R251, R251, 0x1, -R2 ;  /* 0x00000001fbfbb824 */ /* 0x000fe200078e0a02 */
[----:B------:R-:W-:-:S04]  /*11030*/  ISETP.GT.U32.AND P2, PT, R2, R249, PT ;  /* 0x000000f90200720c */ /* 0x000fc80003f44070 */
[----:B------:R1:W-:Y:S02]  /*11040*/  STL [R1+0x1c4], R251 ;  /* 0x0001c4fb01007387 */ /* 0x0003e40000100800 */
[----:B-1----:R-:W-:Y:S02]  /*11050*/  IMAD.MOV.U32 R251, RZ, RZ, R252 ;  /* 0x000000fffffb7224 */ /* 0x002fe400078e00fc */
[----:B------:R-:W2:Y:S04]  /*11060*/  LDL.LU R252, [R1+0x194] ;  /* 0x0001940001fc7983 */ /* 0x000ea80000300800 */
[----:B------:R-:W3:Y:S01]  /*11070*/  LDL.LU R238, [R1+0x190] ;  /* 0x0001900001ee7983 */ /* 0x000ee20000300800 */
[--C-:B------:R-:W-:Y:S02]  /*11080*/  @!P6 IMAD.IADD R246, R246, 0x1, -R2.reuse ;  /* 0x00000001f6f6e824 */ /* 0x100fe400078e0a02 */
[----:B------:R-:W-:Y:S01]  /*11090*/  @!P2 IMAD.IADD R249, R249, 0x1, -R2 ;  /* 0x00000001f9f9a824 */ /* 0x000fe200078e0a02 */
[----:B------:R-:W4:Y:S04]  /*110a0*/  LDL.LU R245, [R1+0x18c] ;  /* 0x00018c0001f57983 */ /* 0x000f280000300800 */
[----:B------:R1:W-:Y:S04]  /*110b0*/  STL [R1+0x1c0], R246 ;  /* 0x0001c0f601007387 */ /* 0x0003e80000100800 */
[----:B------:R1:W-:Y:S02]  /*110c0*/  STL [R1+0x1bc], R249 ;  /* 0x0001bcf901007387 */ /* 0x0003e40000100800 */
[----:B-1----:R-:W-:-:S02]  /*110d0*/  IMAD.MOV.U32 R246, RZ, RZ, R240 ;  /* 0x000000fffff67224 */ /* 0x002fc400078e00f0 */
[----:B------:R-:W-:Y:S02]  /*110e0*/  IMAD.MOV.U32 R249, RZ, RZ, R237 ;  /* 0x000000fffff97224 */ /* 0x000fe400078e00ed */
[----:B------:R-:W4:Y:S04]  /*110f0*/  LDL.LU R237, [R1+0x188] ;  /* 0x0001880001ed7983 */ /* 0x000f280000300800 */
[----:B------:R-:W4:Y:S01]  /*11100*/  LDL.LU R240, [R1+0x184] ;  /* 0x0001840001f07983 */ /* 0x000f220000300800 */
[C---:B------:R-:W-:Y:S02]  /*11110*/  ISETP.GT.U32.AND P0, PT, R2.reuse, R247, PT ;  /* 0x000000f70200720c */ /* 0x040fe40003f04070 */
[C---:B------:R-:W-:Y:S02]  /*11120*/  ISETP.GT.U32.AND P4, PT, R2.reuse, R241, PT ;  /* 0x000000f10200720c */ /* 0x040fe40003f84070 */
[----:B------:R-:W-:-:S02]  /*11130*/  ISETP.GT.U32.AND P1, PT, R2, R235, PT ;  /* 0x000000eb0200720c */ /* 0x000fc40003f24070 */
[----:B------:R-:W-:-:S07]  /*11140*/  ISETP.GT.U32.AND P5, PT, R2, R236, PT ;  /* 0x000000ec0200720c */ /* 0x000fce0003fa4070 */
[----:B------:R-:W-:Y:S01]  /*11150*/  @!P0 IMAD.IADD R247, R247, 0x1, -R2 ;  /* 0x00000001f7f78824 */ /* 0x000fe200078e0a02 */
[----:B------:R-:W-:-:S05]  /*11160*/  ISETP.GT.U32.AND P3, PT, R2, R228, PT ;  /* 0x000000e40200720c */ /* 0x000fca0003f64070 */
        /* <DEDUP_REMOVED lines=9> */
[C---:B------:R-:W-:Y:S02]  /*11200*/  ISETP.GT.U32.AND P2, PT, R2.reuse, R241, PT ;  /* 0x000000f10200720c */ /* 0x040fe40003f44070 */
[----:B------:R-:W-:Y:S01]  /*11210*/  ISETP.GT.U32.AND P1, PT, R2, R242, PT ;  /* 0x000000f20200720c */ /* 0x000fe20003f24070 */
[----:B------:R-:W-:-:S04]  /*11220*/  @!P0 IMAD.IADD R5, R5, 0x1, -R2 ;  /* 0x0000000105058824 */ /* 0x000fc800078e0a02 */
[--C-:B------:R-:W-:Y:S02]  /*11230*/  @!P4 IMAD.IADD R244, R244, 0x1, -R2.reuse ;  /* 0x00000001f4f4c824 */ /* 0x100fe400078e0a02 */
[--C-:B------:R-:W-:Y:S02]  /*11240*/  @!P3 IMAD.IADD R236, R236, 0x1, -R2.reuse ;  /* 0x00000001ececb824 */ /* 0x100fe400078e0a02 */
[--C-:B------:R-:W-:Y:S02]  /*11250*/  @!P6 IMAD.IADD R247, R247, 0x1, -R2.reuse ;  /* 0x00000001f7f7e824 */ /* 0x100fe400078e0a02 */
[--C-:B------:R-:W-:Y:S02]  /*11260*/  @!P5 IMAD.IADD R235, R235, 0x1, -R2.reuse ;  /* 0x00000001ebebd824 */ /* 0x100fe400078e0a02 */
[--C-:B------:R-:W-:Y:S01]  /*11270*/  @!P1 IMAD.IADD R242, R242, 0x1, -R2.reuse ;  /* 0x00000001f2f29824 */ /* 0x100fe200078e0a02 */
[C---:B------:R-:W-:Y:S01]  /*11280*/  ISETP.GT.U32.AND P1, PT, R2.reuse, R5, PT ;  /* 0x000000050200720c */ /* 0x040fe20003f24070 */
[----:B------:R-:W-:Y:S01]  /*11290*/  @!P2 IMAD.IADD R241, R241, 0x1, -R2 ;  /* 0x00000001f1f1a824 */ /* 0x000fe200078e0a02 */
[C---:B------:R-:W-:Y:S01]  /*112a0*/  ISETP.GT.U32.AND P4, PT, R2.reuse, R228, PT ;  /* 0x000000e40200720c */ /* 0x040fe20003f84070 */
[----:B------:R1:W-:Y:S01]  /*112b0*/  STL [R1+0x1b8], R247 ;  /* 0x0001b8f701007387 */ /* 0x0003e20000100800 */
[----:B------:R-:W-:-:S02]  /*112c0*/  ISETP.GT.U32.AND P2, PT, R2, R244, PT ;  /* 0x000000f40200720c */ /* 0x000fc40003f44070 */
[C---:B------:R-:W-:Y:S02]  /*112d0*/  ISETP.GT.U32.AND P6, PT, R2.reuse, R242, PT ;  /* 0x000000f20200720c */ /* 0x040fe40003fc4070 */
[----:B------:R-:W-:Y:S01]  /*112e0*/  ISETP.GT.U32.AND P0, PT, R2, R250, PT ;  /* 0x000000fa0200720c */ /* 0x000fe20003f04070 */
[----:B-1----:R-:W-:Y:S02]  /*112f0*/  IMAD.MOV.U32 R247, RZ, RZ, R248 ;  /* 0x000000fffff77224 */ /* 0x002fe400078e00f8 */
[----:B------:R-:W4:Y:S02]  /*11300*/  LDL.LU R248, [R1+0x178] ;  /* 0x0001780001f87983 */ /* 0x000f240000300800 */
[--C-:B------:R-:W-:Y:S02]  /*11310*/  @!P1 IMAD.IADD R5, R5, 0x1, -R2.reuse ;  /* 0x0000000105059824 */ /* 0x100fe400078e0a02 */
[----:B------:R1:W-:Y:S01]  /*11320*/  STL [R1+0x1b4], R241 ;  /* 0x0001b4f101007387 */ /* 0x0003e20000100800 */
[----:B------:R-:W-:-:S05]  /*11330*/  @!P4 IMAD.IADD R228, R228, 0x1, -R2 ;  /* 0x00000001e4e4c824 */ /* 0x000fca00078e0a02 */
[--C-:B------:R-:W-:Y:S01]  /*11340*/  @!P0 IMAD.IADD R250, R250, 0x1, -R2.reuse ;  /* 0x00000001fafa8824 */ /* 0x100fe200078e0a02 */
[----:B-1----:R-:W4:Y:S01]  /*11350*/  LDL.LU R241, [R1+0x174] ;  /* 0x0001740001f17983 */ /* 0x002f220000300800 */
[----:B------:R-:W-:-:S03]  /*11360*/  @!P2 IMAD.IADD R244, R244, 0x1, -R2 ;  /* 0x00000001f4f4a824 */ /* 0x000fc600078e0a02 */
[----:B------:R-:W-:Y:S01]  /*11370*/  ISETP.GT.U32.AND P4, PT, R2, R250, PT ;  /* 0x000000fa0200720c */ /* 0x000fe20003f84070 */
[--C-:B------:R-:W-:Y:S01]  /*11380*/  @!P6 IMAD.IADD R242, R242, 0x1, -R2.reuse ;  /* 0x00000001f2f2e824 */ /* 0x100fe200078e0a02 */
[----:B------:R1:W-:Y:S04]  /*11390*/  STL [R1+0x1b0], R235 ;  /* 0x0001b0eb01007387 */ /* 0x0003e80000100800 */
[----:B-1----:R-:W4:Y:S04]  /*113a0*/  LDL.LU R235, [R1+0x1e20] ;  /* 0x001e200001eb7983 */ /* 0x002f280000300800 */
[----:B------:R1:W-:Y:S03]  /*113b0*/  STL [R1+0x1ac], R236 ;  /* 0x0001acec01007387 */ /* 0x0003e60000100800 */
[----:B------:R-:W-:Y:S01]  /*113c0*/  @!P4 IMAD.IADD R250, R250, 0x1, -R2 ;  /* 0x00000001fafac824 */ /* 0x000fe200078e0a02 */
[----:B-1----:R-:W4:Y:S04]  /*113d0*/  LDL.LU R236, [R1+0x1e1c] ;  /* 0x001e1c0001ec7983 */ /* 0x002f280000300800 */
[----:B------:R1:W-:Y:S04]  /*113e0*/  STL [R1+0x1a8], R228 ;  /* 0x0001a8e401007387 */ /* 0x0003e80000100800 */
[----:B------:R1:W-:Y:S02]  /*113f0*/  STL [R1+0x1a4], R5 ;  /* 0x0001a40501007387 */ /* 0x0003e40000100800 */
[----:B-1----:R-:W-:-:S02]  /*11400*/  VIADD R228, R0, 0x1e5 ;  /* 0x000001e500e47836 */ /* 0x002fc40000000000 */
[----:B------:R-:W-:Y:S01]  /*11410*/  STL [R1+0x1a0], R244 ;  /* 0x0001a0f401007387 */ /* 0x000fe20000100800 */
[----:B------:R-:W-:-:S03]  /*11420*/  VIADD R5, R0, 0x1e6 ;  /* 0x000001e600057836 */ /* 0x000fc60000000000 */
[----:B------:R1:W-:Y:S01]  /*11430*/  STL [R1+0x19c], R242 ;  /* 0x00019cf201007387 */ /* 0x0003e20000100800 */
[----:B------:R-:W-:-:S03]  /*11440*/  IMAD.HI.U32 R233, R4, R231, RZ ;  /* 0x000000e704e97227 */ /* 0x000fc600078e00ff */
[----:B------:R-:W-:Y:S04]  /*11450*/  STL [R1+0x58c], R228 ;  /* 0x00058ce401007387 */ /* 0x000fe80000100800 */
[----:B------:R1:W-:Y:S04]  /*11460*/  STL [R1+0x198], R250 ;  /* 0x000198fa01007387 */ /* 0x0003e80000100800 */
[----:B------:R-:W-:Y:S04]  /*11470*/  STL [R1+0x5a4], R5 ;  /* 0x0005a40501007387 */ /* 0x000fe80000100800 */
[----:B-1----:R-:W4:Y:S01]  /*11480*/  LDL.LU R242, [R1+0x160] ;  /* 0x0001600001f27983 */ /* 0x002f220000300800 */
[----:B------:R-:W-:-:S02]  /*11490*/  IMAD.MOV.U32 R250, RZ, RZ, R251 ;  /* 0x000000fffffa7224 */ /* 0x000fc400078e00fb */
[----:B------:R-:W-:Y:S02]  /*114a0*/  IMAD.MOV R233, RZ, RZ, -R233 ;  /* 0x000000ffffe97224 */ /* 0x000fe400078e0ae9 */
[----:B------:R-:W-:-:S04]  /*114b0*/  IMAD.HI.U32 R234, R4, R232, RZ ;  /* 0x000000e804ea7227 */ /* 0x000fc800078e00ff */
[----:B------:R-:W-:Y:S02]  /*114c0*/  IMAD R231, R2, R233, R231 ;  /* 0x000000e902e77224 */ /* 0x000fe400078e02e7 */
[----:B------:R-:W-:-:S04]  /*114d0*/  IMAD.MOV R233, RZ, RZ, -R234 ;  /* 0x000000ffffe97224 */ /* 0x000fc800078e0aea */
[C---:B------:R-:W-:Y:S01]  /*114e0*/  IMAD R232, R2.reuse, R233, R232 ;  /* 0x000000e902e87224 */ /* 0x040fe200078e02e8 */
[----:B------:R-:W-:Y:S02]  /*114f0*/  IABS R233, R228 ;  /* 0x000000e400e97213 */ /* 0x000fe40000000000 */
[----:B------:R-:W-:Y:S02]  /*11500*/  IABS R234, R5 ;  /* 0x0000000500ea7213 */ /* 0x000fe40000000000 */
[C---:B--2---:R-:W-:Y:S02]  /*11510*/  ISETP.GT.U32.AND P5, PT, R2.reuse, R252, PT ;  /* 0x000000fc0200720c */ /* 0x044fe40003fa4070 */
[C---:B---3--:R-:W-:Y:S02]  /*11520*/  ISETP.GT.U32.AND P3, PT, R2.reuse, R238, PT ;  /* 0x000000ee0200720c */ /* 0x048fe40003f64070 */
[----:B----4-:R-:W-:-:S09]  /*11530*/  ISETP.GT.U32.AND P0, PT, R2, R245, PT ;  /* 0x000000f50200720c */ /* 0x010fd20003f04070 */
[--C-:B------:R-:W-:Y:S02]  /*11540*/  @!P5 IMAD.IADD R252, R252, 0x1, -R2.reuse ;  /* 0x00000001fcfcd824 */ /* 0x100fe400078e0a02 */
[----:B------:R-:W-:-:S03]  /*11550*/  @!P3 IMAD.IADD R238, R238, 0x1, -R2 ;  /* 0x00000001eeeeb824 */ /* 0x000fc600078e0a02 */
[C---:B------:R-:W-:Y:S02]  /*11560*/  ISETP.GT.U32.AND P6, PT, R2.reuse, R252, PT ;  /* 0x000000fc0200720c */ /* 0x040fe40003fc4070 */
[C---:B------:R-:W-:Y:S02]  /*11570*/  ISETP.GT.U32.AND P3, PT, R2.reuse, R238, PT ;  /* 0x000000ee0200720c */ /* 0x040fe40003f64070 */
[C---:B------:R-:W-:Y:S02]  /*11580*/  ISETP.GT.U32.AND P1, PT, R2.reuse, R237, PT ;  /* 0x000000ed0200720c */ /* 0x040fe40003f24070 */
[C---:B------:R-:W-:Y:S02]  /*11590*/  ISETP.GT.U32.AND P2, PT, R2.reuse, R240, PT ;  /* 0x000000f00200720c */ /* 0x040fe40003f44070 */
[----:B------:R-:W-:Y:S01]  /*115a0*/  ISETP.GT.U32.AND P5, PT, R2, R246, PT ;  /* 0x000000f60200720c */ /* 0x000fe20003fa4070 */
[----:B------:R-:W-:-:S06]  /*115b0*/  @!P0 IMAD.IADD R245, R245, 0x1, -R2 ;  /* 0x00000001f5f58824 */ /* 0x000fcc00078e0a02 */
[--C-:B------:R-:W-:Y:S02]  /*115c0*/  @!P3 IMAD.IADD R238, R238, 0x1, -R2.reuse ;  /* 0x00000001eeeeb824 */ /* 0x100fe400078e0a02 */
[--C-:B------:R-:W-:Y:S02]  /*115d0*/  @!P1 IMAD.IADD R237, R237, 0x1, -R2.reuse ;  /* 0x00000001eded9824 */ /* 0x100fe400078e0a02 */
[--C-:B------:R-:W-:Y:S02]  /*115e0*/  @!P6 IMAD.IADD R252, R252, 0x1, -R2.reuse ;  /* 0x00000001fcfce824 */ /* 0x100fe400078e0a02 */
[--C-:B------:R-:W-:Y:S01]  /*115f0*/  @!P2 IMAD.IADD R240, R240, 0x1, -R2.reuse ;  /* 0x00000001f0f0a824 */ /* 0x100fe200078e0a02 */
[C---:B------:R-:W-:Y:S02]  /*11600*/  ISETP.GT.U32.AND P3, PT, R2.reuse, R237, PT ;  /* 0x000000ed0200720c */ /* 0x040fe40003f64070 */
[----:B------:R-:W-:Y:S01]  /*11610*/  ISETP.GT.U32.AND P6, PT, R2, R245, PT ;  /* 0x000000f50200720c */ /* 0x000fe20003fc4070 */
[--C-:B------:R-:W-:Y:S01]  /*11620*/  @!P5 IMAD.IADD R246, R246, 0x1, -R2.reuse ;  /* 0x00000001f6f6d824 */ /* 0x100fe200078e0a02 */
[----:B------:R-:W-:Y:S01]  /*11630*/  ISETP.GT.U32.AND P5, PT, R2, R240, PT ;  /* 0x000000f00200720c */ /* 0x000fe20003fa4070 */
[----:B------:R1:W-:Y:S04]  /*11640*/  STL [R1+0x194], R252 ;  /* 0x000194fc01007387 */ /* 0x0003e80000100800 */
[----:B------:R2:W-:Y:S04]  /*11650*/  STL [R1+0x190], R238 ;  /* 0x000190ee01007387 */ /* 0x0005e80000100800 */
[----:B------:R-:W3:Y:S01]  /*11660*/  LDL.LU R251, [R1+0x15c] ;  /* 0x00015c0001fb7983 */ /* 0x000ee20000300800 */
[----:B------:R-:W-:-:S02]  /*11670*/  @!P3 IMAD.IADD R237, R237, 0x1, -R2 ;  /* 0x00000001ededb824 */ /* 0x000fc400078e0a02 */
[--C-:B------:R-:W-:Y:S01]  /*11680*/  @!P6 IMAD.IADD R245, R245, 0x1, -R2.reuse ;  /* 0x00000001f5f5e824 */ /* 0x100fe200078e0a02 */
[----:B-1----:R-:W4:Y:S01]  /*11690*/  LDL.LU R252, [R1+0x158] ;  /* 0x0001580001fc7983 */ /* 0x002f220000300800 */
[----:B------:R-:W-:-:S03]  /*116a0*/  @!P5 IMAD.IADD R240, R240, 0x1, -R2 ;  /* 0x00000001f0f0d824 */ /* 0x000fc600078e0a02 */
[----:B--2---:R-:W2:Y:S04]  /*116b0*/  LDL.LU R238, [R1+0x154] ;  /* 0x0001540001ee7983 */ /* 0x004ea80000300800 */
[----:B------:R1:W-:Y:S04]  /*116c0*/  STL [R1+0x188], R237 ;  /* 0x000188ed01007387 */ /* 0x0003e80000100800 */
[----:B------:R-:W-:Y:S04]  /*116d0*/  STL [R1+0x18c], R245 ;  /* 0x00018cf501007387 */ /* 0x000fe80000100800 */
[----:B-1----:R-:W2:Y:S04]  /*116e0*/  LDL.LU R237, [R1+0x150] ;  /* 0x0001500001ed7983 */ /* 0x002ea80000300800 */
[----:B------:R-:W2:Y:S04]  /*116f0*/  LDL.LU R228, [R1+0x14c] ;  /* 0x00014c0001e47983 */ /* 0x000ea80000300800 */
[----:B------:R1:W-:Y:S04]  /*11700*/  STL [R1+0x184], R240 ;  /* 0x000184f001007387 */ /* 0x0003e80000100800 */
[----:B-1----:R-:W2:Y:S04]  /*11710*/  LDL.LU R240, [R1+0x148] ;  /* 0x0001480001f07983 */ /* 0x002ea80000300800 */
[----:B------:R-:W2:Y:S01]  /*11720*/  LDL.LU R5, [R1+0x144] ;  /* 0x0001440001057983 */ /* 0x000ea20000300800 */
[----:B------:R-:W-:-:S02]  /*11730*/  ISETP.GT.U32.AND P4, PT, R2, R247, PT ;  /* 0x000000f70200720c */ /* 0x000fc40003f84070 */
[----:B------:R-:W-:-:S11]  /*11740*/  ISETP.GT.U32.AND P2, PT, R2, R6, PT ;  /* 0x000000060200720c */ /* 0x000fd60003f44070 */
[----:B------:R-:W-:Y:S01]  /*11750*/  @!P4 IMAD.IADD R247, R247, 0x1, -R2 ;  /* 0x00000001f7f7c824 */ /* 0x000fe200078e0a02 */
[C---:B------:R-:W-:Y:S02]  /*11760*/  ISETP.GT.U32.AND P4, PT, R2.reuse, R246, PT ;  /* 0x000000f60200720c */ /* 0x040fe40003f84070 */
[C---:B------:R-:W-:Y:S02]  /*11770*/  ISETP.GT.U32.AND P0, PT, R2.reuse, R248, PT ;  /* 0x000000f80200720c */ /* 0x040fe40003f04070 */
[----:B------:R-:W-:-:S11]  /*11780*/  ISETP.GT.U32.AND P1, PT, R2, R241, PT ;  /* 0x000000f10200720c */ /* 0x000fd60003f24070 */
[--C-:B------:R-:W-:Y:S01]  /*11790*/  @!P0 IMAD.IADD R248, R248, 0x1, -R2.reuse ;  /* 0x00000001f8f88824 */ /* 0x100fe200078e0a02 */
[----:B------:R-:W-:Y:S01]  /*117a0*/  ISETP.GT.U32.AND P0, PT, R2, R249, PT ;  /* 0x000000f90200720c */ /* 0x000fe20003f04070 */
[--C-:B------:R-:W-:Y:S02]  /*117b0*/  @!P2 IMAD.IADD R6, R6, 0x1, -R2.reuse ;  /* 0x000000010606a824 */ /* 0x100fe400078e0a02 */
[--C-:B------:R-:W-:Y:S01]  /*117c0*/  @!P4 IMAD.IADD R246, R246, 0x1, -R2.reuse ;  /* 0x00000001f6f6c824 */ /* 0x100fe200078e0a02 */
[C---:B------:R-:W-:Y:S02]  /*117d0*/  ISETP.GT.U32.AND P2, PT, R2.reuse, R248, PT ;  /* 0x000000f80200720c */ /* 0x040fe40003f44070 */
[C---:B------:R-:W-:Y:S01]  /*117e0*/  ISETP.GT.U32.AND P5, PT, R2.reuse, R250, PT ;  /* 0x000000fa0200720c */ /* 0x040fe20003fa4070 */
[----:B------:R-:W-:Y:S01]  /*117f0*/  @!P1 IMAD.IADD R241, R241, 0x1, -R2 ;  /* 0x00000001f1f19824 */ /* 0x000fe200078e0a02 */
[C---:B------:R-:W-:Y:S02]  /*11800*/  ISETP.GT.U32.AND P1, PT, R2.reuse, R247, PT ;  /* 0x000000f70200720c */ /* 0x040fe40003f24070 */
[----:B------:R-:W-:-:S02]  /*11810*/  ISETP.GT.U32.AND P6, PT, R2, R6, PT ;  /* 0x000000060200720c */ /* 0x000fc40003fc4070 */
[C---:B------:R-:W-:Y:S01]  /*11820*/  ISETP.GT.U32.AND P3, PT, R2.reuse, R241, PT ;  /* 0x000000f10200720c */ /* 0x040fe20003f64070 */
[----:B------:R-:W-:Y:S01]  /*11830*/  @!P0 IMAD.IADD R249, R249, 0x1, -R2 ;  /* 0x00000001f9f98824 */ /* 0x000fe200078e0a02 */
[----:B------:R-:W-:-:S07]  /*11840*/  ISETP.GT.U32.AND P4, PT, R2, R236, PT ;  /* 0x000000ec0200720c */ /* 0x000fce0003f84070 */
[--C-:B------:R-:W-:Y:S01]  /*11850*/  @!P1 IMAD.IADD R247, R247, 0x1, -R2.reuse ;  /* 0x00000001f7f79824 */ /* 0x100fe200078e0a02 */
[----:B------:R-:W-:Y:S01]  /*11860*/  ISETP.GT.U32.AND P1, PT, R2, R249, PT ;  /* 0x000000f90200720c */ /* 0x000fe20003f24070 */
[--C-:B------:R-:W-:Y:S02]  /*11870*/  @!P2 IMAD.IADD R248, R248, 0x1, -R2.reuse ;  /* 0x00000001f8f8a824 */ /* 0x100fe400078e0a02 */
[--C-:B------:R-:W-:Y:S01]  /*11880*/  @!P5 IMAD.IADD R250, R250, 0x1, -R2.reuse ;  /* 0x00000001fafad824 */ /* 0x100fe200078e0a02 */
[----:B------:R1:W-:Y:S01]  /*11890*/  STL [R1+0x180], R246 ;  /* 0x000180f601007387 */ /* 0x0003e20000100800 */
[--C-:B------:R-:W-:Y:S02]  /*118a0*/  @!P3 IMAD.IADD R241, R241, 0x1, -R2.reuse ;  /* 0x00000001f1f1b824 */ /* 0x100fe400078e0a02 */
[--C-:B------:R-:W-:Y:S01]  /*118b0*/  @!P4 IMAD.IADD R236, R236, 0x1, -R2.reuse ;  /* 0x00000001ececc824 */ /* 0x100fe200078e0a02 */
[----:B------:R-:W-:Y:S01]  /*118c0*/  STL [R1+0x17c], R247 ;  /* 0x00017cf701007387 */ /* 0x000fe20000100800 */
[----:B------:R-:W-:Y:S01]  /*118d0*/  @!P6 IMAD.IADD R6, R6, 0x1, -R2 ;  /* 0x000000010606e824 */ /* 0x000fe200078e0a02 */
[----:B------:R-:W-:-:S02]  /*118e0*/  ISETP.GT.U32.AND P6, PT, R2, R250, PT ;  /* 0x000000fa0200720c */ /* 0x000fc40003fc4070 */
[----:B------:R-:W-:Y:S01]  /*118f0*/  ISETP.GT.U32.AND P4, PT, R2, R236, PT ;  /* 0x000000ec0200720c */ /* 0x000fe20003f84070 */
[----:B------:R-:W2:Y:S01]  /*11900*/  LDL.LU R245, [R1+0x140] ;  /* 0x0001400001f57983 */ /* 0x000ea20000300800 */
[----:B------:R-:W-:-:S03]  /*11910*/  @!P1 IMAD.IADD R249, R249, 0x1, -R2 ;  /* 0x00000001f9f99824 */ /* 0x000fc600078e0a02 */
[----:B------:R-:W-:Y:S01]  /*11920*/  STL [R1+0x178], R248 ;  /* 0x000178f801007387 */ /* 0x000fe20000100800 */
[----:B------:R-:W-:-:S03]  /*11930*/  ISETP.GT.U32.AND P0, PT, R2, R242, PT ;  /* 0x000000f20200720c */ /* 0x000fc60003f04070 */
[----:B------:R-:W-:Y:S04]  /*11940*/  STL [R1+0x174], R241 ;  /* 0x000174f101007387 */ /* 0x000fe80000100800 */
[--C-:B------:R-:W-:Y:S01]  /*11950*/  @!P4 IMAD.IADD R236, R236, 0x1, -R2.reuse ;  /* 0x00000001ececc824 */ /* 0x100fe200078e0a02 */
[----:B------:R-:W-:Y:S01]  /*11960*/  STL [R1+0x170], R6 ;  /* 0x0001700601007387 */ /* 0x000fe20000100800 */
[----:B------:R-:W-:-:S03]  /*11970*/  @!P6 IMAD.IADD R250, R250, 0x1, -R2 ;  /* 0x00000001fafae824 */ /* 0x000fc600078e0a02 */
[----:B-1----:R-:W2:Y:S01]  /*11980*/  LDL.LU R246, [R1+0x13c] ;  /* 0x00013c0001f67983 */ /* 0x002ea20000300800 */
[----:B------:R-:W-:-:S03]  /*11990*/  @!P0 IMAD.IADD R242, R242, 0x1, -R2 ;  /* 0x00000001f2f28824 */ /* 0x000fc600078e0a02 */
[----:B------:R1:W-:Y:S02]  /*119a0*/  STL [R1+0x16c], R249 ;  /* 0x00016cf901007387 */ /* 0x0003e40000100800 */
[----:B------:R-:W-:Y:S02]  /*119b0*/  ISETP.GT.U32.AND P6, PT, R2, R242, PT ;  /* 0x000000f20200720c */ /* 0x000fe40003fc4070 */
[----:B-1----:R-:W2:Y:S04]  /*119c0*/  LDL.LU R249, [R1+0x138] ;  /* 0x0001380001f97983 */ /* 0x002ea80000300800 */
[----:B------:R-:W2:Y:S04]  /*119d0*/  LDL.LU R247, [R1+0x134] ;  /* 0x0001340001f77983 */ /* 0x000ea80000300800 */
[----:B------:R1:W-:Y:S04]  /*119e0*/  STL [R1+0x168], R250 ;  /* 0x000168fa01007387 */ /* 0x0003e80000100800 */
[----:B------:R-:W2:Y:S01]  /*119f0*/  LDL.LU R248, [R1+0x130] ;  /* 0x0001300001f87983 */ /* 0x000ea20000300800 */
[----:B------:R-:W-:-:S03]  /*11a00*/  @!P6 IMAD.IADD R242, R242, 0x1, -R2 ;  /* 0x00000001f2f2e824 */ /* 0x000fc600078e0a02 */
[----:B-1----:R-:W2:Y:S04]  /*11a10*/  LDL.LU R250, [R1+0x12c] ;  /* 0x00012c0001fa7983 */ /* 0x002ea80000300800 */
[----:B------:R-:W-:Y:S04]  /*11a20*/  STL [R1+0x164], R236 ;  /* 0x000164ec01007387 */ /* 0x000fe80000100800 */
[----:B------:R-:W2:Y:S04]  /*11a30*/  LDL.LU R244, [R1+0x128] ;  /* 0x0001280001f47983 */ /* 0x000ea80000300800 */
[----:B------:R-:W2:Y:S04]  /*11a40*/  LDL.LU R241, [R1+0x124] ;  /* 0x0001240001f17983 */ /* 0x000ea80000300800 */
[----:B------:R1:W-:Y:S04]  /*11a50*/  STL [R1+0x160], R242 ;  /* 0x000160f201007387 */ /* 0x0003e80000100800 */
[----:B-1----:R-:W2:Y:S01]  /*11a60*/  LDL.LU R242, [R1+0x120] ;  /* 0x0001200001f27983 */ /* 0x002ea20000300800 */
[----:B---3--:R-:W-:-:S02]  /*11a70*/  ISETP.GT.U32.AND P2, PT, R2, R251, PT ;  /* 0x000000fb0200720c */ /* 0x008fc40003f44070 */
[C---:B----4-:R-:W-:Y:S02]  /*11a80*/  ISETP.GT.U32.AND P3, PT, R2.reuse, R252, PT ;  /* 0x000000fc0200720c */ /* 0x050fe40003f64070 */
[----:B--2---:R-:W-:-:S09]  /*11a90*/  ISETP.GT.U32.AND P5, PT, R2, R238, PT ;  /* 0x000000ee0200720c */ /* 0x004fd20003fa4070 */
[--C-:B------:R-:W-:Y:S01]  /*11aa0*/  @!P2 IMAD.IADD R251, R251, 0x1, -R2.reuse ;  /* 0x00000001fbfba824 */ /* 0x100fe200078e0a02 */
[----:B------:R-:W-:Y:S01]  /*11ab0*/  ISETP.GT.U32.AND P1, PT, R2, R237, PT ;  /* 0x000000ed0200720c */ /* 0x000fe20003f24070 */
[--C-:B------:R-:W-:Y:S01]  /*11ac0*/  @!P3 IMAD.IADD R252, R252, 0x1, -R2.reuse ;  /* 0x00000001fcfcb824 */ /* 0x100fe200078e0a02 */
[C---:B------:R-:W-:Y:S02]  /*11ad0*/  ISETP.GT.U32.AND P0, PT, R2.reuse, R228, PT ;  /* 0x000000e40200720c */ /* 0x040fe40003f04070 */
[----:B------:R-:W-:Y:S01]  /*11ae0*/  ISETP.GT.U32.AND P4, PT, R2, R251, PT ;  /* 0x000000fb0200720c */ /* 0x000fe20003f84070 */
[----:B------:R-:W-:Y:S01]  /*11af0*/  @!P5 IMAD.IADD R238, R238, 0x1, -R2 ;  /* 0x00000001eeeed824 */ /* 0x000fe200078e0a02 */
[C---:B------:R-:W-:Y:S02]  /*11b00*/  ISETP.GT.U32.AND P2, PT, R2.reuse, R240, PT ;  /* 0x000000f00200720c */ /* 0x040fe40003f44070 */
[----:B------:R-:W-:-:S05]  /*11b10*/  ISETP.GT.U32.AND P3, PT, R2, R5, PT ;  /* 0x000000050200720c */ /* 0x000fca0003f64070 */
[--C-:B------:R-:W-:Y:S01]  /*11b20*/  @!P1 IMAD.IADD R237, R237, 0x1, -R2.reuse ;  /* 0x00000001eded9824 */ /* 0x100fe200078e0a02 */
[----:B------:R-:W-:Y:S01]  /*11b30*/  ISETP.GT.U32.AND P5, PT, R2, R252, PT ;  /* 0x000000fc0200720c */ /* 0x000fe20003fa4070 */
[--C-:B------:R-:W-:Y:S01]  /*11b40*/  @!P0 IMAD.IADD R228, R228, 0x1, -R2.reuse ;  /* 0x00000001e4e48824 */ /* 0x100fe200078e0a02 */
[----:B------:R-:W-:Y:S01]  /*11b50*/  ISETP.GT.U32.AND P1, PT, R2, R238, PT ;  /* 0x000000ee0200720c */ /* 0x000fe20003f24070 */
[--C-:B------:R-:W-:Y:S02]  /*11b60*/  @!P4 IMAD.IADD R251, R251, 0x1, -R2.reuse ;  /* 0x00000001fbfbc824 */ /* 0x100fe400078e0a02 */
[--C-:B------:R-:W-:Y:S01]  /*11b70*/  @!P2 IMAD.IADD R240, R240, 0x1, -R2.reuse ;  /* 0x00000001f0f0a824 */ /* 0x100fe200078e0a02 */
[----:B------:R-:W-:Y:S01]  /*11b80*/  ISETP.GT.U32.AND P2, PT, R2, R237, PT ;  /* 0x000000ed0200720c */ /* 0x000fe20003f44070 */
[----:B------:R-:W-:-:S03]  /*11b90*/  @!P3 IMAD.IADD R5, R5, 0x1, -R2 ;  /* 0x000000010505b824 */ /* 0x000fc600078e0a02 */
[C---:B------:R-:W-:Y:S02]  /*11ba0*/  ISETP.GT.U32.AND P4, PT, R2.reuse, R240, PT ;  /* 0x000000f00200720c */ /* 0x040fe40003f84070 */
[----:B------:R-:W-:Y:S01]  /*11bb0*/  ISETP.GT.U32.AND P3, PT, R2, R228, PT ;  /* 0x000000e40200720c */ /* 0x000fe20003f64070 */
[--C-:B------:R-:W-:Y:S01]  /*11bc0*/  @!P5 IMAD.IADD R252, R252, 0x1, -R2.reuse ;  /* 0x00000001fcfcd824 */ /* 0x100fe200078e0a02 */
[----:B------:R1:W-:Y:S01]  /*11bd0*/  STL [R1+0x15c], R251 ;  /* 0x00015cfb01007387 */ /* 0x0003e20000100800 */
[----:B------:R-:W-:-:S04]  /*11be0*/  @!P1 IMAD.IADD R238, R238, 0x1, -R2 ;  /* 0x00000001eeee9824 */ /* 0x000fc800078e0a02 */
[--C-:B------:R-:W-:Y:S01]  /*11bf0*/  @!P2 IMAD.IADD R237, R237, 0x1, -R2.reuse ;  /* 0x00000001ededa824 */ /* 0x100fe200078e0a02 */
[----:B-1----:R-:W2:Y:S03]  /*11c00*/  LDL.LU R251, [R1+0x11c] ;  /* 0x00011c0001fb7983 */ /* 0x002ea60000300800 */
[--C-:B------:R-:W-:Y:S01]  /*11c10*/  @!P4 IMAD.IADD R240, R240, 0x1, -R2.reuse ;  /* 0x00000001f0f0c824 */ /* 0x100fe200078e0a02 */
[----:B------:R1:W-:Y:S01]  /*11c20*/  STL [R1+0x158], R252 ;  /* 0x000158fc01007387 */ /* 0x0003e20000100800 */
[----:B------:R-:W-:-:S03]  /*11c30*/  @!P3 IMAD.IADD R228, R228, 0x1, -R2 ;  /* 0x00000001e4e4b824 */ /* 0x000fc600078e0a02 */
[----:B-1----:R-:W3:Y:S04]  /*11c40*/  LDL.LU R252, [R1+0x118] ;  /* 0x0001180001fc7983 */ /* 0x002ee80000300800 */
[----:B------:R1:W-:Y:S04]  /*11c50*/  STL [R1+0x154], R238 ;  /* 0x000154ee01007387 */ /* 0x0003e80000100800 */
[----:B-1----:R-:W4:Y:S04]  /*11c60*/  LDL.LU R238, [R1+0x1e18] ;  /* 0x001e180001ee7983 */ /* 0x002f280000300800 */
[----:B------:R1:W-:Y:S04]  /*11c70*/  STL [R1+0x150], R237 ;  /* 0x000150ed01007387 */ /* 0x0003e80000100800 */
[----:B-1----:R-:W4:Y:S04]  /*11c80*/  LDL.LU R237, [R1+0x1e14] ;  /* 0x001e140001ed7983 */ /* 0x002f280000300800 */
[----:B------:R1:W-:Y:S04]  /*11c90*/  STL [R1+0x148], R240 ;  /* 0x000148f001007387 */ /* 0x0003e80000100800 */
[----:B------:R-:W-:Y:S04]  /*11ca0*/  STL [R1+0x14c], R228 ;  /* 0x00014ce401007387 */ /* 0x000fe80000100800 */
[----:B-1----:R-:W4:Y:S01]  /*11cb0*/  LDL.LU R240, [R1+0x114] ;  /* 0x0001140001f07983 */ /* 0x002f220000300800 */
[----:B------:R-:W-:-:S02]  /*11cc0*/  ISETP.GT.U32.AND P0, PT, R2, R245, PT ;  /* 0x000000f50200720c */ /* 0x000fc40003f04070 */
[----:B------:R-:W-:-:S11]  /*11cd0*/  ISETP.GT.U32.AND P6, PT, R2, R5, PT ;  /* 0x000000050200720c */ /* 0x000fd60003fc4070 */
[----:B------:R-:W-:Y:S01]  /*11ce0*/  @!P0 IMAD.IADD R245, R245, 0x1, -R2 ;  /* 0x00000001f5f58824 */ /* 0x000fe200078e0a02 */
[----:B------:R-:W-:-:S04]  /*11cf0*/  ISETP.GT.U32.AND P5, PT, R2, R246, PT ;  /* 0x000000f60200720c */ /* 0x000fc80003fa4070 */
[C---:B------:R-:W-:Y:S02]  /*11d00*/  ISETP.GT.U32.AND P2, PT, R2.reuse, R245, PT ;  /* 0x000000f50200720c */ /* 0x040fe40003f44070 */
[C---:B------:R-:W-:Y:S02]  /*11d10*/  ISETP.GT.U32.AND P1, PT, R2.reuse, R249, PT ;  /* 0x000000f90200720c */ /* 0x040fe40003f24070 */
[----:B------:R-:W-:-:S05]  /*11d20*/  ISETP.GT.U32.AND P0, PT, R2, R247, PT ;  /* 0x000000f70200720c */ /* 0x000fca0003f04070 */
[--C-:B------:R-:W-:Y:S02]  /*11d30*/  @!P5 IMAD.IADD R246, R246, 0x1, -R2.reuse ;  /* 0x00000001f6f6d824 */ /* 0x100fe400078e0a02 */
[----:B------:R-:W-:Y:S01]  /*11d40*/  @!P6 IMAD.IADD R5, R5, 0x1, -R2 ;  /* 0x000000010505e824 */ /* 0x000fe200078e0a02 */
[----:B------:R-:W-:-:S03]  /*11d50*/  ISETP.GT.U32.AND P3, PT, R2, R248, PT ;  /* 0x000000f80200720c */ /* 0x000fc60003f64070 */
[--C-:B------:R-:W-:Y:S01]  /*11d60*/  @!P1 IMAD.IADD R249, R249, 0x1, -R2.reuse ;  /* 0x00000001f9f99824 */ /* 0x100fe200078e0a02 */
[C---:B------:R-:W-:Y:S01]  /*11d70*/  ISETP.GT.U32.AND P6, PT, R2.reuse, R246, PT ;  /* 0x000000f60200720c */ /* 0x040fe20003fc4070 */
[--C-:B------:R-:W-:Y:S01]  /*11d80*/  @!P2 IMAD.IADD R245, R245, 0x1, -R2.reuse ;  /* 0x00000001f5f5a824 */ /* 0x100fe200078e0a02 */
[C---:B------:R-:W-:Y:S01]  /*11d90*/  ISETP.GT.U32.AND P4, PT, R2.reuse, R250, PT ;  /* 0x000000fa0200720c */ /* 0x040fe20003f84070 */
[----:B------:R-:W-:Y:S01]  /*11da0*/  @!P0 IMAD.IADD R247, R247, 0x1, -R2 ;  /* 0x00000001f7f78824 */ /* 0x000fe200078e0a02 */
[C---:B------:R-:W-:Y:S02]  /*11db0*/  ISETP.GT.U32.AND P1, PT, R2.reuse, R249, PT ;  /* 0x000000f90200720c */ /* 0x040fe40003f24070 */
[----:B------:R-:W-:-:S03]  /*11dc0*/  ISETP.GT.U32.AND P5, PT, R2, R244, PT ;  /* 0x000000f40200720c */ /* 0x000fc60003fa4070 */
[----:B------:R-:W-:Y:S01]  /*11dd0*/  @!P3 IMAD.IADD R248, R248, 0x1, -R2 ;  /* 0x00000001f8f8b824 */ /* 0x000fe200078e0a02 */
[----:B------:R-:W-:Y:S01]  /*11de0*/  ISETP.GT.U32.AND P2, PT, R2, R241, PT ;  /* 0x000000f10200720c */ /* 0x000fe20003f44070 */
[----:B------:R-:W-:Y:S02]  /*11df0*/  IMAD.MOV.U32 R6, RZ, RZ, R235 ;  /* 0x000000ffff067224 */ /* 0x000fe400078e00eb */
[----:B------:R-:W-:Y:S01]  /*11e00*/  IMAD.HI.U32 R235, R4, R233, RZ ;  /* 0x000000e904eb7227 */ /* 0x000fe200078e00ff */
[----:B------:R-:W-:-:S03]  /*11e10*/  ISETP.GT.U32.AND P0, PT, R2, R242, PT ;  /* 0x000000f20200720c */ /* 0x000fc60003f04070 */
[--C-:B------:R-:W-:Y:S02]  /*11e20*/  @!P4 IMAD.IADD R250, R250, 0x1, -R2.reuse ;  /* 0x00000001fafac824 */ /* 0x100fe400078e0a02 */
[--C-:B------:R-:W-:Y:S01]  /*11e30*/  @!P6 IMAD.IADD R246, R246, 0x1, -R2.reuse ;  /* 0x00000001f6f6e824 */ /* 0x100fe200078e0a02 */
[----:B------:R-:W-:Y:S01]  /*11e40*/  STL [R1+0x144], R5 ;  /* 0x0001440501007387 */ /* 0x000fe20000100800 */
[----:B------:R-:W-:Y:S01]  /*11e50*/  IMAD.MOV R235, RZ, RZ, -R235 ;  /* 0x000000ffffeb7224 */ /* 0x000fe200078e0aeb */
[----:B------:R-:W-:Y:S01]  /*11e60*/  ISETP.GT.U32.AND P6, PT, R2, R247, PT ;  /* 0x000000f70200720c */ /* 0x000fe20003fc4070 */
[--C-:B------:R-:W-:Y:S01]  /*11e70*/  @!P1 IMAD.IADD R249, R249, 0x1, -R2.reuse ;  /* 0x00000001f9f99824 */ /* 0x100fe200078e0a02 */
[----:B------:R1:W-:Y:S01]  /*11e80*/  STL [R1+0x140], R245 ;  /* 0x000140f501007387 */ /* 0x0003e20000100800 */
[--C-:B------:R-:W-:Y:S01]  /*11e90*/  @!P5 IMAD.IADD R244, R244, 0x1, -R2.reuse ;  /* 0x00000001f4f4d824 */ /* 0x100fe200078e0a02 */
[C---:B------:R-:W-:Y:S01]  /*11ea0*/  ISETP.GT.U32.AND P1, PT, R2.reuse, R248, PT ;  /* 0x000000f80200720c */ /* 0x040fe20003f24070 */
[--C-:B------:R-:W-:Y:S01]  /*11eb0*/  @!P2 IMAD.IADD R241, R241, 0x1, -R2.reuse ;  /* 0x00000001f1f1a824 */ /* 0x100fe200078e0a02 */
[----:B------:R-:W-:Y:S01]  /*11ec0*/  ISETP.GT.U32.AND P5, PT, R2, R250, PT ;  /* 0x000000fa0200720c */ /* 0x000fe20003fa4070 */
[----:B------:R-:W-:-:S02]  /*11ed0*/  @!P0 IMAD.IADD R242, R242, 0x1, -R2 ;  /* 0x00000001f2f28824 */ /* 0x000fc400078e0a02 */
[----:B------:R-:W-:Y:S01]  /*11ee0*/  IMAD R233, R2, R235, R233 ;  /* 0x000000eb02e97224 */ /* 0x000fe200078e02e9 */
[----:B-1----:R-:W4:Y:S01]  /*11ef0*/  LDL.LU R245, [R1+0x108] ;  /* 0x0001080001f57983 */ /* 0x002f220000300800 */
[----:B------:R-:W-:-:S03]  /*11f00*/  VIADD R235, R0, 0x1e7 ;  /* 0x000001e700eb7836 */ /* 0x000fc60000000000 */
[----:B------:R1:W-:Y:S01]  /*11f10*/  STL [R1+0x13c], R246 ;  /* 0x00013cf601007387 */ /* 0x0003e20000100800 */
[----:B------:R-:W-:Y:S01]  /*11f20*/  VIADD R228, R0, 0x1e8 ;  /* 0x000001e800e47836 */ /* 0x000fe20000000000 */
[----:B------:R-:W-:Y:S02]  /*11f30*/  ISETP.GT.U32.AND P2, PT, R2, R244, PT ;  /* 0x000000f40200720c */ /* 0x000fe40003f44070 */
[----:B-1----:R-:W4:Y:S04]  /*11f40*/  LDL.LU R246, [R1+0x104] ;  /* 0x0001040001f67983 */ /* 0x002f280000300800 */
[----:B------:R1:W-:Y:S01]  /*11f50*/  STL [R1+0x138], R249 ;  /* 0x000138f901007387 */ /* 0x0003e20000100800 */
[----:B------:R-:W-:-:S03]  /*11f60*/  @!P6 IMAD.IADD R247, R247, 0x1, -R2 ;  /* 0x00000001f7f7e824 */ /* 0x000fc600078e0a02 */
[----:B-1----:R-:W4:Y:S04]  /*11f70*/  LDL.LU R249, [R1+0x100] ;  /* 0x0001000001f97983 */ /* 0x002f280000300800 */
[----:B------:R-:W-:Y:S04]  /*11f80*/  STL [R1+0x580], R235 ;  /* 0x000580eb01007387 */ /* 0x000fe80000100800 */
[----:B------:R-:W-:Y:S01]  /*11f90*/  STL [R1+0x594], R228 ;  /* 0x000594e401007387 */ /* 0x000fe20000100800 */
[----:B------:R-:W-:-:S03]  /*11fa0*/  @!P1 IMAD.IADD R248, R248, 0x1, -R2 ;  /* 0x00000001f8f89824 */ /* 0x000fc600078e0a02 */
[----:B------:R-:W4:Y:S01]  /*11fb0*/  LDL.LU R5, [R1+0xf8] ;  /* 0x0000f80001057983 */ /* 0x000f220000300800 */
[--C-:B------:R-:W-:Y:S01]  /*11fc0*/  @!P5 IMAD.IADD R250, R250, 0x1, -R2.reuse ;  /* 0x00000001fafad824 */ /* 0x100fe200078e0a02 */
[----:B------:R-:W-:Y:S02]  /*11fd0*/  ISETP.GT.U32.AND P5, PT, R2, R6, PT ;  /* 0x000000060200720c */ /* 0x000fe40003fa4070 */
[----:B------:R1:W-:Y:S01]  /*11fe0*/  STL [R1+0x134], R247 ;  /* 0x000134f701007387 */ /* 0x0003e20000100800 */
[----:B------:R-:W-:-:S03]  /*11ff0*/  @!P2 IMAD.IADD R244, R244, 0x1, -R2 ;  /* 0x00000001f4f4a824 */ /* 0x000fc600078e0a02 */
[----:B-1----:R-:W4:Y:S04]  /*12000*/  LDL.LU R247, [R1+0xf4] ;  /* 0x0000f40001f77983 */ /* 0x002f280000300800 */
[----:B------:R1:W-:Y:S03]  /*12010*/  STL [R1+0x130], R248 ;  /* 0x000130f801007387 */ /* 0x0003e60000100800 */
[----:B------:R-:W-:Y:S01]  /*12020*/  @!P5 IMAD.IADD R6, R6, 0x1, -R2 ;  /* 0x000000010606d824 */ /* 0x000fe200078e0a02 */
[----:B-1----:R-:W4:Y:S04]  /*12030*/  LDL.LU R248, [R1+0xf0] ;  /* 0x0000f00001f87983 */ /* 0x002f280000300800 */
[----:B------:R1:W-:Y:S04]  /*12040*/  STL [R1+0x12c], R250 ;  /* 0x00012cfa01007387 */ /* 0x0003e80000100800 */
[----:B-1----:R-:W4:Y:S04]  /*12050*/  LDL.LU R250, [R1+0xec] ;  /* 0x0000ec0001fa7983 */ /* 0x002f280000300800 */
[----:B------:R-:W-:Y:S01]  /*12060*/  STL [R1+0x128], R244 ;  /* 0x000128f401007387 */ /* 0x000fe20000100800 */
[----:B--2---:R-:W-:-:S02]  /*12070*/  ISETP.GT.U32.AND P3, PT, R2, R251, PT ;  /* 0x000000fb0200720c */ /* 0x004fc40003f64070 */
[----:B---3--:R-:W-:-:S11]  /*12080*/  ISETP.GT.U32.AND P4, PT, R2, R252, PT ;  /* 0x000000fc0200720c */ /* 0x008fd60003f84070 */
[----:B------:R-:W-:Y:S01]  /*12090*/  @!P3 IMAD.IADD R251, R251, 0x1, -R2 ;  /* 0x00000001fbfbb824 */ /* 0x000fe200078e0a02 */
[----:B------:R-:W-:-:S04]  /*120a0*/  ISETP.GT.U32.AND P3, PT, R2, R241, PT ;  /* 0x000000f10200720c */ /* 0x000fc80003f64070 */
[----:B------:R-:W-:Y:S01]  /*120b0*/  ISETP.GT.U32.AND P1, PT, R2, R251, PT ;  /* 0x000000fb0200720c */ /* 0x000fe20003f24070 */
[----:B------:R-:W-:Y:S01]  /*120c0*/  @!P4 IMAD.IADD R252, R252, 0x1, -R2 ;  /* 0x00000001fcfcc824 */ /* 0x000fe200078e0a02 */
[----:B------:R-:W-:-:S07]  /*120d0*/  ISETP.GT.U32.AND P4, PT, R2, R242, PT ;  /* 0x000000f20200720c */ /* 0x000fce0003f84070 */
[----:B------:R-:W-:Y:S01]  /*120e0*/  @!P3 IMAD.IADD R241, R241, 0x1, -R2 ;  /* 0x00000001f1f1b824 */ /* 0x000fe200078e0a02 */
[C---:B------:R-:W-:Y:S02]  /*120f0*/  ISETP.GT.U32.AND P6, PT, R2.reuse, R252, PT ;  /* 0x000000fc0200720c */ /* 0x040fe40003fc4070 */
[C---:B----4-:R-:W-:Y:S02]  /*12100*/  ISETP.GT.U32.AND P0, PT, R2.reuse, R240, PT ;  /* 0x000000f00200720c */ /* 0x050fe40003f04070 */
[----:B------:R-:W-:-:S11]  /*12110*/  ISETP.GT.U32.AND P2, PT, R2, R237, PT ;  /* 0x000000ed0200720c */ /* 0x000fd60003f44070 */
[----:B------:R-:W-:-:S05]  /*12120*/  @!P0 IMAD.IADD R240, R240, 0x1, -R2 ;  /* 0x00000001f0f08824 */ /* 0x000fca00078e0a02 */
[----:B------:R-:W-:Y:S01]  /*12130*/  ISETP.GT.U32.AND P3, PT, R2, R240, PT ;  /* 0x000000f00200720c */ /* 0x000fe20003f64070 */
[--C-:B------:R-:W-:Y:S02]  /*12140*/  @!P1 IMAD.IADD R251, R251, 0x1, -R2.reuse ;  /* 0x00000001fbfb9824 */ /* 0x100fe400078e0a02 */
[--C-:B------:R-:W-:Y:S01]  /*12150*/  @!P4 IMAD.IADD R242, R242, 0x1, -R2.reuse ;  /* 0x00000001f2f2c824 */ /* 0x100fe200078e0a02 */
[----:B------:R-:W-:Y:S01]  /*12160*/  STL [R1+0x124], R241 ;  /* 0x000124f101007387 */ /* 0x000fe20000100800 */
[--C-:B------:R-:W-:Y:S01]  /*12170*/  @!P6 IMAD.IADD R252, R252, 0x1, -R2.reuse ;  /* 0x00000001fcfce824 */ /* 0x100fe200078e0a02 */
[----:B------:R-:W-:Y:S01]  /*12180*/  ISETP.GT.U32.AND P6, PT, R2, R6, PT ;  /* 0x000000060200720c */ /* 0x000fe20003fc4070 */
[--C-:B------:R-:W-:Y:S01]  /*12190*/  @!P2 IMAD.IADD R237, R237, 0x1, -R2.reuse ;  /* 0x00000001ededa824 */ /* 0x100fe200078e0a02 */
[----:B------:R1:W-:Y:S04]  /*121a0*/  STL [R1+0x11c], R251 ;  /* 0x00011cfb01007387 */ /* 0x0003e80000100800 */
[----:B------:R-:W-:Y:S01]  /*121b0*/  STL [R1+0x120], R242 ;  /* 0x000120f201007387 */ /* 0x000fe20000100800 */
[----:B------:R-:W-:Y:S01]  /*121c0*/  @!P3 IMAD.IADD R240, R240, 0x1, -R2 ;  /* 0x00000001f0f0b824 */ /* 0x000fe200078e0a02 */
[----:B------:R-:W-:-:S02]  /*121d0*/  ISETP.GT.U32.AND P2, PT, R2, R237, PT ;  /* 0x000000ed0200720c */ /* 0x000fc40003f44070 */
[----:B-1----:R-:W2:Y:S04]  /*121e0*/  LDL.LU R251, [R1+0xe8] ;  /* 0x0000e80001fb7983 */ /* 0x002ea80000300800 */
[----:B------:R1:W-:Y:S04]  /*121f0*/  STL [R1+0x118], R252 ;  /* 0x000118fc01007387 */ /* 0x0003e80000100800 */
[----:B-1----:R-:W3:Y:S04]  /*12200*/  LDL.LU R252, [R1+0xe4] ;  /* 0x0000e40001fc7983 */ /* 0x002ee80000300800 */
[----:B------:R1:W-:Y:S01]  /*12210*/  STL [R1+0x114], R240 ;  /* 0x000114f001007387 */ /* 0x0003e20000100800 */
[----:B------:R-:W-:-:S03]  /*12220*/  @!P6 IMAD.IADD R6, R6, 0x1, -R2 ;  /* 0x000000010606e824 */ /* 0x000fc600078e0a02 */
[----:B-1----:R-:W4:Y:S01]  /*12230*/  LDL.LU R240, [R1+0xe0] ;  /* 0x0000e00001f07983 */ /* 0x002f220000300800 */
[----:B------:R-:W-:-:S03]  /*12240*/  IMAD.HI.U32 R236, R4, R234, RZ ;  /* 0x000000ea04ec7227 */ /* 0x000fc600078e00ff */
[----:B------:R-:W4:Y:S01]  /*12250*/  LDL.LU R241, [R1+0xdc] ;  /* 0x0000dc0001f17983 */ /* 0x000f220000300800 */
[----:B------:R-:W-:Y:S02]  /*12260*/  IMAD.MOV R236, RZ, RZ, -R236 ;  /* 0x000000ffffec7224 */ /* 0x000fe400078e0aec */
[----:B------:R-:W-:Y:S01]  /*12270*/  @!P2 IMAD.IADD R237, R237, 0x1, -R2 ;  /* 0x00000001ededa824 */ /* 0x000fe200078e0a02 */
[----:B------:R1:W-:Y:S01]  /*12280*/  STL [R1+0x110], R6 ;  /* 0x0001100601007387 */ /* 0x0003e20000100800 */
[----:B------:R-:W-:-:S03]  /*12290*/  IMAD R234, R2, R236, R234 ;  /* 0x000000ec02ea7224 */ /* 0x000fc600078e02ea */
[----:B------:R-:W4:Y:S01]  /*122a0*/  LDL.LU R242, [R1+0xd8] ;  /* 0x0000d80001f27983 */ /* 0x000f220000300800 */
[----:B------:R-:W-:-:S03]  /*122b0*/  IABS R236, R228 ;  /* 0x000000e400ec7213 */ /* 0x000fc60000000000 */
[----:B-1----:R-:W4:Y:S04]  /*122c0*/  LDL.LU R6, [R1+0xd4] ;  /* 0x0000d40001067983 */ /* 0x002f280000300800 */
[----:B------:R-:W-:Y:S04]  /*122d0*/  STL [R1+0x10c], R237 ;  /* 0x00010ced01007387 */ /* 0x000fe80000100800 */
[----:B------:R-:W4:Y:S01]  /*122e0*/  LDL.LU R228, [R1+0xd0] ;  /* 0x0000d00001e47983 */ /* 0x000f220000300800 */
[----:B------:R-:W-:-:S03]  /*122f0*/  ISETP.GT.U32.AND P5, PT, R2, R238, PT ;  /* 0x000000ee0200720c */ /* 0x000fc60003fa4070 */
[----:B------:R-:W4:Y:S01]  /*12300*/  LDL.LU R244, [R1+0xcc] ;  /* 0x0000cc0001f47983 */ /* 0x000f220000300800 */
[C---:B------:R-:W-:Y:S02]  /*12310*/  ISETP.GT.U32.AND P0, PT, R2.reuse, R245, PT ;  /* 0x000000f50200720c */ /* 0x040fe40003f04070 */
[----:B------:R-:W-:-:S11]  /*12320*/  ISETP.GT.U32.AND P4, PT, R2, R246, PT ;  /* 0x000000f60200720c */ /* 0x000fd60003f84070 */
[--C-:B------:R-:W-:Y:S01]  /*12330*/  @!P0 IMAD.IADD R245, R245, 0x1, -R2.reuse ;  /* 0x00000001f5f58824 */ /* 0x100fe200078e0a02 */
[----:B------:R-:W-:Y:S01]  /*12340*/  ISETP.GT.U32.AND P1, PT, R2, R249, PT ;  /* 0x000000f90200720c */ /* 0x000fe20003f24070 */
[----:B------:R-:W-:-:S03]  /*12350*/  @!P4 IMAD.IADD R246, R246, 0x1, -R2 ;  /* 0x00000001f6f6c824 */ /* 0x000fc600078e0a02 */
[----:B------:R-:W-:Y:S01]  /*12360*/  ISETP.GT.U32.AND P6, PT, R2, R245, PT ;  /* 0x000000f50200720c */ /* 0x000fe20003fc4070 */
[----:B------:R-:W-:Y:S01]  /*12370*/  @!P5 IMAD.IADD R238, R238, 0x1, -R2 ;  /* 0x00000001eeeed824 */ /* 0x000fe200078e0a02 */
[----:B------:R-:W-:-:S07]  /*12380*/  ISETP.GT.U32.AND P3, PT, R2, R5, PT ;  /* 0x000000050200720c */ /* 0x000fce0003f64070 */
[----:B------:R-:W-:Y:S01]  /*12390*/  @!P1 IMAD.IADD R249, R249, 0x1, -R2 ;  /* 0x00000001f9f99824 */ /* 0x000fe200078e0a02 */
[----:B------:R-:W-:-:S04]  /*123a0*/  ISETP.GT.U32.AND P2, PT, R2, R246, PT ;  /* 0x000000f60200720c */ /* 0x000fc80003f44070 */
[C---:B------:R-:W-:Y:S02]  /*123b0*/  ISETP.GT.U32.AND P5, PT, R2.reuse, R249, PT ;  /* 0x000000f90200720c */ /* 0x040fe40003fa4070 */
[C---:B------:R-:W-:Y:S01]  /*123c0*/  ISETP.GT.U32.AND P0, PT, R2.reuse, R247, PT ;  /* 0x000000f70200720c */ /* 0x040fe20003f04070 */
[----:B------:R-:W-:Y:S01]  /*123d0*/  @!P3 IMAD.IADD R5, R5, 0x1, -R2 ;  /* 0x000000010505b824 */ /* 0x000fe200078e0a02 */
[C---:B------:R-:W-:Y:S02]  /*123e0*/  ISETP.GT.U32.AND P3, PT, R2.reuse, R238, PT ;  /* 0x000000ee0200720c */ /* 0x040fe40003f64070 */
[----:B------:R-:W-:-:S09]  /*123f0*/  ISETP.GT.U32.AND P4, PT, R2, R248, PT ;  /* 0x000000f80200720c */ /* 0x000fd20003f84070 */
[--C-:B------:R-:W-:Y:S02]  /*12400*/  @!P0 IMAD.IADD R247, R247, 0x1, -R2.reuse ;  /* 0x00000001f7f78824 */ /* 0x100fe400078e0a02 */
[--C-:B------:R-:W-:Y:S01]  /*12410*/  @!P6 IMAD.IADD R245, R245, 0x1, -R2.reuse ;  /* 0x00000001f5f5e824 */ /* 0x100fe200078e0a02 */
[----:B------:R-:W-:Y:S01]  /*12420*/  ISETP.GT.U32.AND P1, PT, R2, R250, PT ;  /* 0x000000fa0200720c */ /* 0x000fe20003f24070 */
[--C-:B------:R-:W-:Y:S02]  /*12430*/  @!P4 IMAD.IADD R248, R248, 0x1, -R2.reuse ;  /* 0x00000001f8f8c824 */ /* 0x100fe400078e0a02 */
[--C-:B------:R-:W-:Y:S02]  /*12440*/  @!P2 IMAD.IADD R246, R246, 0x1, -R2.reuse ;  /* 0x00000001f6f6a824 */ /* 0x100fe400078e0a02 */
[--C-:B------:R-:W-:Y:S01]  /*12450*/  @!P5 IMAD.IADD R249, R249, 0x1, -R2.reuse ;  /* 0x00000001f9f9d824 */ /* 0x100fe200078e0a02 */
[----:B------:R-:W-:Y:S01]  /*12460*/  ISETP.GT.U32.AND P4, PT, R2, R5, PT ;  /* 0x000000050200720c */ /* 0x000fe20003f84070 */
[----:B------:R-:W-:Y:S01]  /*12470*/  @!P3 IMAD.IADD R238, R238, 0x1, -R2 ;  /* 0x00000001eeeeb824 */ /* 0x000fe200078e0a02 */
[----:B------:R1:W-:Y:S01]  /*12480*/  STL [R1+0x108], R245 ;  /* 0x000108f501007387 */ /* 0x0003e20000100800 */
[----:B------:R-:W-:-:S04]  /*12490*/  ISETP.GT.U32.AND P2, PT, R2, R248, PT ;  /* 0x000000f80200720c */ /* 0x000fc80003f44070 */
[--C-:B------:R-:W-:Y:S01]  /*124a0*/  @!P1 IMAD.IADD R250, R250, 0x1, -R2.reuse ;  /* 0x00000001fafa9824 */ /* 0x100fe200078e0a02 */
[C---:B------:R-:W-:Y:S01]  /*124b0*/  ISETP.GT.U32.AND P1, PT, R2.reuse, R247, PT ;  /* 0x000000f70200720c */ /* 0x040fe20003f24070 */
[----:B-1----:R-:W4:Y:S03]  /*124c0*/  LDL.LU R245, [R1+0xc8] ;  /* 0x0000c80001f57983 */ /* 0x002f260000300800 */
[----:B------:R-:W-:Y:S01]  /*124d0*/  ISETP.GT.U32.AND P6, PT, R2, R250, PT ;  /* 0x000000fa0200720c */ /* 0x000fe20003fc4070 */
[----:B------:R-:W-:Y:S04]  /*124e0*/  STL [R1+0x104], R246 ;  /* 0x000104f601007387 */ /* 0x000fe80000100800 */
[----:B------:R1:W-:Y:S01]  /*124f0*/  STL [R1+0x100], R249 ;  /* 0x000100f901007387 */ /* 0x0003e20000100800 */
[----:B------:R-:W-:-:S03]  /*12500*/  @!P4 IMAD.IADD R5, R5, 0x1, -R2 ;  /* 0x000000010505c824 */ /* 0x000fc600078e0a02 */
[----:B-1----:R-:W4:Y:S04]  /*12510*/  LDL.LU R249, [R1+0xc4] ;  /* 0x0000c40001f97983 */ /* 0x002f280000300800 */
[----:B------:R-:W4:Y:S01]  /*12520*/  LDL.LU R246, [R1+0xc0] ;  /* 0x0000c00001f67983 */ /* 0x000f220000300800 */
[--C-:B------:R-:W-:Y:S02]  /*12530*/  @!P1 IMAD.IADD R247, R247, 0x1, -R2.reuse ;  /* 0x00000001f7f79824 */ /* 0x100fe400078e0a02 */
[--C-:B------:R-:W-:Y:S01]  /*12540*/  @!P2 IMAD.IADD R248, R248, 0x1, -R2.reuse ;  /* 0x00000001f8f8a824 */ /* 0x100fe200078e0a02 */
[----:B------:R-:W-:Y:S01]  /*12550*/  STL [R1+0xfc], R238 ;  /* 0x0000fcee01007387 */ /* 0x000fe20000100800 */
[----:B------:R-:W-:-:S03]  /*12560*/  @!P6 IMAD.IADD R250, R250, 0x1, -R2 ;  /* 0x00000001fafae824 */ /* 0x000fc600078e0a02 */
[----:B------:R-:W-:Y:S04]  /*12570*/  STL [R1+0xf8], R5 ;  /* 0x0000f80501007387 */ /* 0x000fe80000100800 */
[----:B------:R1:W-:Y:S04]  /*12580*/  STL [R1+0xf4], R247 ;  /* 0x0000f4f701007387 */ /* 0x0003e80000100800 */
[----:B-1----:R-:W4:Y:S04]  /*12590*/  LDL.LU R247, [R1+0xbc] ;  /* 0x0000bc0001f77983 */ /* 0x002f280000300800 */
[----:B------:R1:W-:Y:S04]  /*125a0*/  STL [R1+0xf0], R248 ;  /* 0x0000f0f801007387 */ /* 0x0003e80000100800 */
[----:B------:R1:W-:Y:S04]  /*125b0*/  STL [R1+0xec], R250 ;  /* 0x0000ecfa01007387 */ /* 0x0003e80000100800 */
[----:B-1----:R-:W4:Y:S04]  /*125c0*/  LDL.LU R248, [R1+0xb8] ;  /* 0x0000b80001f87983 */ /* 0x002f280000300800 */
[----:B------:R-:W4:Y:S01]  /*125d0*/  LDL.LU R250, [R1+0xb4] ;  /* 0x0000b40001fa7983 */ /* 0x000f220000300800 */
[----:B--2---:R-:W-:-:S02]  /*125e0*/  ISETP.GT.U32.AND P0, PT, R2, R251, PT ;  /* 0x000000fb0200720c */ /* 0x004fc40003f04070 */
[----:B---3--:R-:W-:-:S11]  /*125f0*/  ISETP.GT.U32.AND P5, PT, R2, R252, PT ;  /* 0x000000fc0200720c */ /* 0x008fd60003fa4070 */
[--C-:B------:R-:W-:Y:S01]  /*12600*/  @!P0 IMAD.IADD R251, R251, 0x1, -R2.reuse ;  /* 0x00000001fbfb8824 */ /* 0x100fe200078e0a02 */
[----:B----4-:R-:W-:Y:S01]  /*12610*/  ISETP.GT.U32.AND P3, PT, R2, R240, PT ;  /* 0x000000f00200720c */ /* 0x010fe20003f64070 */
[----:B------:R-:W-:Y:S01]  /*12620*/  @!P5 IMAD.IADD R252, R252, 0x1, -R2 ;  /* 0x00000001fcfcd824 */ /* 0x000fe200078e0a02 */
[----:B------:R-:W-:-:S04]  /*12630*/  ISETP.GT.U32.AND P0, PT, R2, R241, PT ;  /* 0x000000f10200720c */ /* 0x000fc80003f04070 */
[C---:B------:R-:W-:Y:S02]  /*12640*/  ISETP.GT.U32.AND P6, PT, R2.reuse, R252, PT ;  /* 0x000000fc0200720c */ /* 0x040fe40003fc4070 */
[C---:B------:R-:W-:Y:S02]  /*12650*/  ISETP.GT.U32.AND P4, PT, R2.reuse, R251, PT ;  /* 0x000000fb0200720c */ /* 0x040fe40003f84070 */
[----:B------:R-:W-:-:S03]  /*12660*/  ISETP.GT.U32.AND P1, PT, R2, R242, PT ;  /* 0x000000f20200720c */ /* 0x000fc60003f24070 */
[----:B------:R-:W-:Y:S01]  /*12670*/  @!P3 IMAD.IADD R240, R240, 0x1, -R2 ;  /* 0x00000001f0f0b824 */ /* 0x000fe200078e0a02 */
[----:B------:R-:W-:-:S04]  /*12680*/  ISETP.GT.U32.AND P2, PT, R2, R6, PT ;  /* 0x000000060200720c */ /* 0x000fc80003f44070 */
[C---:B------:R-:W-:Y:S02]  /*12690*/  ISETP.GT.U32.AND P3, PT, R2.reuse, R240, PT ;  /* 0x000000f00200720c */ /* 0x040fe40003f64070 */
[----:B------:R-:W-:Y:S01]  /*126a0*/  ISETP.GT.U32.AND P5, PT, R2, R228, PT ;  /* 0x000000e40200720c */ /* 0x000fe20003fa4070 */
[--C-:B------:R-:W-:Y:S02]  /*126b0*/  @!P0 IMAD.IADD R241, R241, 0x1, -R2.reuse ;  /* 0x00000001f1f18824 */ /* 0x100fe400078e0a02 */
[----:B------:R-:W-:-:S04]  /*126c0*/  @!P1 IMAD.IADD R242, R242, 0x1, -R2 ;  /* 0x00000001f2f29824 */ /* 0x000fc800078e0a02 */
[--C-:B------:R-:W-:Y:S02]  /*126d0*/  @!P2 IMAD.IADD R6, R6, 0x1, -R2.reuse ;  /* 0x000000010606a824 */ /* 0x100fe400078e0a02 */
[--C-:B------:R-:W-:Y:S01]  /*126e0*/  @!P6 IMAD.IADD R252, R252, 0x1, -R2.reuse ;  /* 0x00000001fcfce824 */ /* 0x100fe200078e0a02 */
[----:B------:R-:W-:Y:S01]  /*126f0*/  ISETP.GT.U32.AND P6, PT, R2, R241, PT ;  /* 0x000000f10200720c */ /* 0x000fe20003fc4070 */
[--C-:B------:R-:W-:Y:S02]  /*12700*/  @!P4 IMAD.IADD R251, R251, 0x1, -R2.reuse ;  /* 0x00000001fbfbc824 */ /* 0x100fe400078e0a02 */
[--C-:B------:R-:W-:Y:S01]  /*12710*/  @!P3 IMAD.IADD R240, R240, 0x1, -R2.reuse ;  /* 0x00000001f0f0b824 */ /* 0x100fe200078e0a02 */
[----:B------:R-:W-:Y:S01]  /*12720*/  ISETP.GT.U32.AND P3, PT, R2, R242, PT ;  /* 0x000000f20200720c */ /* 0x000fe20003f64070 */
[--C-:B------:R-:W-:Y:S01]  /*12730*/  @!P5 IMAD.IADD R228, R228, 0x1, -R2.reuse ;  /* 0x00000001e4e4d824 */ /* 0x100fe200078e0a02 */
[----:B------:R-:W-:Y:S01]  /*12740*/  ISETP.GT.U32.AND P5, PT, R2, R6, PT ;  /* 0x000000060200720c */ /* 0x000fe20003fa4070 */
[----:B------:R1:W-:Y:S04]  /*12750*/  STL [R1+0xe8], R251 ;  /* 0x0000e8fb01007387 */ /* 0x0003e80000100800 */
[----:B-1----:R-:W2:Y:S04]  /*12760*/  LDL.LU R251, [R1+0xb0] ;  /* 0x0000b00001fb7983 */ /* 0x002ea80000300800 */
[----:B------:R1:W-:Y:S01]  /*12770*/  STL [R1+0xe4], R252 ;  /* 0x0000e4fc01007387 */ /* 0x0003e20000100800 */
[----:B------:R-:W-:-:S02]  /*12780*/  @!P6 IMAD.IADD R241, R241, 0x1, -R2 ;  /* 0x00000001f1f1e824 */ /* 0x000fc400078e0a02 */
[--C-:B------:R-:W-:Y:S01]  /*12790*/  @!P3 IMAD.IADD R242, R242, 0x1, -R2.reuse ;  /* 0x00000001f2f2b824 */ /* 0x100fe200078e0a02 */
[----:B-1----:R-:W3:Y:S04]  /*127a0*/  LDL.LU R252, [R1+0xac] ;  /* 0x0000ac0001fc7983 */ /* 0x002ee80000300800 */
[----:B------:R1:W-:Y:S01]  /*127b0*/  STL [R1+0xe0], R240 ;  /* 0x0000e0f001007387 */ /* 0x0003e20000100800 */
[----:B------:R-:W-:-:S03]  /*127c0*/  @!P5 IMAD.IADD R6, R6, 0x1, -R2 ;  /* 0x000000010606d824 */ /* 0x000fc600078e0a02 */
[----:B-1----:R-:W4:Y:S04]  /*127d0*/  LDL.LU R240, [R1+0xa8] ;  /* 0x0000a80001f07983 */ /* 0x002f280000300800 */
[----:B------:R-:W4:Y:S04]  /*127e0*/  LDL.LU R5, [R1+0xa0] ;  /* 0x0000a00001057983 */ /* 0x000f280000300800 */
[----:B------:R1:W-:Y:S04]  /*127f0*/  STL [R1+0xdc], R241 ;  /* 0x0000dcf101007387 */ /* 0x0003e80000100800 */
[----:B-1----:R-:W4:Y:S04]  /*12800*/  LDL.LU R241, [R1+0x9c] ;  /* 0x00009c0001f17983 */ /* 0x002f280000300800 */
[----:B------:R-:W-:Y:S04]  /*12810*/  STL [R1+0xd8], R242 ;  /* 0x0000d8f201007387 */ /* 0x000fe80000100800 */
[----:B------:R1:W-:Y:S04]  /*12820*/  STL [R1+0xd4], R6 ;  /* 0x0000d40601007387 */ /* 0x0003e80000100800 */
[----:B-1----:R-:W4:Y:S04]  /*12830*/  LDL.LU R6, [R1+0x98] ;  /* 0x0000980001067983 */ /* 0x002f280000300800 */
[----:B------:R-:W4:Y:S01]  /*12840*/  LDL.LU R242, [R1+0x7c] ;  /* 0x00007c0001f27983 */ /* 0x000f220000300800 */
[----:B------:R-:W-:-:S13]  /*12850*/  ISETP.GT.U32.AND P4, PT, R2, R244, PT ;  /* 0x000000f40200720c */ /* 0x000fda0003f84070 */
[----:B------:R-:W-:Y:S01]  /*12860*/  @!P4 IMAD.IADD R244, R244, 0x1, -R2 ;  /* 0x00000001f4f4c824 */ /* 0x000fe200078e0a02 */
[C---:B------:R-:W-:Y:S02]  /*12870*/  ISETP.GT.U32.AND P4, PT, R2.reuse, R228, PT ;  /* 0x000000e40200720c */ /* 0x040fe40003f84070 */
[C---:B------:R-:W-:Y:S02]  /*12880*/  ISETP.GT.U32.AND P0, PT, R2.reuse, R245, PT ;  /* 0x000000f50200720c */ /* 0x040fe40003f04070 */
[C---:B------:R-:W-:Y:S02]  /*12890*/  ISETP.GT.U32.AND P1, PT, R2.reuse, R249, PT ;  /* 0x000000f90200720c */ /* 0x040fe40003f24070 */
[----:B------:R-:W-:-:S09]  /*128a0*/  ISETP.GT.U32.AND P2, PT, R2, R246, PT ;  /* 0x000000f60200720c */ /* 0x000fd20003f44070 */
[--C-:B------:R-:W-:Y:S02]  /*128b0*/  @!P0 IMAD.IADD R245, R245, 0x1, -R2.reuse ;  /* 0x00000001f5f58824 */ /* 0x100fe400078e0a02 */
[--C-:B------:R-:W-:Y:S02]  /*128c0*/  @!P4 IMAD.IADD R228, R228, 0x1, -R2.reuse ;  /* 0x00000001e4e4c824 */ /* 0x100fe400078e0a02 */
[--C-:B------:R-:W-:Y:S01]  /*128d0*/  @!P1 IMAD.IADD R249, R249, 0x1, -R2.reuse ;  /* 0x00000001f9f99824 */ /* 0x100fe200078e0a02 */
[----:B------:R-:W-:Y:S01]  /*128e0*/  ISETP.GT.U32.AND P1, PT, R2, R244, PT ;  /* 0x000000f40200720c */ /* 0x000fe20003f24070 */
[----:B------:R-:W-:-:S03]  /*128f0*/  @!P2 IMAD.IADD R246, R246, 0x1, -R2 ;  /* 0x00000001f6f6a824 */ /* 0x000fc600078e0a02 */
[C---:B------:R-:W-:Y:S02]  /*12900*/  ISETP.GT.U32.AND P3, PT, R2.reuse, R249, PT ;  /* 0x000000f90200720c */ /* 0x040fe40003f64070 */
[C---:B------:R-:W-:Y:S02]  /*12910*/  ISETP.GT.U32.AND P2, PT, R2.reuse, R245, PT ;  /* 0x000000f50200720c */ /* 0x040fe40003f44070 */
[C---:B------:R-:W-:Y:S02]  /*12920*/  ISETP.GT.U32.AND P0, PT, R2.reuse, R247, PT ;  /* 0x000000f70200720c */ /* 0x040fe40003f04070 */
[C---:B------:R-:W-:Y:S01]  /*12930*/  ISETP.GT.U32.AND P6, PT, R2.reuse, R246, PT ;  /* 0x000000f60200720c */ /* 0x040fe20003fc4070 */
[----:B------:R1:W-:Y:S01]  /*12940*/  STL [R1+0xd0], R228 ;  /* 0x0000d0e401007387 */ /* 0x0003e20000100800 */
[C---:B------:R-:W-:Y:S02]  /*12950*/  ISETP.GT.U32.AND P5, PT, R2.reuse, R248, PT ;  /* 0x000000f80200720c */ /* 0x040fe40003fa4070 */
[----:B------:R-:W-:-:S07]  /*12960*/  ISETP.GT.U32.AND P4, PT, R2, R250, PT ;  /* 0x000000fa0200720c */ /* 0x000fce0003f84070 */
[--C-:B------:R-:W-:Y:S02]  /*12970*/  @!P0 IMAD.IADD R247, R247, 0x1, -R2.reuse ;  /* 0x00000001f7f78824 */ /* 0x100fe400078e0a02 */
[----:B-1----:R-:W-:Y:S02]  /*12980*/  VIADD R228, R0, 0x1e9 ;  /* 0x000001e900e47836 */ /* 0x002fe40000000000 */
[--C-:B------:R-:W-:Y:S02]  /*12990*/  @!P1 IMAD.IADD R244, R244, 0x1, -R2.reuse ;  /* 0x00000001f4f49824 */ /* 0x100fe400078e0a02 */
[--C-:B------:R-:W-:Y:S01]  /*129a0*/  @!P3 IMAD.IADD R249, R249, 0x1, -R2.reuse ;  /* 0x00000001f9f9b824 */ /* 0x100fe200078e0a02 */
[----:B------:R-:W-:Y:S01]  /*129b0*/  ISETP.GT.U32.AND P1, PT, R2, R247, PT ;  /* 0x000000f70200720c */ /* 0x000fe20003f24070 */
[--C-:B------:R-:W-:Y:S02]  /*129c0*/  @!P2 IMAD.IADD R245, R245, 0x1, -R2.reuse ;  /* 0x00000001f5f5a824 */ /* 0x100fe400078e0a02 */
[--C-:B------:R-:W-:Y:S01]  /*129d0*/  @!P5 IMAD.IADD R248, R248, 0x1, -R2.reuse ;  /* 0x00000001f8f8d824 */ /* 0x100fe200078e0a02 */
[----:B------:R-:W-:Y:S01]  /*129e0*/  STL [R1+0x578], R228 ;  /* 0x000578e401007387 */ /* 0x000fe20000100800 */
[----:B------:R-:W-:-:S02]  /*129f0*/  @!P4 IMAD.IADD R250, R250, 0x1, -R2 ;  /* 0x00000001fafac824 */ /* 0x000fc400078e0a02 */
[----:B------:R-:W-:Y:S01]  /*12a00*/  @!P6 IMAD.IADD R246, R246, 0x1, -R2 ;  /* 0x00000001f6f6e824 */ /* 0x000fe200078e0a02 */
[----:B------:R-:W-:Y:S01]  /*12a10*/  STL [R1+0xcc], R244 ;  /* 0x0000ccf401007387 */ /* 0x000fe20000100800 */
[----:B------:R-:W-:Y:S01]  /*12a20*/  ISETP.GT.U32.AND P6, PT, R2, R248, PT ;  /* 0x000000f80200720c */ /* 0x000fe20003fc4070 */
[----:B------:R-:W-:Y:S02]  /*12a30*/  IMAD.HI.U32 R238, R4, R236, RZ ;  /* 0x000000ec04ee7227 */ /* 0x000fe400078e00ff */
[----:B------:R1:W-:Y:S01]  /*12a40*/  STL [R1+0xc4], R249 ;  /* 0x0000c4f901007387 */ /* 0x0003e20000100800 */
[----:B------:R-:W-:Y:S02]  /*12a50*/  IABS R235, R235 ;  /* 0x000000eb00eb7213 */ /* 0x000fe40000000000 */
[----:B------:R-:W-:Y:S01]  /*12a60*/  ISETP.GT.U32.AND P4, PT, R2, R250, PT ;  /* 0x000000fa0200720c */ /* 0x000fe20003f84070 */
[----:B------:R1:W-:Y:S01]  /*12a70*/  STL [R1+0xc8], R245 ;  /* 0x0000c8f501007387 */ /* 0x0003e20000100800 */
[----:B------:R-:W-:-:S03]  /*12a80*/  IMAD.MOV R238, RZ, RZ, -R238 ;  /* 0x000000ffffee7224 */ /* 0x000fc600078e0aee */
[----:B-1----:R-:W4:Y:S01]  /*12a90*/  LDL.LU R249, [R1+0x78] ;  /* 0x0000780001f97983 */ /* 0x002f220000300800 */
[----:B------:R-:W-:Y:S01]  /*12aa0*/  IMAD.HI.U32 R237, R4, R235, RZ ;  /* 0x000000eb04ed7227 */ /* 0x000fe200078e00ff */
[----:B------:R-:W-:-:S03]  /*12ab0*/  ISETP.GT.U32.AND P5, PT, R2, R239, PT ;  /* 0x000000ef0200720c */ /* 0x000fc60003fa4070 */
[----:B------:R-:W-:Y:S02]  /*12ac0*/  IMAD R236, R2, R238, R236 ;  /* 0x000000ee02ec7224 */ /* 0x000fe400078e02ec */
[--C-:B------:R-:W-:Y:S02]  /*12ad0*/  @!P1 IMAD.IADD R247, R247, 0x1, -R2.reuse ;  /* 0x00000001f7f79824 */ /* 0x100fe400078e0a02 */
[----:B------:R-:W-:Y:S02]  /*12ae0*/  IMAD.MOV R237, RZ, RZ, -R237 ;  /* 0x000000ffffed7224 */ /* 0x000fe400078e0aed */
[----:B------:R-:W-:Y:S01]  /*12af0*/  VIADD R238, R0, 0x1ea ;  /* 0x000001ea00ee7836 */ /* 0x000fe20000000000 */
[----:B------:R1:W-:Y:S01]  /*12b00*/  STL [R1+0xc0], R246 ;  /* 0x0000c0f601007387 */ /* 0x0003e20000100800 */
[--C-:B------:R-:W-:Y:S02]  /*12b10*/  @!P6 IMAD.IADD R248, R248, 0x1, -R2.reuse ;  /* 0x00000001f8f8e824 */ /* 0x100fe400078e0a02 */
[----:B------:R-:W-:Y:S01]  /*12b20*/  IMAD R235, R2, R237, R235 ;  /* 0x000000ed02eb7224 */ /* 0x000fe200078e02eb */
[----:B------:R-:W-:Y:S01]  /*12b30*/  IABS R237, R228 ;  /* 0x000000e400ed7213 */ /* 0x000fe20000000000 */
[--C-:B------:R-:W-:Y:S01]  /*12b40*/  @!P4 IMAD.IADD R250, R250, 0x1, -R2.reuse ;  /* 0x00000001fafac824 */ /* 0x100fe200078e0a02 */
[----:B------:R-:W-:Y:S01]  /*12b50*/  STL [R1+0x584], R238 ;  /* 0x000584ee01007387 */ /* 0x000fe20000100800 */
[----:B------:R-:W-:-:S03]  /*12b60*/  @!P5 IMAD.IADD R239, R239, 0x1, -R2 ;  /* 0x00000001efefd824 */ /* 0x000fc600078e0a02 */
[----:B------:R-:W4:Y:S04]  /*12b70*/  LDL.LU R228, [R1+0x74] ;  /* 0x0000740001e47983 */ /* 0x000f280000300800 */
[----:B------:R-:W4:Y:S04]  /*12b80*/  LDL.LU R244, [R1+0x70] ;  /* 0x0000700001f47983 */ /* 0x000f280000300800 */
[----:B------:R1:W-:Y:S04]  /*12b90*/  STL [R1+0xbc], R247 ;  /* 0x0000bcf701007387 */ /* 0x0003e80000100800 */
[----:B------:R-:W4:Y:S04]  /*12ba0*/  LDL.LU R245, [R1+0x6c] ;  /* 0x00006c0001f57983 */ /* 0x000f280000300800 */
[----:B------:R1:W-:Y:S04]  /*12bb0*/  STL [R1+0xb8], R248 ;  /* 0x0000b8f801007387 */ /* 0x0003e80000100800 */
[----:B------:R2:W-:Y:S04]  /*12bc0*/  STL [R1+0xb4], R250 ;  /* 0x0000b4fa01007387 */ /* 0x0005e80000100800 */
[----:B-1----:R-:W4:Y:S04]  /*12bd0*/  LDL.LU R246, [R1+0x68] ;  /* 0x0000680001f67983 */ /* 0x002f280000300800 */
[----:B------:R-:W4:Y:S04]  /*12be0*/  LDL.LU R247, [R1+0x64] ;  /* 0x0000640001f77983 */ /* 0x000f280000300800 */
[----:B------:R-:W4:Y:S01]  /*12bf0*/  LDL.LU R248, [R1+0x60] ;  /* 0x0000600001f87983 */ /* 0x000f220000300800 */
[----:B--2---:R-:W-:-:S02]  /*12c00*/  ISETP.GT.U32.AND P0, PT, R2, R251, PT ;  /* 0x000000fb0200720c */ /* 0x004fc40003f04070 */
[----:B---3--:R-:W-:-:S11]  /*12c10*/  ISETP.GT.U32.AND P2, PT, R2, R252, PT ;  /* 0x000000fc0200720c */ /* 0x008fd60003f44070 */
[--C-:B------:R-:W-:Y:S01]  /*12c20*/  @!P0 IMAD.IADD R251, R251, 0x1, -R2.reuse ;  /* 0x00000001fbfb8824 */ /* 0x100fe200078e0a02 */
[----:B----4-:R-:W-:Y:S01]  /*12c30*/  ISETP.GT.U32.AND P3, PT, R2, R240, PT ;  /* 0x000000f00200720c */ /* 0x010fe20003f64070 */
[----:B------:R-:W-:Y:S01]  /*12c40*/  @!P2 IMAD.IADD R252, R252, 0x1, -R2 ;  /* 0x00000001fcfca824 */ /* 0x000fe200078e0a02 */
[C---:B------:R-:W-:Y:S02]  /*12c50*/  ISETP.GT.U32.AND P1, PT, R2.reuse, R5, PT ;  /* 0x000000050200720c */ /* 0x040fe40003f24070 */
[C---:B------:R-:W-:Y:S02]  /*12c60*/  ISETP.GT.U32.AND P6, PT, R2.reuse, R251, PT ;  /* 0x000000fb0200720c */ /* 0x040fe40003fc4070 */
[----:B------:R-:W-:-:S07]  /*12c70*/  ISETP.GT.U32.AND P4, PT, R2, R252, PT ;  /* 0x000000fc0200720c */ /* 0x000fce0003f84070 */
[----:B------:R-:W-:Y:S01]  /*12c80*/  @!P3 IMAD.IADD R240, R240, 0x1, -R2 ;  /* 0x00000001f0f0b824 */ /* 0x000fe200078e0a02 */
[----:B------:R-:W-:-:S04]  /*12c90*/  ISETP.GT.U32.AND P0, PT, R2, R241, PT ;  /* 0x000000f10200720c */ /* 0x000fc80003f04070 */
[C---:B------:R-:W-:Y:S01]  /*12ca0*/  ISETP.GT.U32.AND P5, PT, R2.reuse, R240, PT ;  /* 0x000000f00200720c */ /* 0x040fe20003fa4070 */
[----:B------:R-:W-:Y:S01]  /*12cb0*/  @!P1 IMAD.IADD R5, R5, 0x1, -R2 ;  /* 0x0000000105059824 */ /* 0x000fe200078e0a02 */
[C---:B------:R-:W-:Y:S02]  /*12cc0*/  ISETP.GT.U32.AND P2, PT, R2.reuse, R6, PT ;  /* 0x000000060200720c */ /* 0x040fe40003f44070 */
[----:B------:R-:W-:-:S05]  /*12cd0*/  ISETP.GT.U32.AND P3, PT, R2, R242, PT ;  /* 0x000000f20200720c */ /* 0x000fca0003f64070 */
[--C-:B------:R-:W-:Y:S01]  /*12ce0*/  @!P0 IMAD.IADD R241, R241, 0x1, -R2.reuse ;  /* 0x00000001f1f18824 */ /* 0x100fe200078e0a02 */
[----:B------:R-:W-:Y:S01]  /*12cf0*/  ISETP.GT.U32.AND P1, PT, R2, R239, PT ;  /* 0x000000ef0200720c */ /* 0x000fe20003f24070 */
[--C-:B------:R-:W-:Y:S02]  /*12d00*/  @!P6 IMAD.IADD R251, R251, 0x1, -R2.reuse ;  /* 0x00000001fbfbe824 */ /* 0x100fe400078e0a02 */
[--C-:B------:R-:W-:Y:S02]  /*12d10*/  @!P4 IMAD.IADD R252, R252, 0x1, -R2.reuse ;  /* 0x00000001fcfcc824 */ /* 0x100fe400078e0a02 */
[--C-:B------:R-:W-:Y:S01]  /*12d20*/  @!P2 IMAD.IADD R6, R6, 0x1, -R2.reuse ;  /* 0x000000010606a824 */ /* 0x100fe200078e0a02 */
[----:B------:R-:W-:Y:S01]  /*12d30*/  ISETP.GT.U32.AND P2, PT, R2, R5, PT ;  /* 0x000000050200720c */ /* 0x000fe20003f44070 */
[----:B------:R-:W-:-:S03]  /*12d40*/  @!P3 IMAD.IADD R242, R242, 0x1, -R2 ;  /* 0x00000001f2f2b824 */ /* 0x000fc600078e0a02 */
[C---:B------:R-:W-:Y:S02]  /*12d50*/  ISETP.GT.U32.AND P4, PT, R2.reuse, R6, PT ;  /* 0x000000060200720c */ /* 0x040fe40003f84070 */
[----:B------:R-:W-:Y:S01]  /*12d60*/  ISETP.GT.U32.AND P3, PT, R2, R241, PT ;  /* 0x000000f10200720c */ /* 0x000fe20003f64070 */
[----:B------:R1:W-:Y:S01]  /*12d70*/  STL [R1+0xb0], R251 ;  /* 0x0000b0fb01007387 */ /* 0x0003e20000100800 */
[----:B------:R-:W-:-:S03]  /*12d80*/  @!P5 IMAD.IADD R240, R240, 0x1, -R2 ;  /* 0x00000001f0f0d824 */ /* 0x000fc600078e0a02 */
[----:B------:R-:W2:Y:S04]  /*12d90*/  LDL.LU R250, [R1+0x5c] ;  /* 0x00005c0001fa7983 */ /* 0x000ea80000300800 */
[----:B------:R-:W-:Y:S04]  /*12da0*/  STL [R1+0xac], R252 ;  /* 0x0000acfc01007387 */ /* 0x000fe80000100800 */
[----:B-1----:R-:W3:Y:S01]  /*12db0*/  LDL.LU R251, [R1+0x58] ;  /* 0x0000580001fb7983 */ /* 0x002ee20000300800 */
[----:B------:R-:W-:-:S03]  /*12dc0*/  @!P1 IMAD.IADD R239, R239, 0x1, -R2 ;  /* 0x00000001efef9824 */ /* 0x000fc600078e0a02 */
[----:B------:R1:W-:Y:S01]  /*12dd0*/  STL [R1+0xa8], R240 ;  /* 0x0000a8f001007387 */ /* 0x0003e20000100800 */
[--C-:B------:R-:W-:Y:S02]  /*12de0*/  @!P2 IMAD.IADD R5, R5, 0x1, -R2.reuse ;  /* 0x000000010505a824 */ /* 0x100fe400078e0a02 */
[--C-:B------:R-:W-:Y:S02]  /*12df0*/  @!P4 IMAD.IADD R6, R6, 0x1, -R2.reuse ;  /* 0x000000010606c824 */ /* 0x100fe400078e0a02 */
[----:B------:R-:W-:Y:S01]  /*12e00*/  @!P3 IMAD.IADD R241, R241, 0x1, -R2 ;  /* 0x00000001f1f1b824 */ /* 0x000fe200078e0a02 */
[----:B-1----:R-:W4:Y:S04]  /*12e10*/  LDL.LU R240, [R1+0x54] ;  /* 0x0000540001f07983 */ /* 0x002f280000300800 */
[----:B------:R-:W4:Y:S04]  /*12e20*/  LDL.LU R252, [R1+0x50] ;  /* 0x0000500001fc7983 */ /* 0x000f280000300800 */
[----:B------:R-:W-:Y:S04]  /*12e30*/  STL [R1+0xa4], R239 ;  /* 0x0000a4ef01007387 */ /* 0x000fe80000100800 */
[----:B------:R-:W-:Y:S04]  /*12e40*/  STL [R1+0xa0], R5 ;  /* 0x0000a00501007387 */ /* 0x000fe80000100800 */
[----:B------:R1:W-:Y:S04]  /*12e50*/  STL [R1+0x98], R6 ;  /* 0x0000980601007387 */ /* 0x0003e80000100800 */
[----:B------:R-:W-:Y:S04]  /*12e60*/  STL [R1+0x9c], R241 ;  /* 0x00009cf101007387 */ /* 0x000fe80000100800 */
[----:B-1----:R-:W4:Y:S01]  /*12e70*/  LDL.LU R6, [R1+0x4c] ;  /* 0x00004c0001067983 */ /* 0x002f220000300800 */
[----:B------:R-:W-:-:S13]  /*12e80*/  ISETP.GT.U32.AND P6, PT, R2, R242, PT ;  /* 0x000000f20200720c */ /* 0x000fda0003fc4070 */
[----:B------:R-:W-:Y:S01]  /*12e90*/  @!P6 IMAD.IADD R242, R242, 0x1, -R2 ;  /* 0x00000001f2f2e824 */ /* 0x000fe200078e0a02 */
[----:B------:R-:W-:-:S13]  /*12ea0*/  ISETP.GT.U32.AND P0, PT, R2, R249, PT ;  /* 0x000000f90200720c */ /* 0x000fda0003f04070 */
[----:B------:R-:W-:-:S05]  /*12eb0*/  @!P0 IMAD.IADD R249, R249, 0x1, -R2 ;  /* 0x00000001f9f98824 */ /* 0x000fca00078e0a02 */
        /* <DEDUP_REMOVED lines=10> */
[C---:B------:R-:W-:Y:S01]  /*12f60*/  ISETP.GT.U32.AND P4, PT, R2.reuse, R247, PT ;  /* 0x000000f70200720c */ /* 0x040fe20003f84070 */
[----:B------:R-:W-:Y:S01]  /*12f70*/  STL [R1+0x7c], R242 ;  /* 0x00007cf201007387 */ /* 0x000fe20000100800 */
[----:B------:R-:W-:-:S03]  /*12f80*/  ISETP.GT.U32.AND P6, PT, R2, R228, PT ;  /* 0x000000e40200720c */ /* 0x000fc60003fc4070 */
[----:B------:R1:W-:Y:S01]  /*12f90*/  STL [R1+0x78], R249 ;  /* 0x000078f901007387 */ /* 0x0003e20000100800 */
[----:B------:R-:W-:Y:S01]  /*12fa0*/  ISETP.GT.U32.AND P5, PT, R2, R248, PT ;  /* 0x000000f80200720c */ /* 0x000fe20003fa4070 */
[--C-:B------:R-:W-:Y:S02]  /*12fb0*/  @!P3 IMAD.IADD R246, R246, 0x1, -R2.reuse ;  /* 0x00000001f6f6b824 */ /* 0x100fe400078e0a02 */
[----:B-1----:R-:W4:Y:S04]  /*12fc0*/  LDL.LU R249, [R1+0x48] ;  /* 0x0000480001f97983 */ /* 0x002f280000300800 */
[----:B------:R-:W4:Y:S01]  /*12fd0*/  LDL.LU R5, [R1+0x44] ;  /* 0x0000440001057983 */ /* 0x000f220000300800 */
[--C-:B------:R-:W-:Y:S02]  /*12fe0*/  @!P4 IMAD.IADD R247, R247, 0x1, -R2.reuse ;  /* 0x00000001f7f7c824 */ /* 0x100fe400078e0a02 */
[--C-:B------:R-:W-:Y:S01]  /*12ff0*/  @!P1 IMAD.IADD R244, R244, 0x1, -R2.reuse ;  /* 0x00000001f4f49824 */ /* 0x100fe200078e0a02 */
[----:B------:R-:W-:Y:S01]  /*13000*/  ISETP.GT.U32.AND P1, PT, R2, R246, PT ;  /* 0x000000f60200720c */ /* 0x000fe20003f24070 */
[--C-:B------:R-:W-:Y:S01]  /*13010*/  @!P6 IMAD.IADD R228, R228, 0x1, -R2.reuse ;  /* 0x00000001e4e4e824 */ /* 0x100fe200078e0a02 */
[----:B------:R-:W-:Y:S01]  /*13020*/  ISETP.GT.U32.AND P6, PT, R2, R245, PT ;  /* 0x000000f50200720c */ /* 0x000fe20003fc4070 */
[----:B------:R-:W4:Y:S01]  /*13030*/  LDL.LU R241, [R1+0x40] ;  /* 0x0000400001f17983 */ /* 0x000f220000300800 */
[----:B------:R-:W-:Y:S01]  /*13040*/  @!P5 IMAD.IADD R248, R248, 0x1, -R2 ;  /* 0x00000001f8f8d824 */ /* 0x000fe200078e0a02 */
[----:B------:R-:W-:-:S02]  /*13050*/  ISETP.GT.U32.AND P5, PT, R2, R247, PT ;  /* 0x000000f70200720c */ /* 0x000fc40003fa4070 */
[----:B------:R-:W4:Y:S06]  /*13060*/  LDL.LU R242, [R1+0x3c] ;  /* 0x00003c0001f27983 */ /* 0x000f2c0000300800 */
[--C-:B------:R-:W-:Y:S01]  /*13070*/  @!P1 IMAD.IADD R246, R246, 0x1, -R2.reuse ;  /* 0x00000001f6f69824 */ /* 0x100fe200078e0a02 */
[----:B------:R1:W-:Y:S01]  /*13080*/  STL [R1+0x74], R228 ;  /* 0x000074e401007387 */ /* 0x0003e20000100800 */
[----:B------:R-:W-:-:S03]  /*13090*/  @!P6 IMAD.IADD R245, R245, 0x1, -R2 ;  /* 0x00000001f5f5e824 */ /* 0x000fc600078e0a02 */
[----:B------:R-:W-:Y:S01]  /*130a0*/  @!P5 IMAD.IADD R247, R247, 0x1, -R2 ;  /* 0x00000001f7f7d824 */ /* 0x000fe200078e0a02 */
[----:B-1----:R-:W4:Y:S04]  /*130b0*/  LDL.LU R228, [R1+0x38] ;  /* 0x0000380001e47983 */ /* 0x002f280000300800 */
[----:B------:R1:W-:Y:S04]  /*130c0*/  STL [R1+0x70], R244 ;  /* 0x000070f401007387 */ /* 0x0003e80000100800 */
[----:B-1----:R-:W4:Y:S04]  /*130d0*/  LDL.LU R244, [R1+0x1e10] ;  /* 0x001e100001f47983 */ /* 0x002f280000300800 */
[----:B------:R1:W-:Y:S04]  /*130e0*/  STL [R1+0x6c], R245 ;  /* 0x00006cf501007387 */ /* 0x0003e80000100800 */
[----:B-1----:R-:W4:Y:S04]  /*130f0*/  LDL.LU R245, [R1+0x1e0c] ;  /* 0x001e0c0001f57983 */ /* 0x002f280000300800 */
[----:B------:R1:W-:Y:S04]  /*13100*/  STL [R1+0x68], R246 ;  /* 0x000068f601007387 */ /* 0x0003e80000100800 */
[----:B-1----:R-:W4:Y:S04]  /*13110*/  LDL.LU R246, [R1+0x1e08] ;  /* 0x001e080001f67983 */ /* 0x002f280000300800 */
[----:B------:R1:W-:Y:S04]  /*13120*/  STL [R1+0x64], R247 ;  /* 0x000064f701007387 */ /* 0x0003e80000100800 */
[----:B-1----:R-:W4:Y:S01]  /*13130*/  LDL.LU R247, [R1+0x1e04] ;  /* 0x001e040001f77983 */ /* 0x002f220000300800 */
[----:B--2---:R-:W-:-:S02]  /*13140*/  ISETP.GT.U32.AND P2, PT, R2, R250, PT ;  /* 0x000000fa0200720c */ /* 0x004fc40003f44070 */
[----:B---3--:R-:W-:-:S11]  /*13150*/  ISETP.GT.U32.AND P0, PT, R2, R251, PT ;  /* 0x000000fb0200720c */ /* 0x008fd60003f04070 */
[--C-:B------:R-:W-:Y:S01]  /*13160*/  @!P2 IMAD.IADD R250, R250, 0x1, -R2.reuse ;  /* 0x00000001fafaa824 */ /* 0x100fe200078e0a02 */
[C---:B----4-:R-:W-:Y:S01]  /*13170*/  ISETP.GT.U32.AND P3, PT, R2.reuse, R240, PT ;  /* 0x000000f00200720c */ /* 0x050fe20003f64070 */
[----:B------:R-:W-:Y:S01]  /*13180*/  @!P0 IMAD.IADD R251, R251, 0x1, -R2 ;  /* 0x00000001fbfb8824 */ /* 0x000fe200078e0a02 */
[C---:B------:R-:W-:Y:S02]  /*13190*/  ISETP.GT.U32.AND P4, PT, R2.reuse, R252, PT ;  /* 0x000000fc0200720c */ /* 0x040fe40003f84070 */
[----:B------:R-:W-:-:S09]  /*131a0*/  ISETP.GT.U32.AND P2, PT, R2, R248, PT ;  /* 0x000000f80200720c */ /* 0x000fd20003f44070 */
[--C-:B------:R-:W-:Y:S01]  /*131b0*/  @!P3 IMAD.IADD R240, R240, 0x1, -R2.reuse ;  /* 0x00000001f0f0b824 */ /* 0x100fe200078e0a02 */
[C---:B------:R-:W-:Y:S02]  /*131c0*/  ISETP.GT.U32.AND P3, PT, R2.reuse, R250, PT ;  /* 0x000000fa0200720c */ /* 0x040fe40003f64070 */
[----:B------:R-:W-:Y:S01]  /*131d0*/  ISETP.GT.U32.AND P0, PT, R2, R6, PT ;  /* 0x000000060200720c */ /* 0x000fe20003f04070 */
[----:B------:R-:W-:Y:S01]  /*131e0*/  @!P4 IMAD.IADD R252, R252, 0x1, -R2 ;  /* 0x00000001fcfcc824 */ /* 0x000fe200078e0a02 */
[C---:B------:R-:W-:Y:S02]  /*131f0*/  ISETP.GT.U32.AND P4, PT, R2.reuse, R251, PT ;  /* 0x000000fb0200720c */ /* 0x040fe40003f84070 */
[----:B------:R-:W-:-:S07]  /*13200*/  ISETP.GT.U32.AND P1, PT, R2, R240, PT ;  /* 0x000000f00200720c */ /* 0x000fce0003f24070 */
[--C-:B------:R-:W-:Y:S01]  /*13210*/  @!P3 IMAD.IADD R250, R250, 0x1, -R2.reuse ;  /* 0x00000001fafab824 */ /* 0x100fe200078e0a02 */
[----:B------:R-:W-:Y:S01]  /*13220*/  ISETP.GT.U32.AND P6, PT, R2, R252, PT ;  /* 0x000000fc0200720c */ /* 0x000fe20003fc4070 */
[--C-:B------:R-:W-:Y:S02]  /*13230*/  @!P0 IMAD.IADD R6, R6, 0x1, -R2.reuse ;  /* 0x0000000106068824 */ /* 0x100fe400078e0a02 */
[----:B------:R-:W-:-:S03]  /*13240*/  @!P2 IMAD.IADD R248, R248, 0x1, -R2 ;  /* 0x00000001f8f8a824 */ /* 0x000fc600078e0a02 */
[----:B------:R-:W-:Y:S01]  /*13250*/  ISETP.GT.U32.AND P3, PT, R2, R6, PT ;  /* 0x000000060200720c */ /* 0x000fe20003f64070 */
[--C-:B------:R-:W-:Y:S01]  /*13260*/  @!P4 IMAD.IADD R251, R251, 0x1, -R2.reuse ;  /* 0x00000001fbfbc824 */ /* 0x100fe200078e0a02 */
[----:B------:R1:W-:Y:S01]  /*13270*/  STL [R1+0x60], R248 ;  /* 0x000060f801007387 */ /* 0x0003e20000100800 */
[----:B------:R-:W-:-:S04]  /*13280*/  @!P1 IMAD.IADD R240, R240, 0x1, -R2 ;  /* 0x00000001f0f09824 */ /* 0x000fc800078e0a02 */
[--C-:B------:R-:W-:Y:S01]  /*13290*/  @!P6 IMAD.IADD R252, R252, 0x1, -R2.reuse ;  /* 0x00000001fcfce824 */ /* 0x100fe200078e0a02 */
[----:B-1----:R-:W2:Y:S05]  /*132a0*/  LDL.LU R248, [R1+0x1e00] ;  /* 0x001e000001f87983 */ /* 0x002eaa0000300800 */
[----:B------:R-:W-:Y:S01]  /*132b0*/  @!P3 IMAD.IADD R6, R6, 0x1, -R2 ;  /* 0x000000010606b824 */ /* 0x000fe200078e0a02 */
[----:B------:R1:W-:Y:S04]  /*132c0*/  STL [R1+0x5c], R250 ;  /* 0x00005cfa01007387 */ /* 0x0003e80000100800 */
[----:B-1----:R-:W3:Y:S04]  /*132d0*/  LDL.LU R250, [R1+0x1dfc] ;  /* 0x001dfc0001fa7983 */ /* 0x002ee80000300800 */
[----:B------:R1:W-:Y:S04]  /*132e0*/  STL [R1+0x58], R251 ;  /* 0x000058fb01007387 */ /* 0x0003e80000100800 */
[----:B-1----:R-:W4:Y:S04]  /*132f0*/  LDL.LU R251, [R1+0x1df8] ;  /* 0x001df80001fb7983 */ /* 0x002f280000300800 */
[----:B------:R1:W-:Y:S04]  /*13300*/  STL [R1+0x54], R240 ;  /* 0x000054f001007387 */ /* 0x0003e80000100800 */
[----:B-1----:R-:W2:Y:S04]  /*13310*/  LDL.LU R240, [R1+0x1df4] ;  /* 0x001df40001f07983 */ /* 0x002ea80000300800 */
[----:B------:R1:W-:Y:S04]  /*13320*/  STL [R1+0x50], R252 ;  /* 0x000050fc01007387 */ /* 0x0003e80000100800 */
[----:B-1----:R-:W3:Y:S04]  /*13330*/  LDL.LU R252, [R1+0x1df0] ;  /* 0x001df00001fc7983 */ /* 0x002ee80000300800 */
[----:B------:R1:W-:Y:S04]  /*13340*/  STL [R1+0x4c], R6 ;  /* 0x00004c0601007387 */ /* 0x0003e80000100800 */
[----:B-1----:R-:W3:Y:S01]  /*13350*/  LDL.LU R6, [R1+0x1dec] ;  /* 0x001dec0001067983 */ /* 0x002ee20000300800 */
[----:B------:R-:W-:Y:S01]  /*13360*/  IMAD.HI.U32 R239, R4, R237, RZ ;  /* 0x000000ed04ef7227 */ /* 0x000fe200078e00ff */
[----:B------:R-:W-:-:S02]  /*13370*/  ISETP.GT.U32.AND P5, PT, R2, R249, PT ;  /* 0x000000f90200720c */ /* 0x000fc40003fa4070 */
[C---:B------:R-:W-:Y:S01]  /*13380*/  ISETP.GT.U32.AND P2, PT, R2.reuse, R5, PT ;  /* 0x000000050200720c */ /* 0x040fe20003f44070 */
[----:B------:R-:W-:Y:S01]  /*13390*/  IMAD.MOV R239, RZ, RZ, -R239 ;  /* 0x000000ffffef7224 */ /* 0x000fe200078e0aef */
[----:B------:R-:W-:Y:S02]  /*133a0*/  IABS R238, R238 ;  /* 0x000000ee00ee7213 */ /* 0x000fe40000000000 */
[----:B------:R-:W-:-:S07]  /*133b0*/  ISETP.GT.U32.AND P0, PT, R2, R241, PT ;  /* 0x000000f10200720c */ /* 0x000fce0003f04070 */
[--C-:B------:R-:W-:Y:S01]  /*133c0*/  @!P5 IMAD.IADD R249, R249, 0x1, -R2.reuse ;  /* 0x00000001f9f9d824 */ /* 0x100fe200078e0a02 */
[----:B------:R-:W-:Y:S01]  /*133d0*/  ISETP.GT.U32.AND P4, PT, R2, R242, PT ;  /* 0x000000f20200720c */ /* 0x000fe20003f84070 */
[----:B------:R-:W-:-:S03]  /*133e0*/  @!P2 IMAD.IADD R5, R5, 0x1, -R2 ;  /* 0x000000010505a824 */ /* 0x000fc600078e0a02 */
[C---:B------:R-:W-:Y:S01]  /*133f0*/  ISETP.GT.U32.AND P6, PT, R2.reuse, R249, PT ;  /* 0x000000f90200720c */ /* 0x040fe20003fc4070 */
[C---:B------:R-:W-:Y:S01]  /*13400*/  IMAD R237, R2.reuse, R239, R237 ;  /* 0x000000ef02ed7224 */ /* 0x040fe200078e02ed */
[----:B------:R-:W-:Y:S01]  /*13410*/  ISETP.GT.U32.AND P2, PT, R2, R5, PT ;  /* 0x000000050200720c */ /* 0x000fe20003f44070 */
[----:B------:R-:W-:-:S04]  /*13420*/  IMAD.HI.U32 R239, R4, R238, RZ ;  /* 0x000000ee04ef7227 */ /* 0x000fc800078e00ff */
[----:B------:R-:W-:Y:S02]  /*13430*/  IMAD.MOV R239, RZ, RZ, -R239 ;  /* 0x000000ffffef7224 */ /* 0x000fe400078e0aef */
[--C-:B------:R-:W-:Y:S02]  /*13440*/  @!P0 IMAD.IADD R241, R241, 0x1, -R2.reuse ;  /* 0x00000001f1f18824 */ /* 0x100fe400078e0a02 */
[----:B------:R-:W-:Y:S02]  /*13450*/  @!P4 IMAD.IADD R242, R242, 0x1, -R2 ;  /* 0x00000001f2f2c824 */ /* 0x000fe400078e0a02 */
[C---:B------:R-:W-:Y:S02]  /*13460*/  IMAD R238, R2.reuse, R239, R238 ;  /* 0x000000ef02ee7224 */ /* 0x040fe400078e02ee */
[----:B------:R-:W-:Y:S01]  /*13470*/  @!P6 IMAD.IADD R249, R249, 0x1, -R2 ;  /* 0x00000001f9f9e824 */ /* 0x000fe200078e0a02 */
[----:B------:R-:W-:Y:S01]  /*13480*/  ISETP.GT.U32.AND P6, PT, R2, R241, PT ;  /* 0x000000f10200720c */ /* 0x000fe20003fc4070 */
[----:B------:R-:W-:-:S02]  /*13490*/  VIADD R239, R0, 0x1eb ;  /* 0x000001eb00ef7836 */ /* 0x000fc40000000000 */
[--C-:B------:R-:W-:Y:S01]  /*134a0*/  @!P2 IMAD.IADD R5, R5, 0x1, -R2.reuse ;  /* 0x000000010505a824 */ /* 0x100fe200078e0a02 */
[C---:B------:R-:W-:Y:S02]  /*134b0*/  ISETP.GT.U32.AND P2, PT, R2.reuse, R242, PT ;  /* 0x000000f20200720c */ /* 0x040fe40003f44070 */
[----:B------:R-:W-:Y:S04]  /*134c0*/  STL [R1+0x570], R239 ;  /* 0x000570ef01007387 */ /* 0x000fe80000100800 */
[----:B------:R1:W-:Y:S01]  /*134d0*/  STL [R1+0x48], R249 ;  /* 0x000048f901007387 */ /* 0x0003e20000100800 */
[----:B------:R-:W-:Y:S02]  /*134e0*/  ISETP.GT.U32.AND P1, PT, R2, R228, PT ;  /* 0x000000e40200720c */ /* 0x000fe40003f24070 */
[--C-:B------:R-:W-:Y:S01]  /*134f0*/  @!P6 IMAD.IADD R241, R241, 0x1, -R2.reuse ;  /* 0x00000001f1f1e824 */ /* 0x100fe200078e0a02 */
[----:B-1----:R-:W3:Y:S04]  /*13500*/  LDL.LU R249, [R1+0x1de8] ;  /* 0x001de80001f97983 */ /* 0x002ee80000300800 */
[----:B------:R1:W-:Y:S01]  /*13510*/  STL [R1+0x44], R5 ;  /* 0x0000440501007387 */ /* 0x0003e20000100800 */
[----:B------:R-:W-:-:S02]  /*13520*/  @!P2 IMAD.IADD R242, R242, 0x1, -R2 ;  /* 0x00000001f2f2a824 */ /* 0x000fc400078e0a02 */
[----:B-1----:R-:W-:-:S05]  /*13530*/  VIADD R5, R0, 0x1ec ;  /* 0x000001ec00057836 */ /* 0x002fca0000000000 */
[----:B------:R-:W-:Y:S04]  /*13540*/  STL [R1+0x57c], R5 ;  /* 0x00057c0501007387 */ /* 0x000fe80000100800 */
[----:B------:R1:W-:Y:S01]  /*13550*/  STL [R1+0x40], R241 ;  /* 0x000040f101007387 */ /* 0x0003e20000100800 */
[----:B------:R-:W-:-:S03]  /*13560*/  @!P1 IMAD.IADD R228, R228, 0x1, -R2 ;  /* 0x00000001e4e49824 */ /* 0x000fc600078e0a02 */
[----:B-1----:R-:W3:Y:S04]  /*13570*/  LDL.LU R241, [R1+0x1de4] ;  /* 0x001de40001f17983 */ /* 0x002ee80000300800 */
[----:B------:R1:W-:Y:S04]  /*13580*/  STL [R1+0x3c], R242 ;  /* 0x00003cf201007387 */ /* 0x0003e80000100800 */
[----:B-1----:R-:W3:Y:S01]  /*13590*/  LDL.LU R242, [R1+0x1de0] ;  /* 0x001de00001f27983 */ /* 0x002ee20000300800 */
[C---:B----4-:R-:W-:Y:S02]  /*135a0*/  ISETP.GT.U32.AND P4, PT, R2.reuse, R251, PT ;  /* 0x000000fb0200720c */ /* 0x050fe40003f84070 */
[----:B--2---:R-:W-:-:S11]  /*135b0*/  ISETP.GT.U32.AND P5, PT, R2, R240, PT ;  /* 0x000000f00200720c */ /* 0x004fd60003fa4070 */
[--C-:B------:R-:W-:Y:S02]  /*135c0*/  @!P4 IMAD.IADD R251, R251, 0x1, -R2.reuse ;  /* 0x00000001fbfbc824 */ /* 0x100fe400078e0a02 */
[----:B------:R-:W-:Y:S01]  /*135d0*/  @!P5 IMAD.IADD R240, R240, 0x1, -R2 ;  /* 0x00000001f0f0d824 */ /* 0x000fe200078e0a02 */
[C---:B---3--:R-:W-:Y:S02]  /*135e0*/  ISETP.GT.U32.AND P3, PT, R2.reuse, R6, PT ;  /* 0x000000060200720c */ /* 0x048fe40003f64070 */
[----:B------:R-:W-:-:S11]  /*135f0*/  ISETP.GT.U32.AND P5, PT, R2, R228, PT ;  /* 0x000000e40200720c */ /* 0x000fd60003fa4070 */
[----:B------:R-:W-:Y:S01]  /*13600*/  @!P3 IMAD.IADD R6, R6, 0x1, -R2 ;  /* 0x000000010606b824 */ /* 0x000fe200078e0a02 */
[----:B------:R-:W-:-:S04]  /*13610*/  ISETP.GT.U32.AND P3, PT, R2, R240, PT ;  /* 0x000000f00200720c */ /* 0x000fc80003f64070 */
[----:B------:R-:W-:Y:S01]  /*13620*/  ISETP.GT.U32.AND P4, PT, R2, R6, PT ;  /* 0x000000060200720c */ /* 0x000fe20003f84070 */
[----:B------:R-:W-:-:S08]  /*13630*/  @!P5 IMAD.IADD R228, R228, 0x1, -R2 ;  /* 0x00000001e4e4d824 */ /* 0x000fd000078e0a02 */
[--C-:B------:R-:W-:Y:S01]  /*13640*/  @!P3 IMAD.IADD R240, R240, 0x1, -R2.reuse ;  /* 0x00000001f0f0b824 */ /* 0x100fe200078e0a02 */
[----:B------:R-:W-:Y:S03]  /*13650*/  STL [R1+0x38], R228 ;  /* 0x000038e401007387 */ /* 0x000fe60000100800 */
[----:B------:R-:W-:Y:S01]  /*13660*/  @!P4 IMAD.IADD R6, R6, 0x1, -R2 ;  /* 0x000000010606c824 */ /* 0x000fe200078e0a02 */
[----:B------:R-:W-:Y:S04]  /*13670*/  STL [R1+0x34], R240 ;  /* 0x000034f001007387 */ /* 0x000fe80000100800 */
[----:B------:R1:W-:Y:S04]  /*13680*/  STL [R1+0x30], R6 ;  /* 0x0000300601007387 */ /* 0x0003e80000100800 */
[----:B-1----:R-:W2:Y:S01]  /*13690*/  LDL.LU R6, [R1+0x1ddc] ;  /* 0x001ddc0001067983 */ /* 0x002ea20000300800 */
[----:B------:R-:W-:-:S02]  /*136a0*/  ISETP.GT.U32.AND P0, PT, R2, R252, PT ;  /* 0x000000fc0200720c */ /* 0x000fc40003f04070 */
[----:B------:R-:W-:-:S11]  /*136b0*/  ISETP.GT.U32.AND P1, PT, R2, R250, PT ;  /* 0x000000fa0200720c */ /* 0x000fd60003f24070 */
[--C-:B------:R-:W-:Y:S02]  /*136c0*/  @!P0 IMAD.IADD R252, R252, 0x1, -R2.reuse ;  /* 0x00000001fcfc8824 */ /* 0x100fe400078e0a02 */
[----:B------:R-:W-:-:S03]  /*136d0*/  @!P1 IMAD.IADD R250, R250, 0x1, -R2 ;  /* 0x00000001fafa9824 */ /* 0x000fc600078e0a02 */
[C---:B------:R-:W-:Y:S02]  /*136e0*/  ISETP.GT.U32.AND P1, PT, R2.reuse, R252, PT ;  /* 0x000000fc0200720c */ /* 0x040fe40003f24070 */
[C---:B------:R-:W-:Y:S02]  /*136f0*/  ISETP.GT.U32.AND P0, PT, R2.reuse, R249, PT ;  /* 0x000000f90200720c */ /* 0x040fe40003f04070 */
[----:B------:R-:W-:-:S09]  /*13700*/  ISETP.GT.U32.AND P2, PT, R2, R251, PT ;  /* 0x000000fb0200720c */ /* 0x000fd20003f44070 */
[--C-:B------:R-:W-:Y:S02]  /*13710*/  @!P1 IMAD.IADD R252, R252, 0x1, -R2.reuse ;  /* 0x00000001fcfc9824 */ /* 0x100fe400078e0a02 */
[----:B------:R-:W-:Y:S01]  /*13720*/  @!P0 IMAD.IADD R249, R249, 0x1, -R2 ;  /* 0x00000001f9f98824 */ /* 0x000fe200078e0a02 */
[----:B------:R-:W-:-:S04]  /*13730*/  ISETP.GT.U32.AND P0, PT, R2, R248, PT ;  /* 0x000000f80200720c */ /* 0x000fc80003f04070 */
[C---:B------:R-:W-:Y:S02]  /*13740*/  ISETP.GT.U32.AND P4, PT, R2.reuse, R249, PT ;  /* 0x000000f90200720c */ /* 0x040fe40003f84070 */
[C---:B------:R-:W-:Y:S02]  /*13750*/  ISETP.GT.U32.AND P1, PT, R2.reuse, R247, PT ;  /* 0x000000f70200720c */ /* 0x040fe40003f24070 */
[C---:B------:R-:W-:Y:S01]  /*13760*/  ISETP.GT.U32.AND P3, PT, R2.reuse, R241, PT ;  /* 0x000000f10200720c */ /* 0x040fe20003f64070 */
[----:B------:R-:W-:Y:S01]  /*13770*/  @!P2 IMAD.IADD R251, R251, 0x1, -R2 ;  /* 0x00000001fbfba824 */ /* 0x000fe200078e0a02 */
[----:B------:R-:W-:-:S11]  /*13780*/  ISETP.GT.U32.AND P5, PT, R2, R242, PT ;  /* 0x000000f20200720c */ /* 0x000fd60003fa4070 */
[--C-:B------:R-:W-:Y:S01]  /*13790*/  @!P3 IMAD.IADD R241, R241, 0x1, -R2.reuse ;  /* 0x00000001f1f1b824 */ /* 0x100fe200078e0a02 */
[C---:B------:R-:W-:Y:S01]  /*137a0*/  ISETP.GT.U32.AND P2, PT, R2.reuse, R246, PT ;  /* 0x000000f60200720c */ /* 0x040fe20003f44070 */
[--C-:B------:R-:W-:Y:S01]  /*137b0*/  @!P4 IMAD.IADD R249, R249, 0x1, -R2.reuse ;  /* 0x00000001f9f9c824 */ /* 0x100fe200078e0a02 */
[----:B------:R-:W-:Y:S01]  /*137c0*/  ISETP.GT.U32.AND P4, PT, R2, R244, PT ;  /* 0x000000f40200720c */ /* 0x000fe20003f84070 */
[--C-:B------:R-:W-:Y:S01]  /*137d0*/  @!P0 IMAD.IADD R248, R248, 0x1, -R2.reuse ;  /* 0x00000001f8f88824 */ /* 0x100fe200078e0a02 */
[C---:B------:R-:W-:Y:S02]  /*137e0*/  ISETP.GT.U32.AND P3, PT, R2.reuse, R241, PT ;  /* 0x000000f10200720c */ /* 0x040fe40003f64070 */
[----:B------:R-:W-:Y:S01]  /*137f0*/  ISETP.GT.U32.AND P0, PT, R2, R243, PT ;  /* 0x000000f30200720c */ /* 0x000fe20003f04070 */
[--C-:B------:R-:W-:Y:S01]  /*13800*/  @!P5 IMAD.IADD R242, R242, 0x1, -R2.reuse ;  /* 0x00000001f2f2d824 */ /* 0x100fe200078e0a02 */
[C---:B------:R-:W-:Y:S01]  /*13810*/  ISETP.GT.U32.AND P5, PT, R2.reuse, R245, PT ;  /* 0x000000f50200720c */ /* 0x040fe20003fa4070 */
[----:B------:R-:W-:Y:S01]  /*13820*/  @!P1 IMAD.IADD R247, R247, 0x1, -R2 ;  /* 0x00000001f7f79824 */ /* 0x000fe200078e0a02 */
[----:B------:R-:W-:-:S03]  /*13830*/  ISETP.GT.U32.AND P1, PT, R2, R3, PT ;  /* 0x000000030200720c */ /* 0x000fc60003f24070 */
[----:B------:R-:W-:Y:S01]  /*13840*/  @!P2 IMAD.IADD R246, R246, 0x1, -R2 ;  /* 0x00000001f6f6a824 */ /* 0x000fe200078e0a02 */
[----:B------:R-:W-:-:S03]  /*13850*/  ISETP.GT.U32.AND P2, PT, R2, R7, PT ;  /* 0x000000070200720c */ /* 0x000fc60003f44070 */
[--C-:B------:R-:W-:Y:S01]  /*13860*/  @!P3 IMAD.IADD R241, R241, 0x1, -R2.reuse ;  /* 0x00000001f1f1b824 */ /* 0x100fe200078e0a02 */
[----:B------:R-:W-:Y:S01]  /*13870*/  ISETP.GT.U32.AND P6, PT, R2, R250, PT ;  /* 0x000000fa0200720c */ /* 0x000fe20003fc4070 */
[--C-:B------:R-:W-:Y:S01]  /*13880*/  @!P4 IMAD.IADD R244, R244, 0x1, -R2.reuse ;  /* 0x00000001f4f4c824 */ /* 0x100fe200078e0a02 */
[C---:B------:R-:W-:Y:S01]  /*13890*/  ISETP.GT.U32.AND P3, PT, R2.reuse, R247, PT ;  /* 0x000000f70200720c */ /* 0x040fe20003f64070 */
[--C-:B------:R-:W-:Y:S02]  /*138a0*/  @!P0 IMAD.IADD R243, R243, 0x1, -R2.reuse ;  /* 0x00000001f3f38824 */ /* 0x100fe400078e0a02 */
[--C-:B------:R-:W-:Y:S01]  /*138b0*/  @!P5 IMAD.IADD R245, R245, 0x1, -R2.reuse ;  /* 0x00000001f5f5d824 */ /* 0x100fe200078e0a02 */
[----:B------:R-:W-:Y:S01]  /*138c0*/  ISETP.GT.U32.AND P5, PT, R2, R246, PT ;  /* 0x000000f60200720c */ /* 0x000fe20003fa4070 */
[----:B------:R-:W-:-:S03]  /*138d0*/  @!P1 IMAD.IADD R3, R3, 0x1, -R2 ;  /* 0x0000000103039824 */ /* 0x000fc600078e0a02 */
[C---:B------:R-:W-:Y:S02]  /*138e0*/  ISETP.GT.U32.AND P4, PT, R2.reuse, R245, PT ;  /* 0x000000f50200720c */ /* 0x040fe40003f84070 */
[C---:B------:R-:W-:Y:S01]  /*138f0*/  ISETP.GT.U32.AND P1, PT, R2.reuse, R244, PT ;  /* 0x000000f40200720c */ /* 0x040fe20003f24070 */
[--C-:B------:R-:W-:Y:S01]  /*13900*/  @!P2 IMAD.IADD R7, R7, 0x1, -R2.reuse ;  /* 0x000000010707a824 */ /* 0x100fe200078e0a02 */
[----:B------:R-:W-:Y:S01]  /*13910*/  ISETP.GT.U32.AND P2, PT, R2, R243, PT ;  /* 0x000000f30200720c */ /* 0x000fe20003f44070 */
[--C-:B------:R-:W-:Y:S01]  /*13920*/  @!P6 IMAD.IADD R250, R250, 0x1, -R2.reuse ;  /* 0x00000001fafae824 */ /* 0x100fe200078e0a02 */
[C---:B------:R-:W-:Y:S01]  /*13930*/  ISETP.GT.U32.AND P6, PT, R2.reuse, R242, PT ;  /* 0x000000f20200720c */ /* 0x040fe20003fc4070 */
[--C-:B------:R-:W-:Y:S01]  /*13940*/  @!P3 IMAD.IADD R247, R247, 0x1, -R2.reuse ;  /* 0x00000001f7f7b824 */ /* 0x100fe200078e0a02 */
[----:B------:R-:W-:Y:S01]  /*13950*/  ISETP.GT.U32.AND P3, PT, R2, R3, PT ;  /* 0x000000030200720c */ /* 0x000fe20003f64070 */
[----:B------:R-:W-:Y:S01]  /*13960*/  @!P5 IMAD.IADD R246, R246, 0x1, -R2 ;  /* 0x00000001f6f6d824 */ /* 0x000fe200078e0a02 */
[----:B------:R-:W-:-:S03]  /*13970*/  ISETP.GT.U32.AND P5, PT, R2, R8, PT ;  /* 0x000000080200720c */ /* 0x000fc60003fa4070 */
[--C-:B------:R-:W-:Y:S01]  /*13980*/  @!P4 IMAD.IADD R245, R245, 0x1, -R2.reuse ;  /* 0x00000001f5f5c824 */ /* 0x100fe200078e0a02 */
[----:B------:R-:W-:Y:S01]  /*13990*/  ISETP.GT.U32.AND P4, PT, R2, R9, PT ;  /* 0x000000090200720c */ /* 0x000fe20003f84070 */
[--C-:B------:R-:W-:Y:S02]  /*139a0*/  @!P1 IMAD.IADD R244, R244, 0x1, -R2.reuse ;  /* 0x00000001f4f49824 */ /* 0x100fe400078e0a02 */
        /* <DEDUP_REMOVED lines=8> */
[----:B------:R-:W-:-:S05]  /*13a30*/  @!P4 IMAD.IADD R9, R9, 0x1, -R2 ;  /* 0x000000010909c824 */ /* 0x000fca00078e0a02 */
[C---:B------:R-:W-:Y:S01]  /*13a40*/  ISETP.GT.U32.AND P4, PT, R2.reuse, R9, PT ;  /* 0x000000090200720c */ /* 0x040fe20003f84070 */
[--C-:B------:R-:W-:Y:S01]  /*13a50*/  @!P2 IMAD.IADD R11, R11, 0x1, -R2.reuse ;  /* 0x000000010b0ba824 */ /* 0x100fe200078e0a02 */
[----:B------:R-:W-:Y:S01]  /*13a60*/  ISETP.GT.U32.AND P2, PT, R2, R16, PT ;  /* 0x000000100200720c */ /* 0x000fe20003f44070 */
[--C-:B------:R-:W-:Y:S01]  /*13a70*/  @!P6 IMAD.IADD R248, R248, 0x1, -R2.reuse ;  /* 0x00000001f8f8e824 */ /* 0x100fe200078e0a02 */
[----:B------:R-:W-:Y:S01]  /*13a80*/  ISETP.GT.U32.AND P6, PT, R2, R7, PT ;  /* 0x000000070200720c */ /* 0x000fe20003fc4070 */
[--C-:B------:R-:W-:Y:S01]  /*13a90*/  @!P3 IMAD.IADD R12, R12, 0x1, -R2.reuse ;  /* 0x000000010c0cb824 */ /* 0x100fe200078e0a02 */
[----:B------:R-:W-:Y:S01]  /*13aa0*/  ISETP.GT.U32.AND P3, PT, R2, R17, PT ;  /* 0x000000110200720c */ /* 0x000fe20003f64070 */
[----:B------:R-:W-:-:S03]  /*13ab0*/  @!P5 IMAD.IADD R13, R13, 0x1, -R2 ;  /* 0x000000010d0dd824 */ /* 0x000fc600078e0a02 */
[----:B------:R-:W-:-:S03]  /*13ac0*/  ISETP.GT.U32.AND P5, PT, R2, R12, PT ;  /* 0x0000000c0200720c */ /* 0x000fc60003fa4070 */
[--C-:B------:R-:W-:Y:S01]  /*13ad0*/  @!P4 IMAD.IADD R9, R9, 0x1, -R2.reuse ;  /* 0x000000010909c824 */ /* 0x100fe200078e0a02 */
[----:B------:R-:W-:Y:S01]  /*13ae0*/  ISETP.GT.U32.AND P4, PT, R2, R11, PT ;  /* 0x0000000b0200720c */ /* 0x000fe20003f84070 */
[--C-:B------:R-:W-:Y:S02]  /*13af0*/  @!P2 IMAD.IADD R16, R16, 0x1, -R2.reuse ;  /* 0x000000011010a824 */ /* 0x100fe400078e0a02 */
[--C-:B------:R-:W-:Y:S01]  /*13b00*/  @!P6 IMAD.IADD R7, R7, 0x1, -R2.reuse ;  /* 0x000000010707e824 */ /* 0x100fe200078e0a02 */
[----:B------:R-:W-:Y:S01]  /*13b10*/  ISETP.GT.U32.AND P6, PT, R2, R8, PT ;  /* 0x000000080200720c */ /* 0x000fe20003fc4070 */
[----:B------:R-:W-:-:S04]  /*13b20*/  @!P3 IMAD.IADD R17, R17, 0x1, -R2 ;  /* 0x000000011111b824 */ /* 0x000fc800078e0a02 */
[----:B------:R-:W-:Y:S01]  /*13b30*/  @!P5 IMAD.IADD R12, R12, 0x1, -R2 ;  /* 0x000000010c0cd824 */ /* 0x000fe200078e0a02 */
[----:B------:R-:W-:-:S03]  /*13b40*/  ISETP.GT.U32.AND P5, PT, R2, R19, PT ;  /* 0x000000130200720c */ /* 0x000fc60003fa4070 */
[----:B------:R-:W-:Y:S01]  /*13b50*/  @!P4 IMAD.IADD R11, R11, 0x1, -R2 ;  /* 0x000000010b0bc824 */ /* 0x000fe200078e0a02 */
[----:B------:R-:W-:-:S03]  /*13b60*/  ISETP.GT.U32.AND P4, PT, R2, R16, PT ;  /* 0x000000100200720c */ /* 0x000fc60003f84070 */
[----:B------:R-:W-:-:S06]  /*13b70*/  @!P6 IMAD.IADD R8, R8, 0x1, -R2 ;  /* 0x000000010808e824 */ /* 0x000fcc00078e0a02 */
[----:B------:R-:W-:Y:S01]  /*13b80*/  @!P5 IMAD.IADD R19, R19, 0x1, -R2 ;  /* 0x000000011313d824 */ /* 0x000fe200078e0a02 */
[----:B------:R-:W-:-:S03]  /*13b90*/  ISETP.GT.U32.AND P5, PT, R2, R24, PT ;  /* 0x000000180200720c */ /* 0x000fc60003fa4070 */
[----:B------:R-:W-:Y:S01]  /*13ba0*/  @!P4 IMAD.IADD R16, R16, 0x1, -R2 ;  /* 0x000000011010c824 */ /* 0x000fe200078e0a02 */
[----:B------:R-:W-:-:S09]  /*13bb0*/  ISETP.GT.U32.AND P4, PT, R2, R23, PT ;  /* 0x000000170200720c */ /* 0x000fd20003f84070 */
[----:B------:R-:W-:-:S04]  /*13bc0*/  @!P5 IMAD.IADD R24, R24, 0x1, -R2 ;  /* 0x000000011818d824 */ /* 0x000fc800078e0a02 */
[----:B------:R-:W-:Y:S01]  /*13bd0*/  @!P4 IMAD.IADD R23, R23, 0x1, -R2 ;  /* 0x000000011717c824 */ /* 0x000fe200078e0a02 */
[----:B------:R-:W-:-:S04]  /*13be0*/  ISETP.GT.U32.AND P4, PT, R2, R28, PT ;  /* 0x0000001c0200720c */ /* 0x000fc80003f84070 */
[C---:B------:R-:W-:Y:S02]  /*13bf0*/  ISETP.GT.U32.AND P5, PT, R2.reuse, R23, PT ;  /* 0x000000170200720c */ /* 0x040fe40003fa4070 */
[----:B--2---:R-:W-:-:S13]  /*13c00*/  ISETP.GT.U32.AND P0, PT, R2, R6, PT ;  /* 0x000000060200720c */ /* 0x004fda0003f04070 */
[----:B------:R-:W-:Y:S01]  /*13c10*/  @!P0 IMAD.IADD R6, R6, 0x1, -R2 ;  /* 0x0000000106068824 */ /* 0x000fe200078e0a02 */
[----:B------:R-:W-:-:S04]  /*13c20*/  ISETP.GT.U32.AND P0, PT, R2, R10, PT ;  /* 0x0000000a0200720c */ /* 0x000fc80003f04070 */
[----:B------:R-:W-:-:S09]  /*13c30*/  ISETP.GT.U32.AND P1, PT, R2, R6, PT ;  /* 0x000000060200720c */ /* 0x000fd20003f24070 */
[----:B------:R-:W-:Y:S01]  /*13c40*/  @!P0 IMAD.IADD R10, R10, 0x1, -R2 ;  /* 0x000000010a0a8824 */ /* 0x000fe200078e0a02 */
[----:B------:R-:W-:-:S03]  /*13c50*/  ISETP.GT.U32.AND P0, PT, R2, R15, PT ;  /* 0x0000000f0200720c */ /* 0x000fc60003f04070 */
[----:B------:R-:W-:Y:S01]  /*13c60*/  @!P1 IMAD.IADD R6, R6, 0x1, -R2 ;  /* 0x0000000106069824 */ /* 0x000fe200078e0a02 */
[----:B------:R-:W-:-:S09]  /*13c70*/  ISETP.GT.U32.AND P1, PT, R2, R14, PT ;  /* 0x0000000e0200720c */ /* 0x000fd20003f24070 */
[----:B------:R-:W-:Y:S01]  /*13c80*/  @!P0 IMAD.IADD R15, R15, 0x1, -R2 ;  /* 0x000000010f0f8824 */ /* 0x000fe200078e0a02 */
[----:B------:R-:W-:-:S03]  /*13c90*/  ISETP.GT.U32.AND P0, PT, R2, R18, PT ;  /* 0x000000120200720c */ /* 0x000fc60003f04070 */
[----:B------:R-:W-:Y:S01]  /*13ca0*/  @!P1 IMAD.IADD R14, R14, 0x1, -R2 ;  /* 0x000000010e0e9824 */ /* 0x000fe200078e0a02 */
[----:B------:R-:W-:-:S04]  /*13cb0*/  ISETP.GT.U32.AND P1, PT, R2, R13, PT ;  /* 0x0000000d0200720c */ /* 0x000fc80003f24070 */
[C---:B------:R-:W-:Y:S02]  /*13cc0*/  ISETP.GT.U32.AND P2, PT, R2.reuse, R14, PT ;  /* 0x0000000e0200720c */ /* 0x040fe40003f44070 */
[----:B------:R-:W-:-:S03]  /*13cd0*/  ISETP.GT.U32.AND P3, PT, R2, R15, PT ;  /* 0x0000000f0200720c */ /* 0x000fc60003f64070 */
[----:B------:R-:W-:-:S04]  /*13ce0*/  @!P0 IMAD.IADD R18, R18, 0x1, -R2 ;  /* 0x0000000112128824 */ /* 0x000fc800078e0a02 */
[--C-:B------:R-:W-:Y:S01]  /*13cf0*/  @!P1 IMAD.IADD R13, R13, 0x1, -R2.reuse ;  /* 0x000000010d0d9824 */ /* 0x100fe200078e0a02 */
[C---:B------:R-:W-:Y:S02]  /*13d00*/  ISETP.GT.U32.AND P1, PT, R2.reuse, R20, PT ;  /* 0x000000140200720c */ /* 0x040fe40003f24070 */
[----:B------:R-:W-:Y:S01]  /*13d10*/  ISETP.GT.U32.AND P0, PT, R2, R21, PT ;  /* 0x000000150200720c */ /* 0x000fe20003f04070 */
[--C-:B------:R-:W-:Y:S01]  /*13d20*/  @!P2 IMAD.IADD R14, R14, 0x1, -R2.reuse ;  /* 0x000000010e0ea824 */ /* 0x100fe200078e0a02 */
[C---:B------:R-:W-:Y:S01]  /*13d30*/  ISETP.GT.U32.AND P2, PT, R2.reuse, R18, PT ;  /* 0x000000120200720c */ /* 0x040fe20003f44070 */
[----:B------:R-:W-:Y:S01]  /*13d40*/  @!P3 IMAD.IADD R15, R15, 0x1, -R2 ;  /* 0x000000010f0fb824 */ /* 0x000fe200078e0a02 */
[C---:B------:R-:W-:Y:S02]  /*13d50*/  ISETP.GT.U32.AND P6, PT, R2.reuse, R10, PT ;  /* 0x0000000a0200720c */ /* 0x040fe40003fc4070 */
[----:B------:R-:W-:-:S05]  /*13d60*/  ISETP.GT.U32.AND P3, PT, R2, R22, PT ;  /* 0x000000160200720c */ /* 0x000fca0003f64070 */
[--C-:B------:R-:W-:Y:S02]  /*13d70*/  @!P1 IMAD.IADD R20, R20, 0x1, -R2.reuse ;  /* 0x0000000114149824 */ /* 0x100fe400078e0a02 */
[--C-:B------:R-:W-:Y:S01]  /*13d80*/  @!P0 IMAD.IADD R21, R21, 0x1, -R2.reuse ;  /* 0x0000000115158824 */ /* 0x100fe200078e0a02 */
[----:B------:R-:W-:Y:S01]  /*13d90*/  ISETP.GT.U32.AND P0, PT, R2, R26, PT ;  /* 0x0000001a0200720c */ /* 0x000fe20003f04070 */
[--C-:B------:R-:W-:Y:S01]  /*13da0*/  @!P2 IMAD.IADD R18, R18, 0x1, -R2.reuse ;  /* 0x000000011212a824 */ /* 0x100fe200078e0a02 */
[----:B------:R-:W-:Y:S01]  /*13db0*/  ISETP.GT.U32.AND P1, PT, R2, R20, PT ;  /* 0x000000140200720c */ /* 0x000fe20003f24070 */
[--C-:B------:R-:W-:Y:S01]  /*13dc0*/  @!P6 IMAD.IADD R10, R10, 0x1, -R2.reuse ;  /* 0x000000010a0ae824 */ /* 0x100fe200078e0a02 */
[----:B------:R-:W-:Y:S01]  /*13dd0*/  ISETP.GT.U32.AND P2, PT, R2, R25, PT ;  /* 0x000000190200720c */ /* 0x000fe20003f44070 */
[----:B------:R-:W-:Y:S01]  /*13de0*/  @!P3 IMAD.IADD R22, R22, 0x1, -R2 ;  /* 0x000000011616b824 */ /* 0x000fe200078e0a02 */
[C---:B------:R-:W-:Y:S02]  /*13df0*/  ISETP.GT.U32.AND P6, PT, R2.reuse, R17, PT ;  /* 0x000000110200720c */ /* 0x040fe40003fc4070 */
[----:B------:R-:W-:-:S05]  /*13e00*/  ISETP.GT.U32.AND P3, PT, R2, R27, PT ;  /* 0x0000001b0200720c */ /* 0x000fca0003f64070 */
[--C-:B------:R-:W-:Y:S02]  /*13e10*/  @!P0 IMAD.IADD R26, R26, 0x1, -R2.reuse ;  /* 0x000000011a1a8824 */ /* 0x100fe400078e0a02 */
[--C-:B------:R-:W-:Y:S01]  /*13e20*/  @!P1 IMAD.IADD R20, R20, 0x1, -R2.reuse ;  /* 0x0000000114149824 */ /* 0x100fe200078e0a02 */
[C---:B------:R-:W-:Y:S01]  /*13e30*/  ISETP.GT.U32.AND P1, PT, R2.reuse, R22, PT ;  /* 0x000000160200720c */ /* 0x040fe20003f24070 */
[--C-:B------:R-:W-:Y:S01]  /*13e40*/  @!P2 IMAD.IADD R25, R25, 0x1, -R2.reuse ;  /* 0x000000011919a824 */ /* 0x100fe200078e0a02 */
[C---:B------:R-:W-:Y:S01]  /*13e50*/  ISETP.GT.U32.AND P2, PT, R2.reuse, R24, PT ;  /* 0x000000180200720c */ /* 0x040fe20003f44070 */
[--C-:B------:R-:W-:Y:S01]  /*13e60*/  @!P6 IMAD.IADD R17, R17, 0x1, -R2.reuse ;  /* 0x000000011111e824 */ /* 0x100fe200078e0a02 */
[C---:B------:R-:W-:Y:S01]  /*13e70*/  ISETP.GT.U32.AND P0, PT, R2.reuse, R29, PT ;  /* 0x0000001d0200720c */ /* 0x040fe20003f04070 */
[--C-:B------:R-:W-:Y:S01]  /*13e80*/  @!P3 IMAD.IADD R27, R27, 0x1, -R2.reuse ;  /* 0x000000011b1bb824 */ /* 0x100fe200078e0a02 */
[C---:B------:R-:W-:Y:S02]  /*13e90*/  ISETP.GT.U32.AND P6, PT, R2.reuse, R19, PT ;  /* 0x000000130200720c */ /* 0x040fe40003fc4070 */
[----:B------:R-:W-:Y:S01]  /*13ea0*/  ISETP.GT.U32.AND P3, PT, R2, R25, PT ;  /* 0x000000190200720c */ /* 0x000fe20003f64070 */
[--C-:B------:R-:W-:Y:S01]  /*13eb0*/  @!P4 IMAD.IADD R28, R28, 0x1, -R2.reuse ;  /* 0x000000011c1cc824 */ /* 0x100fe200078e0a02 */
[----:B------:R-:W-:Y:S01]  /*13ec0*/  ISETP.GT.U32.AND P4, PT, R2, R26, PT ;  /* 0x0000001a0200720c */ /* 0x000fe20003f84070 */
[----:B------:R-:W-:-:S02]  /*13ed0*/  @!P5 IMAD.IADD R23, R23, 0x1, -R2 ;  /* 0x000000011717d824 */ /* 0x000fc400078e0a02 */
[--C-:B------:R-:W-:Y:S01]  /*13ee0*/  @!P1 IMAD.IADD R22, R22, 0x1, -R2.reuse ;  /* 0x0000000116169824 */ /* 0x100fe200078e0a02 */
[----:B------:R-:W-:Y:S01]  /*13ef0*/  ISETP.GT.U32.AND P1, PT, R2, R27, PT ;  /* 0x0000001b0200720c */ /* 0x000fe20003f24070 */
        /* <DEDUP_REMOVED lines=10> */
[C---:B------:R-:W-:Y:S01]  /*13fa0*/  ISETP.GT.U32.AND P4, PT, R2.reuse, R33, PT ;  /* 0x000000210200720c */ /* 0x040fe20003f84070 */
[--C-:B------:R-:W-:Y:S01]  /*13fb0*/  @!P1 IMAD.IADD R27, R27, 0x1, -R2.reuse ;  /* 0x000000011b1b9824 */ /* 0x100fe200078e0a02 */
        /* <DEDUP_REMOVED lines=9> */
[C---:B------:R-:W-:Y:S02]  /*14050*/  ISETP.GT.U32.AND P3, PT, R2.reuse, R36, PT ;  /* 0x000000240200720c */ /* 0x040fe40003f64070 */
[C---:B------:R-:W-:Y:S01]  /*14060*/  ISETP.GT.U32.AND P0, PT, R2.reuse, R37, PT ;  /* 0x000000250200720c */ /* 0x040fe20003f04070 */
[--C-:B------:R-:W-:Y:S01]  /*14070*/  @!P4 IMAD.IADD R33, R33, 0x1, -R2.reuse ;  /* 0x000000012121c824 */ /* 0x100fe200078e0a02 */
[----:B------:R-:W-:Y:S01]  /*14080*/  ISETP.GT.U32.AND P4, PT, R2, R38, PT ;  /* 0x000000260200720c */ /* 0x000fe20003f84070 */
[--C-:B------:R-:W-:Y:S01]  /*14090*/  @!P1 IMAD.IADD R34, R34, 0x1, -R2.reuse ;  /* 0x0000000122229824 */ /* 0x100fe200078e0a02 */
[----:B------:R-:W-:Y:S01]  /*140a0*/  ISETP.GT.U32.AND P1, PT, R2, R39, PT ;  /* 0x000000270200720c */ /* 0x000fe20003f24070 */
[----:B------:R-:W-:-:S02]  /*140b0*/  @!P5 IMAD.IADD R35, R35, 0x1, -R2 ;  /* 0x000000012323d824 */ /* 0x000fc400078e0a02 */
[--C-:B------:R-:W-:Y:S01]  /*140c0*/  @!P6 IMAD.IADD R28, R28, 0x1, -R2.reuse ;  /* 0x000000011c1ce824 */ /* 0x100fe200078e0a02 */
[C---:B------:R-:W-:Y:S01]  /*140d0*/  ISETP.GT.U32.AND P6, PT, R2.reuse, R30, PT ;  /* 0x0000001e0200720c */ /* 0x040fe20003fc4070 */
[--C-:B------:R-:W-:Y:S01]  /*140e0*/  @!P2 IMAD.IADD R31, R31, 0x1, -R2.reuse ;  /* 0x000000011f1fa824 */ /* 0x100fe200078e0a02 */
[----:B------:R-:W-:Y:S01]  /*140f0*/  ISETP.GT.U32.AND P2, PT, R2, R33, PT ;  /* 0x000000210200720c */ /* 0x000fe20003f44070 */
        /* <DEDUP_REMOVED lines=18> */
[----:B------:R-:W-:Y:S01]  /*14220*/  ISETP.GT.U32.AND P0, PT, R2, R43, PT ;  /* 0x0000002b0200720c */ /* 0x000fe20003f04070 */
[----:B------:R-:W-:-:S03]  /*14230*/  @!P4 IMAD.IADD R36, R36, 0x1, -R2 ;  /* 0x000000012424c824 */ /* 0x000fc600078e0a02 */
[C---:B------:R-:W-:Y:S01]  /*14240*/  ISETP.GT.U32.AND P4, PT, R2.reuse, R40, PT ;  /* 0x000000280200720c */ /* 0x040fe20003f84070 */
[--C-:B------:R-:W-:Y:S01]  /*14250*/  @!P1 IMAD.IADD R37, R37, 0x1, -R2.reuse ;  /* 0x0000000125259824 */ /* 0x100fe200078e0a02 */
[----:B------:R-:W-:Y:S01]  /*14260*/  ISETP.GT.U32.AND P1, PT, R2, R44, PT ;  /* 0x0000002c0200720c */ /* 0x000fe20003f24070 */
[--C-:B------:R-:W-:Y:S01]  /*14270*/  @!P6 IMAD.IADD R32, R32, 0x1, -R2.reuse ;  /* 0x000000012020e824 */ /* 0x100fe200078e0a02 */
[----:B------:R-:W-:Y:S01]  /*14280*/  ISETP.GT.U32.AND P6, PT, R2, R39, PT ;  /* 0x000000270200720c */ /* 0x000fe20003fc4070 */
[--C-:B------:R-:W-:Y:S01]  /*14290*/  @!P2 IMAD.IADD R38, R38, 0x1, -R2.reuse ;  /* 0x000000012626a824 */ /* 0x100fe200078e0a02 */
[C---:B------:R-:W-:Y:S01]  /*142a0*/  ISETP.GT.U32.AND P2, PT, R2.reuse, R45, PT ;  /* 0x0000002d0200720c */ /* 0x040fe20003f44070 */
[--C-:B------:R-:W-:Y:S01]  /*142b0*/  @!P5 IMAD.IADD R41, R41, 0x1, -R2.reuse ;  /* 0x000000012929d824 */ /* 0x100fe200078e0a02 */
[----:B------:R-:W-:Y:S01]  /*142c0*/  ISETP.GT.U32.AND P5, PT, R2, R46, PT ;  /* 0x0000002e0200720c */ /* 0x000fe20003fa4070 */
[--C-:B------:R-:W-:Y:S02]  /*142d0*/  @!P3 IMAD.IADD R42, R42, 0x1, -R2.reuse ;  /* 0x000000012a2ab824 */ /* 0x100fe400078e0a02 */
[--C-:B------:R-:W-:Y:S01]  /*142e0*/  @!P0 IMAD.IADD R43, R43, 0x1, -R2.reuse ;  /* 0x000000012b2b8824 */ /* 0x100fe200078e0a02 */
[----:B------:R-:W-:Y:S01]  /*142f0*/  ISETP.GT.U32.AND P0, PT, R2, R48, PT ;  /* 0x000000300200720c */ /* 0x000fe20003f04070 */
[----:B------:R-:W-:Y:S01]  /*14300*/  @!P4 IMAD.IADD R40, R40, 0x1, -R2 ;  /* 0x000000012828c824 */ /* 0x000fe200078e0a02 */
[----:B------:R-:W-:-:S02]  /*14310*/  ISETP.GT.U32.AND P3, PT, R2, R42, PT ;  /* 0x0000002a0200720c */ /* 0x000fc40003f64070 */
        /* <DEDUP_REMOVED lines=8> */
[--C-:B------:R-:W-:Y:S01]  /*143a0*/  @!P0 IMAD.IADD R48, R48, 0x1, -R2.reuse ;  /* 0x0000000130308824 */ /* 0x100fe200078e0a02 */
[----:B------:R-:W-:Y:S01]  /*143b0*/  ISETP.GT.U32.AND P5, PT, R2, R45, PT ;  /* 0x0000002d0200720c */ /* 0x000fe20003fa4070 */
[--C-:B------:R-:W-:Y:S01]  /*143c0*/  @!P3 IMAD.IADD R42, R42, 0x1, -R2.reuse ;  /* 0x000000012a2ab824 */ /* 0x100fe200078e0a02 */
[C---:B------:R-:W-:Y:S01]  /*143d0*/  ISETP.GT.U32.AND P3, PT, R2.reuse, R44, PT ;  /* 0x0000002c0200720c */ /* 0x040fe20003f64070 */
[----:B------:R-:W-:Y:S01]  /*143e0*/  @!P4 IMAD.IADD R47, R47, 0x1, -R2 ;  /* 0x000000012f2fc824 */ /* 0x000fe200078e0a02 */
[----:B------:R-:W-:-:S02]  /*143f0*/  ISETP.GT.U32.AND P4, PT, R2, R46, PT ;  /* 0x0000002e0200720c */ /* 0x000fc40003f84070 */
[C---:B------:R-:W-:Y:S01]  /*14400*/  ISETP.GT.U32.AND P0, PT, R2.reuse, R51, PT ;  /* 0x000000330200720c */ /* 0x040fe20003f04070 */
        /* <DEDUP_REMOVED lines=10> */
[--C-:B------:R-:W-:Y:S01]  /*144b0*/  @!P4 IMAD.IADD R46, R46, 0x1, -R2.reuse ;  /* 0x000000012e2ec824 */ /* 0x100fe200078e0a02 */
[----:B------:R-:W-:Y:S01]  /*144c0*/  ISETP.GT.U32.AND P4, PT, R2, R53, PT ;  /* 0x000000350200720c */ /* 0x000fe20003f84070 */
[----:B------:R-:W-:-:S02]  /*144d0*/  @!P0 IMAD.IADD R51, R51, 0x1, -R2 ;  /* 0x0000000133338824 */ /* 0x000fc400078e0a02 */
[----:B------:R-:W-:-:S03]  /*144e0*/  @!P1 IMAD.IADD R47, R47, 0x1, -R2 ;  /* 0x000000012f2f9824 */ /* 0x000fc600078e0a02 */
        /* <DEDUP_REMOVED lines=12> */
[C---:B------:R-:W-:Y:S02]  /*145b0*/  ISETP.GT.U32.AND P1, PT, R2.reuse, R58, PT ;  /* 0x0000003a0200720c */ /* 0x040fe40003f24070 */
[----:B------:R-:W-:Y:S01]  /*145c0*/  ISETP.GT.U32.AND P4, PT, R2, R53, PT ;  /* 0x000000350200720c */ /* 0x000fe20003f84070 */
[--C-:B------:R-:W-:Y:S01]  /*145d0*/  @!P6 IMAD.IADD R50, R50, 0x1, -R2.reuse ;  /* 0x000000013232e824 */ /* 0x100fe200078e0a02 */
[----:B------:R-:W-:Y:S01]  /*145e0*/  ISETP.GT.U32.AND P6, PT, R2, R52, PT ;  /* 0x000000340200720c */ /* 0x000fe20003fc4070 */
[--C-:B------:R-:W-:Y:S01]  /*145f0*/  @!P0 IMAD.IADD R54, R54, 0x1, -R2.reuse ;  /* 0x0000000136368824 */ /* 0x100fe200078e0a02 */
[C---:B------:R-:W-:Y:S01]  /*14600*/  ISETP.GT.U32.AND P0, PT, R2.reuse, R59, PT ;  /* 0x0000003b0200720c */ /* 0x040fe20003f04070 */
        /* <DEDUP_REMOVED lines=29> */
[C---:B------:R-:W-:Y:S01]  /*147e0*/  ISETP.GT.U32.AND P0, PT, R2.reuse, R62, PT ;  /* 0x0000003e0200720c */ /* 0x040fe20003f04070 */
[--C-:B------:R-:W-:Y:S01]  /*147f0*/  @!P3 IMAD.IADD R59, R59, 0x1, -R2.reuse ;  /* 0x000000013b3bb824 */ /* 0x100fe200078e0a02 */
[----:B------:R-:W-:Y:S01]  /*14800*/  ISETP.GT.U32.AND P3, PT, R2, R66, PT ;  /* 0x000000420200720c */ /* 0x000fe20003f64070 */
[--C-:B------:R-:W-:Y:S01]  /*14810*/  @!P5 IMAD.IADD R60, R60, 0x1, -R2.reuse ;  /* 0x000000013c3cd824 */ /* 0x100fe200078e0a02 */
[----:B------:R-:W-:Y:S01]  /*14820*/  ISETP.GT.U32.AND P5, PT, R2, R67, PT ;  /* 0x000000430200720c */ /* 0x000fe20003fa4070 */
[--C-:B------:R-:W-:Y:S02]  /*14830*/  @!P4 IMAD.IADD R63, R63, 0x1, -R2.reuse ;  /* 0x000000013f3fc824 */ /* 0x100fe400078e0a02 */
[--C-:B------:R-:W-:Y:S01]  /*14840*/  @!P1 IMAD.IADD R64, R64, 0x1, -R2.reuse ;  /* 0x0000000140409824 */ /* 0x100fe200078e0a02 */
[C---:B------:R-:W-:Y:S01]  /*14850*/  ISETP.GT.U32.AND P4, PT, R2.reuse, R68, PT ;  /* 0x000000440200720c */ /* 0x040fe20003f84070 */
[----:B------:R-:W-:Y:S01]  /*14860*/  @!P6 IMAD.IADD R61, R61, 0x1, -R2 ;  /* 0x000000013d3de824 */ /* 0x000fe200078e0a02 */
[----:B------:R-:W-:-:S02]  /*14870*/  ISETP.GT.U32.AND P6, PT, R2, R63, PT ;  /* 0x0000003f0200720c */ /* 0x000fc40003fc4070 */
        /* <DEDUP_REMOVED lines=17> */
[----:B------:R-:W-:-:S02]  /*14990*/  ISETP.GT.U32.AND P0, PT, R2, R68, PT ;  /* 0x000000440200720c */ /* 0x000fc40003f04070 */
[C---:B------:R-:W-:Y:S01]  /*149a0*/  ISETP.GT.U32.AND P2, PT, R2.reuse, R73, PT ;  /* 0x000000490200720c */ /* 0x040fe20003f44070 */
[--C-:B------:R-:W-:Y:S01]  /*149b0*/  @!P3 IMAD.IADD R71, R71, 0x1, -R2.reuse ;  /* 0x000000014747b824 */ /* 0x100fe200078e0a02 */
[----:B------:R-:W-:Y:S01]  /*149c0*/  ISETP.GT.U32.AND P3, PT, R2, R69, PT ;  /* 0x000000450200720c */ /* 0x000fe20003f64070 */
[--C-:B------:R-:W-:Y:S02]  /*149d0*/  @!P5 IMAD.IADD R72, R72, 0x1, -R2.reuse ;  /* 0x000000014848d824 */ /* 0x100fe400078e0a02 */
[--C-:B------:R-:W-:Y:S01]  /*149e0*/  @!P6 IMAD.IADD R65, R65, 0x1, -R2.reuse ;  /* 0x000000014141e824 */ /* 0x100fe200078e0a02 */
        /* <DEDUP_REMOVED lines=8> */
[C---:B------:R-:W-:Y:S01]  /*14a70*/  ISETP.GT.U32.AND P5, PT, R2.reuse, R72, PT ;  /* 0x000000480200720c */ /* 0x040fe20003fa4070 */
[----:B------:R-:W-:Y:S01]  /*14a80*/  @!P3 IMAD.IADD R69, R69, 0x1, -R2 ;  /* 0x000000014545b824 */ /* 0x000fe200078e0a02 */
[----:B------:R-:W-:-:S02]  /*14a90*/  ISETP.GT.U32.AND P2, PT, R2, R76, PT ;  /* 0x0000004c0200720c */ /* 0x000fc40003f44070 */
[----:B------:R-:W-:Y:S01]  /*14aa0*/  ISETP.GT.U32.AND P3, PT, R2, R73, PT ;  /* 0x000000490200720c */ /* 0x000fe20003f64070 */
[--C-:B------:R-:W-:Y:S01]  /*14ab0*/  @!P6 IMAD.IADD R70, R70, 0x1, -R2.reuse ;  /* 0x000000014646e824 */ /* 0x100fe200078e0a02 */
[----:B------:R-:W-:Y:S01]  /*14ac0*/  ISETP.GT.U32.AND P6, PT, R2, R77, PT ;  /* 0x0000004d0200720c */ /* 0x000fe20003fc4070 */
[--C-:B------:R-:W-:Y:S02]  /*14ad0*/  @!P1 IMAD.IADD R74, R74, 0x1, -R2.reuse ;  /* 0x000000014a4a9824 */ /* 0x100fe400078e0a02 */
[--C-:B------:R-:W-:Y:S01]  /*14ae0*/  @!P4 IMAD.IADD R71, R71, 0x1, -R2.reuse ;  /* 0x000000014747c824 */ /* 0x100fe200078e0a02 */
[----:B------:R-:W-:Y:S01]  /*14af0*/  ISETP.GT.U32.AND P4, PT, R2, R78, PT ;  /* 0x0000004e0200720c */ /* 0x000fe20003f84070 */
[--C-:B------:R-:W-:Y:S02]  /*14b00*/  @!P0 IMAD.IADD R75, R75, 0x1, -R2.reuse ;  /* 0x000000014b4b8824 */ /* 0x100fe400078e0a02 */
[----:B------:R-:W-:Y:S01]  /*14b10*/  @!P5 IMAD.IADD R72, R72, 0x1, -R2 ;  /* 0x000000014848d824 */ /* 0x000fe200078e0a02 */
[----:B------:R-:W-:-:S02]  /*14b20*/  ISETP.GT.U32.AND P5, PT, R2, R74, PT ;  /* 0x0000004a0200720c */ /* 0x000fc40003fa4070 */
        /* <DEDUP_REMOVED lines=8> */
[--C-:B------:R-:W-:Y:S02]  /*14bb0*/  @!P4 IMAD.IADD R78, R78, 0x1, -R2.reuse ;  /* 0x000000014e4ec824 */ /* 0x100fe400078e0a02 */
        /* <DEDUP_REMOVED lines=11> */
[C---:B------:R-:W-:Y:S02]  /*14c70*/  ISETP.GT.U32.AND P4, PT, R2.reuse, R83, PT ;  /* 0x000000530200720c */ /* 0x040fe40003f84070 */
[----:B------:R-:W-:Y:S01]  /*14c80*/  ISETP.GT.U32.AND P6, PT, R2, R80, PT ;  /* 0x000000500200720c */ /* 0x000fe20003fc4070 */
        /* <DEDUP_REMOVED lines=87> */
[----:B------:R-:W-:Y:S01]  /*15200*/  @!P1 IMAD.IADD R105, R105, 0x1, -R2 ;  /* 0x0000000169699824 */ /* 0x000fe200078e0a02 */
[----:B------:R-:W-:-:S03]  /*15210*/  ISETP.GT.U32.AND P1, PT, R2, R103, PT ;  /* 0x000000670200720c */ /* 0x000fc60003f24070 */
        /* <DEDUP_REMOVED lines=8> */
[C---:B------:R-:W-:Y:S02]  /*152a0*/  ISETP.GT.U32.AND P0, PT, R2.reuse, R109, PT ;  /* 0x0000006d0200720c */ /* 0x040fe40003f04070 */
[C---:B------:R-:W-:Y:S01]  /*152b0*/  ISETP.GT.U32.AND P5, PT, R2.reuse, R106, PT ;  /* 0x0000006a0200720c */ /* 0x040fe20003fa4070 */
[--C-:B------:R-:W-:Y:S01]  /*152c0*/  @!P1 IMAD.IADD R103, R103, 0x1, -R2.reuse ;  /* 0x0000000167679824 */ /* 0x100fe200078e0a02 */
[C---:B------:R-:W-:Y:S01]  /*152d0*/  ISETP.GT.U32.AND P1, PT, R2.reuse, R110, PT ;  /* 0x0000006e0200720c */ /* 0x040fe20003f24070 */
[--C-:B------:R-:W-:Y:S01]  /*152e0*/  @!P2 IMAD.IADD R107, R107, 0x1, -R2.reuse ;  /* 0x000000016b6ba824 */ /* 0x100fe200078e0a02 */
[----:B------:R-:W-:Y:S01]  /*152f0*/  ISETP.GT.U32.AND P2, PT, R2, R112, PT ;  /* 0x000000700200720c */ /* 0x000fe20003f44070 */
[--C-:B------:R-:W-:Y:S01]  /*15300*/  @!P3 IMAD.IADD R104, R104, 0x1, -R2.reuse ;  /* 0x000000016868b824 */ /* 0x100fe200078e0a02 */
[----:B------:R-:W-:Y:S01]  /*15310*/  ISETP.GT.U32.AND P3, PT, R2, R111, PT ;  /* 0x0000006f0200720c */ /* 0x000fe20003f64070 */
[----:B------:R-:W-:-:S04]  /*15320*/  @!P4 IMAD.IADD R108, R108, 0x1, -R2 ;  /* 0x000000016c6cc824 */ /* 0x000fc800078e0a02 */
[--C-:B------:R-:W-:Y:S01]  /*15330*/  @!P0 IMAD.IADD R109, R109, 0x1, -R2.reuse ;  /* 0x000000016d6d8824 */ /* 0x100fe200078e0a02 */
[----:B------:R-:W-:Y:S01]  /*15340*/  ISETP.GT.U32.AND P4, PT, R2, R108, PT ;  /* 0x0000006c0200720c */ /* 0x000fe20003f84070 */
[--C-:B------:R-:W-:Y:S01]  /*15350*/  @!P5 IMAD.IADD R106, R106, 0x1, -R2.reuse ;  /* 0x000000016a6ad824 */ /* 0x100fe200078e0a02 */
[C---:B------:R-:W-:Y:S02]  /*15360*/  ISETP.GT.U32.AND P5, PT, R2.reuse, R113, PT ;  /* 0x000000710200720c */ /* 0x040fe40003fa4070 */
[----:B------:R-:W-:Y:S01]  /*15370*/  ISETP.GT.U32.AND P0, PT, R2, R114, PT ;  /* 0x000000720200720c */ /* 0x000fe20003f04070 */
        /* <DEDUP_REMOVED lines=8> */
[--C-:B------:R-:W-:Y:S02]  /*15400*/  @!P5 IMAD.IADD R113, R113, 0x1, -R2.reuse ;  /* 0x000000017171d824 */ /* 0x100fe400078e0a02 */
[--C-:B------:R-:W-:Y:S01]  /*15410*/  @!P0 IMAD.IADD R114, R114, 0x1, -R2.reuse ;  /* 0x0000000172728824 */ /* 0x100fe200078e0a02 */
[C---:B------:R-:W-:Y:S02]  /*15420*/  ISETP.GT.U32.AND P0, PT, R2.reuse, R117, PT ;  /* 0x000000750200720c */ /* 0x040fe40003f04070 */
[C---:B------:R-:W-:Y:S02]  /*15430*/  ISETP.GT.U32.AND P6, PT, R2.reuse, R101, PT ;  /* 0x000000650200720c */ /* 0x040fe40003fc4070 */
        /* <DEDUP_REMOVED lines=66> */
[----:B------:R-:W-:Y:S01]  /*15860*/  ISETP.GT.U32.AND P4, PT, R2, R133, PT ;  /* 0x000000850200720c */ /* 0x000fe20003f84070 */
[--C-:B------:R-:W-:Y:S02]  /*15870*/  @!P1 IMAD.IADD R130, R130, 0x1, -R2.reuse ;  /* 0x0000000182829824 */ /* 0x100fe400078e0a02 */
[--C-:B------:R-:W-:Y:S01]  /*15880*/  @!P5 IMAD.IADD R129, R129, 0x1, -R2.reuse ;  /* 0x000000018181d824 */ /* 0x100fe200078e0a02 */
[C---:B------:R-:W-:Y:S01]  /*15890*/  ISETP.GT.U32.AND P5, PT, R2.reuse, R134, PT ;  /* 0x000000860200720c */ /* 0x040fe20003fa4070 */
[--C-:B------:R-:W-:Y:S01]  /*158a0*/  @!P0 IMAD.IADD R131, R131, 0x1, -R2.reuse ;  /* 0x0000000183838824 */ /* 0x100fe200078e0a02 */
[----:B------:R-:W-:Y:S01]  /*158b0*/  ISETP.GT.U32.AND P1, PT, R2, R130, PT ;  /* 0x000000820200720c */ /* 0x000fe20003f24070 */
[----:B------:R-:W-:Y:S01]  /*158c0*/  @!P2 IMAD.IADD R128, R128, 0x1, -R2 ;  /* 0x000000018080a824 */ /* 0x000fe200078e0a02 */
[----:B------:R-:W-:-:S02]  /*158d0*/  ISETP.GT.U32.AND P2, PT, R2, R135, PT ;  /* 0x000000870200720c */ /* 0x000fc40003f44070 */
        /* <DEDUP_REMOVED lines=103> */
[C---:B------:R-:W-:Y:S02]  /*15f50*/  ISETP.GT.U32.AND P4, PT, R2.reuse, R156, PT ;  /* 0x0000009c0200720c */ /* 0x040fe40003f84070 */
        /* <DEDUP_REMOVED lines=25> */
[----:B------:R-:W-:-:S02]  /*160f0*/  @!P4 IMAD.IADD R163, R163, 0x1, -R2 ;  /* 0x00000001a3a3c824 */ /* 0x000fc400078e0a02 */
[--C-:B------:R-:W-:Y:S02]  /*16100*/  @!P0 IMAD.IADD R164, R164, 0x1, -R2.reuse ;  /* 0x00000001a4a48824 */ /* 0x100fe400078e0a02 */
[--C-:B------:R-:W-:Y:S01]  /*16110*/  @!P1 IMAD.IADD R161, R161, 0x1, -R2.reuse ;  /* 0x00000001a1a19824 */ /* 0x100fe200078e0a02 */
[C---:B------:R-:W-:Y:S02]  /*16120*/  ISETP.GT.U32.AND P4, PT, R2.reuse, R163, PT ;  /* 0x000000a30200720c */ /* 0x040fe40003f84070 */
        /* <DEDUP_REMOVED lines=80> */
[----:B------:R-:W-:Y:S01]  /*16630*/  STL [R1+0x2c], R252 ;  /* 0x00002cfc01007387 */ /* 0x000fe20000100800 */
[----:B------:R-:W-:Y:S01]  /*16640*/  IABS R239, R239 ;  /* 0x000000ef00ef7213 */ /* 0x000fe20000000000 */
[----:B------:R-:W-:-:S02]  /*16650*/  @!P1 IMAD.IADD R184, R184, 0x1, -R2 ;  /* 0x00000001b8b89824 */ /* 0x000fc400078e0a02 */
[----:B------:R-:W-:Y:S01]  /*16660*/  STL [R1+0x28], R251 ;  /* 0x000028fb01007387 */ /* 0x000fe20000100800 */
[--C-:B------:R-:W-:Y:S01]  /*16670*/  @!P5 IMAD.IADD R181, R181, 0x1, -R2.reuse ;  /* 0x00000001b5b5d824 */ /* 0x100fe200078e0a02 */
[C---:B------:R-:W-:Y:S02]  /*16680*/  ISETP.GT.U32.AND P1, PT, R2.reuse, R189, PT ;  /* 0x000000bd0200720c */ /* 0x040fe40003f24070 */
[----:B------:R-:W-:Y:S01]  /*16690*/  STL [R1+0x24], R250 ;  /* 0x000024fa01007387 */ /* 0x000fe20000100800 */
[--C-:B------:R-:W-:Y:S01]  /*166a0*/  @!P2 IMAD.IADD R185, R185, 0x1, -R2.reuse ;  /* 0x00000001b9b9a824 */ /* 0x100fe200078e0a02 */
[----:B------:R-:W-:Y:S02]  /*166b0*/  ISETP.GT.U32.AND P5, PT, R2, R188, PT ;  /* 0x000000bc0200720c */ /* 0x000fe40003fa4070 */
[----:B------:R-:W-:Y:S01]  /*166c0*/  STL [R1+0x20], R249 ;  /* 0x000020f901007387 */ /* 0x000fe20000100800 */
[----:B------:R-:W-:Y:S01]  /*166d0*/  IABS R240, R5 ;  /* 0x0000000500f07213 */ /* 0x000fe20000000000 */
[----:B------:R-:W-:-:S02]  /*166e0*/  @!P6 IMAD.IADD R176, R176, 0x1, -R2 ;  /* 0x00000001b0b0e824 */ /* 0x000fc400078e0a02 */
[----:B------:R-:W-:Y:S01]  /*166f0*/  STL [R1+0x1c], R242 ;  /* 0x00001cf201007387 */ /* 0x000fe20000100800 */
[----:B------:R-:W-:-:S03]  /*16700*/  ISETP.GT.U32.AND P6, PT, R2, R182, PT ;  /* 0x000000b60200720c */ /* 0x000fc60003fc4070 */
[----:B------:R1:W-:Y:S01]  /*16710*/  STL [R1+0x18], R241 ;  /* 0x000018f101007387 */ /* 0x0003e20000100800 */
[--C-:B------:R-:W-:Y:S01]  /*16720*/  @!P3 IMAD.IADD R183, R183, 0x1, -R2.reuse ;  /* 0x00000001b7b7b824 */ /* 0x100fe200078e0a02 */
[----:B------:R-:W-:Y:S01]  /*16730*/  ISETP.GT.U32.AND P2, PT, R2, R185, PT ;  /* 0x000000b90200720c */ /* 0x000fe20003f44070 */
[----:B------:R-:W-:Y:S01]  /*16740*/  @!P0 IMAD.IADD R186, R186, 0x1, -R2 ;  /* 0x00000001baba8824 */ /* 0x000fe200078e0a02 */
[C---:B------:R-:W-:Y:S02]  /*16750*/  ISETP.GT.U32.AND P3, PT, R2.reuse, R190, PT ;  /* 0x000000be0200720c */ /* 0x040fe40003f64070 */
[----:B------:R-:W-:Y:S01]  /*16760*/  ISETP.GT.U32.AND P0, PT, R2, R191, PT ;  /* 0x000000bf0200720c */ /* 0x000fe20003f04070 */
[----:B-1----:R-:W-:-:S04]  /*16770*/  IMAD.HI.U32 R241, R4, R239, RZ ;  /* 0x000000ef04f17227 */ /* 0x002fc800078e00ff */
[----:B------:R-:W-:Y:S02]  /*16780*/  IMAD.MOV R241, RZ, RZ, -R241 ;  /* 0x000000fffff17224 */ /* 0x000fe400078e0af1 */
[----:B------:R-:W-:-:S04]  /*16790*/  IMAD.HI.U32 R242, R4, R240, RZ ;  /* 0x000000f004f27227 */ /* 0x000fc800078e00ff */
[----:B------:R-:W-:Y:S01]  /*167a0*/  @!P4 IMAD.IADD R187, R187, 0x1, -R2 ;  /* 0x00000001bbbbc824 */ /* 0x000fe200078e0a02 */
[C---:B------:R-:W-:Y:S01]  /*167b0*/  ISETP.GT.U32.AND P4, PT, R2.reuse, R192, PT ;  /* 0x000000c00200720c */ /* 0x040fe20003f84070 */
[----:B------:R-:W-:Y:S02]  /*167c0*/  IMAD R239, R2, R241, R239 ;  /* 0x000000f102ef7224 */ /* 0x000fe400078e02ef */
[----:B------:R-:W-:Y:S02]  /*167d0*/  IMAD.MOV R241, RZ, RZ, -R242 ;  /* 0x000000fffff17224 */ /* 0x000fe400078e0af2 */
[----:B------:R-:W-:Y:S01]  /*167e0*/  VIADD R228, R0, 0x1ed ;  /* 0x000001ed00e47836 */ /* 0x000fe20000000000 */
[----:B------:R-:W-:Y:S01]  /*167f0*/  STL [R1+0x14], R248 ;  /* 0x000014f801007387 */ /* 0x000fe20000100800 */
[--C-:B------:R-:W-:Y:S01]  /*16800*/  @!P1 IMAD.IADD R189, R189, 0x1, -R2.reuse ;  /* 0x00000001bdbd9824 */ /* 0x100fe200078e0a02 */
[----:B------:R-:W-:Y:S01]  /*16810*/  ISETP.GT.U32.AND P1, PT, R2, R186, PT ;  /* 0x000000ba0200720c */ /* 0x000fe20003f24070 */
[----:B------:R-:W-:Y:S01]  /*16820*/  @!P5 IMAD.IADD R188, R188, 0x1, -R2 ;  /* 0x00000001bcbcd824 */ /* 0x000fe200078e0a02 */
[----:B------:R-:W-:Y:S01]  /*16830*/  STL [R1+0x10], R247 ;  /* 0x000010f701007387 */ /* 0x000fe20000100800 */
[----:B------:R-:W-:Y:S01]  /*16840*/  IMAD R240, R2, R241, R240 ;  /* 0x000000f102f07224 */ /* 0x000fe200078e02f0 */
[----:B------:R-:W-:Y:S01]  /*16850*/  IABS R241, R228 ;  /* 0x000000e400f17213 */ /* 0x000fe20000000000 */
[----:B------:R-:W-:Y:S01]  /*16860*/  VIADD R5, R0, 0x1ee ;  /* 0x000001ee00057836 */ /* 0x000fe20000000000 */
[----:B------:R-:W-:Y:S01]  /*16870*/  STL [R1+0xc], R246 ;  /* 0x00000cf601007387 */ /* 0x000fe20000100800 */
[--C-:B------:R-:W-:Y:S01]  /*16880*/  @!P6 IMAD.IADD R182, R182, 0x1, -R2.reuse ;  /* 0x00000001b6b6e824 */ /* 0x100fe200078e0a02 */
[----:B------:R-:W-:Y:S01]  /*16890*/  ISETP.GT.U32.AND P6, PT, R2, R184, PT ;  /* 0x000000b80200720c */ /* 0x000fe20003fc4070 */
[--C-:B------:R-:W-:Y:S01]  /*168a0*/  @!P2 IMAD.IADD R185, R185, 0x1, -R2.reuse ;  /* 0x00000001b9b9a824 */ /* 0x100fe200078e0a02 */
[----:B------:R-:W-:Y:S01]  /*168b0*/  STL [R1+0x8], R245 ;  /* 0x000008f501007387 */ /* 0x000fe20000100800 */
[--C-:B------:R-:W-:Y:S01]  /*168c0*/  @!P3 IMAD.IADD R190, R190, 0x1, -R2.reuse ;  /* 0x00000001bebeb824 */ /* 0x100fe200078e0a02 */
[C---:B------:R-:W-:Y:S01]  /*168d0*/  ISETP.GT.U32.AND P2, PT, R2.reuse, R188, PT ;  /* 0x000000bc0200720c */ /* 0x040fe20003f44070 */
[----:B------:R-:W-:Y:S01]  /*168e0*/  @!P0 IMAD.IADD R191, R191, 0x1, -R2 ;  /* 0x00000001bfbf8824 */ /* 0x000fe200078e0a02 */
[----:B------:R1:W-:Y:S01]  /*168f0*/  STL [R1+0x4], R244 ;  /* 0x000004f401007387 */ /* 0x0003e20000100800 */
[----:B------:R-:W-:-:S02]  /*16900*/  ISETP.GT.U32.AND P0, PT, R2, R194, PT ;  /* 0x000000c20200720c */ /* 0x000fc40003f04070 */
[C---:B------:R-:W-:Y:S01]  /*16910*/  ISETP.GT.U32.AND P5, PT, R2.reuse, R193, PT ;  /* 0x000000c10200720c */ /* 0x040fe20003fa4070 */
[----:B------:R-:W-:Y:S01]  /*16920*/  STL [R1+0x1dcc], R3 ;  /* 0x001dcc0301007387 */ /* 0x000fe20000100800 */
[----:B------:R-:W-:Y:S01]  /*16930*/  ISETP.GT.U32.AND P3, PT, R2, R189, PT ;  /* 0x000000bd0200720c */ /* 0x000fe20003f64070 */
[--C-:B------:R-:W-:Y:S01]  /*16940*/  @!P4 IMAD.IADD R192, R192, 0x1, -R2.reuse ;  /* 0x00000001c0c0c824 */ /* 0x100fe200078e0a02 */
[----:B------:R-:W-:Y:S01]  /*16950*/  IABS R242, R5 ;  /* 0x0000000500f27213 */ /* 0x000fe20000000000 */
[----:B------:R2:W-:Y:S01]  /*16960*/  STL [R1], R243 ;  /* 0x000000f301007387 */ /* 0x0005e20000100800 */
[----:B------:R-:W-:Y:S01]  /*16970*/  ISETP.GT.U32.AND P4, PT, R2, R190, PT ;  /* 0x000000be0200720c */ /* 0x000fe20003f84070 */
[----:B------:R-:W-:Y:S02]  /*16980*/  @!P1 IMAD.IADD R186, R186, 0x1, -R2 ;  /* 0x00000001baba9824 */ /* 0x000fe400078e0a02 */
[----:B-1----:R-:W-:-:S04]  /*16990*/  IMAD.HI.U32 R244, R4, R242, RZ ;  /* 0x000000f204f47227 */ /* 0x002fc800078e00ff */
[----:B--2---:R-:W-:Y:S01]  /*169a0*/  IMAD.HI.U32 R243, R4, R241, RZ ;  /* 0x000000f104f37227 */ /* 0x004fe200078e00ff */
[----:B------:R-:W-:Y:S03]  /*169b0*/  STL [R1+0x1dd4], R7 ;  /* 0x001dd40701007387 */ /* 0x000fe60000100800 */
[----:B------:R-:W-:Y:S01]  /*169c0*/  IMAD.MOV R243, RZ, RZ, -R243 ;  /* 0x000000fffff37224 */ /* 0x000fe200078e0af3 */
[----:B------:R-:W-:Y:S01]  /*169d0*/  STL [R1+0x568], R228 ;  /* 0x000568e401007387 */ /* 0x000fe20000100800 */
[----:B------:R-:W-:Y:S01]  /*169e0*/  ISETP.GT.U32.AND P1, PT, R2, R191, PT ;  /* 0x000000bf0200720c */ /* 0x000fe20003f24070 */
[----:B------:R-:W-:Y:S02]  /*169f0*/  @!P6 IMAD.IADD R184, R184, 0x1, -R2 ;  /* 0x00000001b8b8e824 */ /* 0x000fe400078e0a02 */
[----:B------:R1:W-:Y:S01]  /*16a00*/  STL [R1+0x574], R5 ;  /* 0x0005740501007387 */ /* 0x0003e20000100800 */
[C---:B------:R-:W-:Y:S01]  /*16a10*/  IMAD R241, R2.reuse, R243, R241 ;  /* 0x000000f302f17224 */ /* 0x040fe200078e02f1 */
[----:B------:R-:W-:Y:S01]  /*16a20*/  ISETP.GT.U32.AND P6, PT, R2, R187, PT ;  /* 0x000000bb0200720c */ /* 0x000fe20003fc4070 */
[----:B------:R-:W-:-:S02]  /*16a30*/  IMAD.MOV R243, RZ, RZ, -R244 ;  /* 0x000000fffff37224 */ /* 0x000fc400078e0af4 */
[--C-:B------:R-:W-:Y:S01]  /*16a40*/  @!P2 IMAD.IADD R188, R188, 0x1, -R2.reuse ;  /* 0x00000001bcbca824 */ /* 0x100fe200078e0a02 */
[----:B------:R-:W-:Y:S01]  /*16a50*/  ISETP.GT.U32.AND P2, PT, R2, R195, PT ;  /* 0x000000c30200720c */ /* 0x000fe20003f44070 */
[--C-:B------:R-:W-:Y:S02]  /*16a60*/  @!P0 IMAD.IADD R194, R194, 0x1, -R2.reuse ;  /* 0x00000001c2c28824 */ /* 0x100fe400078e0a02 */
[----:B-1----:R-:W-:Y:S02]  /*16a70*/  VIADD R5, R0, 0x1ef ;  /* 0x000001ef00057836 */ /* 0x002fe40000000000 */
[--C-:B------:R-:W-:Y:S01]  /*16a80*/  @!P5 IMAD.IADD R193, R193, 0x1, -R2.reuse ;  /* 0x00000001c1c1d824 */ /* 0x100fe200078e0a02 */
[C---:B------:R-:W-:Y:S01]  /*16a90*/  ISETP.GT.U32.AND P5, PT, R2.reuse, R192, PT ;  /* 0x000000c00200720c */ /* 0x040fe20003fa4070 */
[----:B------:R-:W-:Y:S01]  /*16aa0*/  @!P3 IMAD.IADD R189, R189, 0x1, -R2 ;  /* 0x00000001bdbdb824 */ /* 0x000fe200078e0a02 */
[C---:B------:R-:W-:Y:S01]  /*16ab0*/  ISETP.GT.U32.AND P3, PT, R2.reuse, R196, PT ;  /* 0x000000c40200720c */ /* 0x040fe20003f64070 */
[----:B------:R-:W-:Y:S01]  /*16ac0*/  IMAD R242, R2, R243, R242 ;  /* 0x000000f302f27224 */ /* 0x000fe200078e02f2 */
[----:B------:R-:W-:Y:S01]  /*16ad0*/  IABS R243, R5 ;  /* 0x0000000500f37213 */ /* 0x000fe20000000000 */
[--C-:B------:R-:W-:Y:S01]  /*16ae0*/  @!P4 IMAD.IADD R190, R190, 0x1, -R2.reuse ;  /* 0x00000001bebec824 */ /* 0x100fe200078e0a02 */
[----:B------:R-:W-:Y:S01]  /*16af0*/  ISETP.GT.U32.AND P4, PT, R2, R194, PT ;  /* 0x000000c20200720c */ /* 0x000fe20003f84070 */
[----:B------:R-:W-:Y:S01]  /*16b00*/  VIADD R3, R0, 0x1f0 ;  /* 0x000001f000037836 */ /* 0x000fe20000000000 */
[----:B------:R-:W-:Y:S01]  /*16b10*/  ISETP.GT.U32.AND P0, PT, R2, R197, PT ;  /* 0x000000c50200720c */ /* 0x000fe20003f04070 */
[----:B------:R-:W-:Y:S01]  /*16b20*/  IMAD.HI.U32 R245, R4, R243, RZ ;  /* 0x000000f304f57227 */ /* 0x000fe200078e00ff */
[----:B------:R1:W-:Y:S03]  /*16b30*/  STL [R1+0x560], R5 ;  /* 0x0005600501007387 */ /* 0x0003e60000100800 */
[--C-:B------:R-:W-:Y:S01]  /*16b40*/  @!P1 IMAD.IADD R191, R191, 0x1, -R2.reuse ;  /* 0x00000001bfbf9824 */ /* 0x100fe200078e0a02 */
[C---:B------:R-:W-:Y:S01]  /*16b50*/  ISETP.GT.U32.AND P1, PT, R2.reuse, R198, PT ;  /* 0x000000c60200720c */ /* 0x040fe20003f24070 */
[----:B------:R-:W-:Y:S01]  /*16b60*/  IMAD.MOV R245, RZ, RZ, -R245 ;  /* 0x000000fffff57224 */ /* 0x000fe200078e0af5 */
[----:B------:R-:W-:Y:S01]  /*16b70*/  IABS R244, R3 ;  /* 0x0000000300f47213 */ /* 0x000fe20000000000 */
[----:B------:R-:W-:Y:S01]  /*16b80*/  @!P6 IMAD.IADD R187, R187, 0x1, -R2 ;  /* 0x00000001bbbbe824 */ /* 0x000fe200078e0a02 */
[----:B------:R-:W-:Y:S01]  /*16b90*/  ISETP.GT.U32.AND P6, PT, R2, R193, PT ;  /* 0x000000c10200720c */ /* 0x000fe20003fc4070 */
[----:B-1----:R-:W-:-:S02]  /*16ba0*/  VIADD R5, R0, 0x1f1 ;  /* 0x000001f100057836 */ /* 0x002fc40000000000 */
[--C-:B------:R-:W-:Y:S01]  /*16bb0*/  @!P2 IMAD.IADD R195, R195, 0x1, -R2.reuse ;  /* 0x00000001c3c3a824 */ /* 0x100fe200078e0a02 */
[----:B------:R-:W-:Y:S01]  /*16bc0*/  ISETP.GT.U32.AND P2, PT, R2, R200, PT ;  /* 0x000000c80200720c */ /* 0x000fe20003f44070 */
[--C-:B------:R-:W-:Y:S01]  /*16bd0*/  @!P5 IMAD.IADD R192, R192, 0x1, -R2.reuse ;  /* 0x00000001c0c0d824 */ /* 0x100fe200078e0a02 */
[----:B------:R-:W-:Y:S01]  /*16be0*/  ISETP.GT.U32.AND P5, PT, R2, R199, PT ;  /* 0x000000c70200720c */ /* 0x000fe20003fa4070 */
[----:B------:R-:W-:Y:S02]  /*16bf0*/  @!P3 IMAD.IADD R196, R196, 0x1, -R2 ;  /* 0x00000001c4c4b824 */ /* 0x000fe400078e0a02 */
[----:B------:R-:W-:Y:S01]  /*16c00*/  IMAD R243, R2, R245, R243 ;  /* 0x000000f502f37224 */ /* 0x000fe200078e02f3 */
[----:B------:R-:W-:Y:S01]  /*16c10*/  IABS R245, R5 ;  /* 0x0000000500f57213 */ /* 0x000fe20000000000 */
[----:B------:R-:W-:Y:S01]  /*16c20*/  IMAD.HI.U32 R246, R4, R244, RZ ;  /* 0x000000f404f67227 */ /* 0x000fe200078e00ff */
[----:B------:R1:W-:Y:S01]  /*16c30*/  STL [R1+0x56c], R3 ;  /* 0x00056c0301007387 */ /* 0x0003e20000100800 */
[----:B------:R-:W-:-:S02]  /*16c40*/  ISETP.GT.U32.AND P3, PT, R2, R196, PT ;  /* 0x000000c40200720c */ /* 0x000fc40003f64070 */
[--C-:B------:R-:W-:Y:S01]  /*16c50*/  @!P4 IMAD.IADD R194, R194, 0x1, -R2.reuse ;  /* 0x00000001c2c2c824 */ /* 0x100fe200078e0a02 */
[C---:B------:R-:W-:Y:S01]  /*16c60*/  ISETP.GT.U32.AND P4, PT, R2.reuse, R201, PT ;  /* 0x000000c90200720c */ /* 0x040fe20003f84070 */
[----:B------:R-:W-:Y:S01]  /*16c70*/  @!P0 IMAD.IADD R197, R197, 0x1, -R2 ;  /* 0x00000001c5c58824 */ /* 0x000fe200078e0a02 */
[----:B------:R-:W-:Y:S01]  /*16c80*/  ISETP.GT.U32.AND P0, PT, R2, R202, PT ;  /* 0x000000ca0200720c */ /* 0x000fe20003f04070 */
[----:B------:R-:W-:Y:S02]  /*16c90*/  IMAD.MOV R246, RZ, RZ, -R246 ;  /* 0x000000fffff67224 */ /* 0x000fe400078e0af6 */
[----:B------:R-:W-:-:S04]  /*16ca0*/  IMAD.HI.U32 R247, R4, R245, RZ ;  /* 0x000000f504f77227 */ /* 0x000fc800078e00ff */
[----:B-1----:R-:W-:Y:S02]  /*16cb0*/  VIADD R3, R0, 0x1f2 ;  /* 0x000001f200037836 */ /* 0x002fe40000000000 */
[----:B------:R-:W-:Y:S01]  /*16cc0*/  @!P1 IMAD.IADD R198, R198, 0x1, -R2 ;  /* 0x00000001c6c69824 */ /* 0x000fe200078e0a02 */
[C---:B------:R-:W-:Y:S01]  /*16cd0*/  ISETP.GT.U32.AND P1, PT, R2.reuse, R203, PT ;  /* 0x000000cb0200720c */ /* 0x040fe20003f24070 */
[C---:B------:R-:W-:Y:S01]  /*16ce0*/  IMAD R244, R2.reuse, R246, R244 ;  /* 0x000000f602f47224 */ /* 0x040fe200078e02f4 */
[----:B------:R1:W-:Y:S01]  /*16cf0*/  STL [R1+0x554], R5 ;  /* 0x0005540501007387 */ /* 0x0003e20000100800 */
[----:B------:R-:W-:Y:S01]  /*16d00*/  IABS R246, R3 ;  /* 0x0000000300f67213 */ /* 0x000fe20000000000 */
[----:B------:R-:W-:Y:S02]  /*16d10*/  IMAD.MOV R247, RZ, RZ, -R247 ;  /* 0x000000fffff77224 */ /* 0x000fe400078e0af7 */
[--C-:B------:R-:W-:Y:S01]  /*16d20*/  @!P6 IMAD.IADD R193, R193, 0x1, -R2.reuse ;  /* 0x00000001c1c1e824 */ /* 0x100fe200078e0a02 */
[----:B------:R-:W-:Y:S01]  /*16d30*/  ISETP.GT.U32.AND P6, PT, R2, R195, PT ;  /* 0x000000c30200720c */ /* 0x000fe20003fc4070 */
[----:B------:R-:W-:-:S02]  /*16d40*/  @!P2 IMAD.IADD R200, R200, 0x1, -R2 ;  /* 0x00000001c8c8a824 */ /* 0x000fc400078e0a02 */
[----:B-1----:R-:W-:Y:S02]  /*16d50*/  VIADD R5, R0, 0x1f3 ;  /* 0x000001f300057836 */ /* 0x002fe40000000000 */
[--C-:B------:R-:W-:Y:S02]  /*16d60*/  @!P5 IMAD.IADD R199, R199, 0x1, -R2.reuse ;  /* 0x00000001c7c7d824 */ /* 0x100fe400078e0a02 */
[----:B------:R-:W-:Y:S01]  /*16d70*/  IMAD R245, R2, R247, R245 ;  /* 0x000000f702f57224 */ /* 0x000fe200078e02f5 */
[----:B------:R-:W-:Y:S01]  /*16d80*/  IABS R247, R5 ;  /* 0x0000000500f77213 */ /* 0x000fe20000000000 */
[----:B------:R-:W-:Y:S01]  /*16d90*/  IMAD.HI.U32 R248, R4, R246, RZ ;  /* 0x000000f604f87227 */ /* 0x000fe200078e00ff */
[C---:B------:R-:W-:Y:S01]  /*16da0*/  ISETP.GT.U32.AND P2, PT, R2.reuse, R197, PT ;  /* 0x000000c50200720c */ /* 0x040fe20003f44070 */
[----:B------:R1:W-:Y:S01]  /*16db0*/  STL [R1+0x564], R3 ;  /* 0x0005640301007387 */ /* 0x0003e20000100800 */
[C---:B------:R-:W-:Y:S01]  /*16dc0*/  ISETP.GT.U32.AND P5, PT, R2.reuse, R204, PT ;  /* 0x000000cc0200720c */ /* 0x040fe20003fa4070 */
[--C-:B------:R-:W-:Y:S01]  /*16dd0*/  @!P4 IMAD.IADD R201, R201, 0x1, -R2.reuse ;  /* 0x00000001c9c9c824 */ /* 0x100fe200078e0a02 */
[----:B------:R-:W-:Y:S01]  /*16de0*/  ISETP.GT.U32.AND P4, PT, R2, R200, PT ;  /* 0x000000c80200720c */ /* 0x000fe20003f84070 */
[--C-:B------:R-:W-:Y:S01]  /*16df0*/  @!P3 IMAD.IADD R196, R196, 0x1, -R2.reuse ;  /* 0x00000001c4c4b824 */ /* 0x100fe200078e0a02 */
[----:B------:R-:W-:Y:S01]  /*16e00*/  ISETP.GT.U32.AND P3, PT, R2, R199, PT ;  /* 0x000000c70200720c */ /* 0x000fe20003f64070 */
[----:B------:R-:W-:Y:S01]  /*16e10*/  @!P0 IMAD.IADD R202, R202, 0x1, -R2 ;  /* 0x00000001caca8824 */ /* 0x000fe200078e0a02 */
[----:B------:R-:W-:Y:S01]  /*16e20*/  ISETP.GT.U32.AND P0, PT, R2, R205, PT ;  /* 0x000000cd0200720c */ /* 0x000fe20003f04070 */
[----:B------:R-:W-:-:S02]  /*16e30*/  IMAD.MOV R248, RZ, RZ, -R248 ;  /* 0x000000fffff87224 */ /* 0x000fc400078e0af8 */
[----:B-1----:R-:W-:Y:S02]  /*16e40*/  VIADD R3, R0, 0x1f4 ;  /* 0x000001f400037836 */ /* 0x002fe40000000000 */
[----:B------:R-:W-:-:S04]  /*16e50*/  IMAD.HI.U32 R249, R4, R247, RZ ;  /* 0x000000f704f97227 */ /* 0x000fc800078e00ff */
[----:B------:R-:W-:Y:S01]  /*16e60*/  @!P1 IMAD.IADD R203, R203, 0x1, -R2 ;  /* 0x00000001cbcb9824 */ /* 0x000fe200078e0a02 */
[C---:B------:R-:W-:Y:S01]  /*16e70*/  ISETP.GT.U32.AND P1, PT, R2.reuse, R201, PT ;  /* 0x000000c90200720c */ /* 0x040fe20003f24070 */
[C---:B------:R-:W-:Y:S01]  /*16e80*/  IMAD R246, R2.reuse, R248, R246 ;  /* 0x000000f802f67224 */ /* 0x040fe200078e02f6 */
[----:B------:R-:W-:Y:S01]  /*16e90*/  IABS R248, R3 ;  /* 0x0000000300f87213 */ /* 0x000fe20000000000 */
[----:B------:R-:W-:Y:S02]  /*16ea0*/  IMAD.MOV R249, RZ, RZ, -R249 ;  /* 0x000000fffff97224 */ /* 0x000fe400078e0af9 */
[--C-:B------:R-:W-:Y:S01]  /*16eb0*/  @!P6 IMAD.IADD R195, R195, 0x1, -R2.reuse ;  /* 0x00000001c3c3e824 */ /* 0x100fe200078e0a02 */
[C---:B------:R-:W-:Y:S01]  /*16ec0*/  ISETP.GT.U32.AND P6, PT, R2.reuse, R198, PT ;  /* 0x000000c60200720c */ /* 0x040fe20003fc4070 */
[----:B------:R-:W-:Y:S02]  /*16ed0*/  IMAD R247, R2, R249, R247 ;  /* 0x000000f902f77224 */ /* 0x000fe400078e02f7 */
[----:B------:R-:W-:Y:S01]  /*16ee0*/  IMAD.HI.U32 R249, R4, R248, RZ ;  /* 0x000000f804f97227 */ /* 0x000fe200078e00ff */
[----:B------:R1:W-:Y:S03]  /*16ef0*/  STL [R1+0x544], R5 ;  /* 0x0005440501007387 */ /* 0x0003e60000100800 */
        /* <DEDUP_REMOVED lines=9> */
[----:B------:R-:W-:Y:S02]  /*16f90*/  IMAD.MOV R249, RZ, RZ, -R249 ;  /* 0x000000fffff97224 */ /* 0x000fe400078e0af9 */
[----:B-1----:R-:W-:Y:S02]  /*16fa0*/  VIADD R5, R0, 0x1f5 ;  /* 0x000001f500057836 */ /* 0x002fe40000000000 */
[----:B------:R-:W-:Y:S01]  /*16fb0*/  @!P1 IMAD.IADD R201, R201, 0x1, -R2 ;  /* 0x00000001c9c99824 */ /* 0x000fe200078e0a02 */
[C---:B------:R-:W-:Y:S01]  /*16fc0*/  ISETP.GT.U32.AND P1, PT, R2.reuse, R205, PT ;  /* 0x000000cd0200720c */ /* 0x040fe20003f24070 */
[----:B------:R1:W-:Y:S01]  /*16fd0*/  STL [R1+0x55c], R3 ;  /* 0x00055c0301007387 */ /* 0x0003e20000100800 */
[----:B------:R-:W-:Y:S01]  /*16fe0*/  IMAD R248, R2, R249, R248 ;  /* 0x000000f902f87224 */ /* 0x000fe200078e02f8 */
[----:B------:R-:W-:Y:S01]  /*16ff0*/  IABS R249, R5 ;  /* 0x0000000500f97213 */ /* 0x000fe20000000000 */
[----:B------:R-:W-:Y:S01]  /*17000*/  @!P6 IMAD.IADD R198, R198, 0x1, -R2 ;  /* 0x00000001c6c6e824 */ /* 0x000fe200078e0a02 */
[----:B------:R-:W-:-:S02]  /*17010*/  ISETP.GT.U32.AND P6, PT, R2, R204, PT ;  /* 0x000000cc0200720c */ /* 0x000fc40003fc4070 */
[----:B------:R-:W-:Y:S01]  /*17020*/  ISETP.GT.U32.AND P0, PT, R2, R208, PT ;  /* 0x000000d00200720c */ /* 0x000fe20003f04070 */
[----:B-1----:R-:W-:Y:S02]  /*17030*/  VIADD R3, R0, 0x1f6 ;  /* 0x000001f600037836 */ /* 0x002fe40000000000 */
[----:B------:R-:W-:-:S03]  /*17040*/  IMAD.HI.U32 R251, R4, R249, RZ ;  /* 0x000000f904fb7227 */ /* 0x000fc600078e00ff */
[----:B------:R-:W-:Y:S01]  /*17050*/  IABS R250, R3 ;  /* 0x0000000300fa7213 */ /* 0x000fe20000000000 */
[--C-:B------:R-:W-:Y:S01]  /*17060*/  @!P2 IMAD.IADD R202, R202, 0x1, -R2.reuse ;  /* 0x00000001cacaa824 */ /* 0x100fe200078e0a02 */
[C---:B------:R-:W-:Y:S01]  /*17070*/  ISETP.GT.U32.AND P2, PT, R2.reuse, R209, PT ;  /* 0x000000d10200720c */ /* 0x040fe20003f44070 */
[--C-:B------:R-:W-:Y:S01]  /*17080*/  @!P5 IMAD.IADD R203, R203, 0x1, -R2.reuse ;  /* 0x00000001cbcbd824 */ /* 0x100fe200078e0a02 */
[----:B------:R-:W-:Y:S01]  /*17090*/  ISETP.GT.U32.AND P5, PT, R2, R210, PT ;  /* 0x000000d20200720c */ /* 0x000fe20003fa4070 */
[--C-:B------:R-:W-:Y:S02]  /*170a0*/  @!P4 IMAD.IADD R207, R207, 0x1, -R2.reuse ;  /* 0x00000001cfcfc824 */ /* 0x100fe400078e0a02 */
[--C-:B------:R-:W-:Y:S01]  /*170b0*/  @!P3 IMAD.IADD R206, R206, 0x1, -R2.reuse ;  /* 0x00000001ceceb824 */ /* 0x100fe200078e0a02 */
[C---:B------:R-:W-:Y:S01]  /*170c0*/  ISETP.GT.U32.AND P3, PT, R2.reuse, R211, PT ;  /* 0x000000d30200720c */ /* 0x040fe20003f64070 */
[----:B------:R-:W-:Y:S01]  /*170d0*/  IMAD.MOV R251, RZ, RZ, -R251 ;  /* 0x000000fffffb7224 */ /* 0x000fe200078e0afb */
[----:B------:R-:W-:Y:S01]  /*170e0*/  ISETP.GT.U32.AND P4, PT, R2, R207, PT ;  /* 0x000000cf0200720c */ /* 0x000fe20003f84070 */
[----:B------:R-:W-:Y:S01]  /*170f0*/  IMAD.HI.U32 R252, R4, R250, RZ ;  /* 0x000000fa04fc7227 */ /* 0x000fe200078e00ff */
[----:B------:R1:W-:Y:S03]  /*17100*/  STL [R1+0x534], R5 ;  /* 0x0005340501007387 */ /* 0x0003e60000100800 */
[----:B------:R-:W-:Y:S01]  /*17110*/  @!P1 IMAD.IADD R205, R205, 0x1, -R2 ;  /* 0x00000001cdcd9824 */ /* 0x000fe200078e0a02 */
[C---:B------:R-:W-:Y:S01]  /*17120*/  ISETP.GT.U32.AND P1, PT, R2.reuse, R212, PT ;  /* 0x000000d40200720c */ /* 0x040fe20003f24070 */
[----:B------:R-:W-:-:S02]  /*17130*/  IMAD R249, R2, R251, R249 ;  /* 0x000000fb02f97224 */ /* 0x000fc400078e02f9 */
[----:B------:R-:W-:Y:S02]  /*17140*/  IMAD.MOV R251, RZ, RZ, -R252 ;  /* 0x000000fffffb7224 */ /* 0x000fe400078e0afc */
[--C-:B------:R-:W-:Y:S01]  /*17150*/  @!P6 IMAD.IADD R204, R204, 0x1, -R2.reuse ;  /* 0x00000001cccce824 */ /* 0x100fe200078e0a02 */
[----:B------:R-:W-:Y:S01]  /*17160*/  ISETP.GT.U32.AND P6, PT, R2, R206, PT ;  /* 0x000000ce0200720c */ /* 0x000fe20003fc4070 */
[----:B-1----:R-:W-:Y:S01]  /*17170*/  VIADD R5, R0, 0x1f7 ;  /* 0x000001f700057836 */ /* 0x002fe20000000000 */
[----:B------:R1:W-:Y:S01]  /*17180*/  STL [R1+0x54c], R3 ;  /* 0x00054c0301007387 */ /* 0x0003e20000100800 */
[----:B------:R-:W-:Y:S01]  /*17190*/  @!P0 IMAD.IADD R208, R208, 0x1, -R2 ;  /* 0x00000001d0d08824 */ /* 0x000fe200078e0a02 */
[C---:B------:R-:W-:Y:S01]  /*171a0*/  ISETP.GT.U32.AND P0, PT, R2.reuse, R213, PT ;  /* 0x000000d50200720c */ /* 0x040fe20003f04070 */
[C---:B------:R-:W-:Y:S01]  /*171b0*/  IMAD R250, R2.reuse, R251, R250 ;  /* 0x000000fb02fa7224 */ /* 0x040fe200078e02fa */
[----:B------:R-:W-:Y:S01]  /*171c0*/  IABS R251, R5 ;  /* 0x0000000500fb7213 */ /* 0x000fe20000000000 */
[--C-:B------:R-:W-:Y:S01]  /*171d0*/  @!P2 IMAD.IADD R209, R209, 0x1, -R2.reuse ;  /* 0x00000001d1d1a824 */ /* 0x100fe200078e0a02 */
[----:B------:R-:W-:Y:S01]  /*171e0*/  ISETP.GT.U32.AND P2, PT, R2, R214, PT ;  /* 0x000000d60200720c */ /* 0x000fe20003f44070 */
[----:B------:R-:W-:-:S02]  /*171f0*/  @!P5 IMAD.IADD R210, R210, 0x1, -R2 ;  /* 0x00000001d2d2d824 */ /* 0x000fc400078e0a02 */
[----:B-1----:R-:W-:Y:S02]  /*17200*/  VIADD R3, R0, 0x1f8 ;  /* 0x000001f800037836 */ /* 0x002fe40000000000 */
[--C-:B------:R-:W-:Y:S01]  /*17210*/  @!P3 IMAD.IADD R211, R211, 0x1, -R2.reuse ;  /* 0x00000001d3d3b824 */ /* 0x100fe200078e0a02 */
[----:B------:R1:W-:Y:S02]  /*17220*/  STL [R1+0x530], R5 ;  /* 0x0005300501007387 */ /* 0x0003e40000100800 */
[----:B------:R-:W-:Y:S01]  /*17230*/  IABS R252, R3 ;  /* 0x0000000300fc7213 */ /* 0x000fe20000000000 */
[--C-:B------:R-:W-:Y:S01]  /*17240*/  @!P4 IMAD.IADD R207, R207, 0x1, -R2.reuse ;  /* 0x00000001cfcfc824 */ /* 0x100fe200078e0a02 */
[----:B------:R-:W-:Y:S01]  /*17250*/  ISETP.GT.U32.AND P5, PT, R2, R215, PT ;  /* 0x000000d70200720c */ /* 0x000fe20003fa4070 */
[----:B------:R-:W-:Y:S01]  /*17260*/  @!P1 IMAD.IADD R212, R212, 0x1, -R2 ;  /* 0x00000001d4d49824 */ /* 0x000fe200078e0a02 */
[C---:B------:R-:W-:Y:S01]  /*17270*/  ISETP.GT.U32.AND P4, PT, R2.reuse, R210, PT ;  /* 0x000000d20200720c */ /* 0x040fe20003f84070 */
[----:B------:R2:W-:Y:S01]  /*17280*/  STL [R1+0x53c], R3 ;  /* 0x00053c0301007387 */ /* 0x0005e20000100800 */
[----:B------:R-:W-:Y:S01]  /*17290*/  ISETP.GT.U32.AND P1, PT, R2, R211, PT ;  /* 0x000000d30200720c */ /* 0x000fe20003f24070 */
[----:B-1----:R-:W-:-:S04]  /*172a0*/  IMAD.HI.U32 R5, R4, R251, RZ ;  /* 0x000000fb04057227 */ /* 0x002fc800078e00ff */
[----:B------:R-:W-:Y:S02]  /*172b0*/  IMAD.MOV R5, RZ, RZ, -R5 ;  /* 0x000000ffff057224 */ /* 0x000fe400078e0a05 */
[----:B------:R-:W-:Y:S02]  /*172c0*/  @!P6 IMAD.IADD R206, R206, 0x1, -R2 ;  /* 0x00000001cecee824 */ /* 0x000fe400078e0a02 */
[----:B--2---:R-:W-:Y:S01]  /*172d0*/  IMAD.HI.U32 R3, R4, R252, RZ ;  /* 0x000000fc04037227 */ /* 0x004fe200078e00ff */
[----:B------:R-:W-:-:S03]  /*172e0*/  ISETP.GT.U32.AND P6, PT, R2, R209, PT ;  /* 0x000000d10200720c */ /* 0x000fc60003fc4070 */
[--C-:B------:R-:W-:Y:S01]  /*172f0*/  @!P0 IMAD.IADD R213, R213, 0x1, -R2.reuse ;  /* 0x00000001d5d58824 */ /* 0x100fe200078e0a02 */
[C---:B------:R-:W-:Y:S01]  /*17300*/  ISETP.GT.U32.AND P0, PT, R2.reuse, R216, PT ;  /* 0x000000d80200720c */ /* 0x040fe20003f04070 */
[----:B------:R-:W-:Y:S02]  /*17310*/  IMAD.MOV R3, RZ, RZ, -R3 ;  /* 0x000000ffff037224 */ /* 0x000fe400078e0a03 */
[----:B------:R-:W-:Y:S02]  /*17320*/  IMAD R251, R2, R5, R251 ;  /* 0x0000000502fb7224 */ /* 0x000fe400078e02fb */
[----:B------:R-:W-:Y:S02]  /*17330*/  VIADD R5, R0, 0x1f9 ;  /* 0x000001f900057836 */ /* 0x000fe40000000000 */
[----:B------:R-:W-:Y:S01]  /*17340*/  @!P2 IMAD.IADD R214, R214, 0x1, -R2 ;  /* 0x00000001d6d6a824 */ /* 0x000fe200078e0a02 */
[C---:B------:R-:W-:Y:S01]  /*17350*/  ISETP.GT.U32.AND P2, PT, R2.reuse, R212, PT ;  /* 0x000000d40200720c */ /* 0x040fe20003f44070 */
[----:B------:R-:W-:-:S02]  /*17360*/  IMAD R252, R2, R3, R252 ;  /* 0x0000000302fc7224 */ /* 0x000fc400078e02fc */
[----:B------:R-:W-:Y:S01]  /*17370*/  VIADD R3, R0, 0x1fa ;  /* 0x000001fa00037836 */ /* 0x000fe20000000000 */
[----:B------:R1:W-:Y:S01]  /*17380*/  STL [R1+0x528], R5 ;  /* 0x0005280501007387 */ /* 0x0003e20000100800 */
[--C-:B------:R-:W-:Y:S02]  /*17390*/  @!P5 IMAD.IADD R215, R215, 0x1, -R2.reuse ;  /* 0x00000001d7d7d824 */ /* 0x100fe400078e0a02 */
[--C-:B------:R-:W-:Y:S01]  /*173a0*/  @!P4 IMAD.IADD R210, R210, 0x1, -R2.reuse ;  /* 0x00000001d2d2c824 */ /* 0x100fe200078e0a02 */
[C---:B------:R-:W-:Y:S01]  /*173b0*/  ISETP.GT.U32.AND P4, PT, R2.reuse, R217, PT ;  /* 0x000000d90200720c */ /* 0x040fe20003f84070 */
[--C-:B------:R-:W-:Y:S01]  /*173c0*/  @!P1 IMAD.IADD R211, R211, 0x1, -R2.reuse ;  /* 0x00000001d3d39824 */ /* 0x100fe200078e0a02 */
[C---:B------:R-:W-:Y:S01]  /*173d0*/  ISETP.GT.U32.AND P1, PT, R2.reuse, R218, PT ;  /* 0x000000da0200720c */ /* 0x040fe20003f24070 */
[----:B------:R2:W-:Y:S01]  /*173e0*/  STL [R1+0x52c], R3 ;  /* 0x00052c0301007387 */ /* 0x0005e20000100800 */
[----:B-1----:R-:W-:Y:S01]  /*173f0*/  IABS R5, R5 ;  /* 0x0000000500057213 */ /* 0x002fe20000000000 */
[--C-:B------:R-:W-:Y:S01]  /*17400*/  @!P6 IMAD.IADD R209, R209, 0x1, -R2.reuse ;  /* 0x00000001d1d1e824 */ /* 0x100fe200078e0a02 */
[----:B------:R-:W-:Y:S01]  /*17410*/  ISETP.GT.U32.AND P6, PT, R2, R215, PT ;  /* 0x000000d70200720c */ /* 0x000fe20003fc4070 */
[----:B------:R-:W-:-:S02]  /*17420*/  @!P0 IMAD.IADD R216, R216, 0x1, -R2 ;  /* 0x00000001d8d88824 */ /* 0x000fc400078e0a02 */
[----:B------:R-:W-:Y:S01]  /*17430*/  IMAD.MOV.U32 R228, RZ, RZ, R5 ;  /* 0x000000ffffe47224 */ /* 0x000fe200078e0005 */
[----:B--2---:R-:W-:Y:S01]  /*17440*/  IABS R3, R3 ;  /* 0x0000000300037213 */ /* 0x004fe20000000000 */
[----:B------:R-:W-:Y:S01]  /*17450*/  @!P2 IMAD.IADD R212, R212, 0x1, -R2 ;  /* 0x00000001d4d4a824 */ /* 0x000fe200078e0a02 */
[----:B------:R-:W-:Y:S01]  /*17460*/  ISETP.GT.U32.AND P2, PT, R2, R216, PT ;  /* 0x000000d80200720c */ /* 0x000fe20003f44070 */
[----:B------:R-:W-:-:S04]  /*17470*/  IMAD.HI.U32 R7, R4, R228, RZ ;  /* 0x000000e404077227 */ /* 0x000fc800078e00ff */
[----:B------:R-:W-:Y:S02]  /*17480*/  IMAD.MOV.U32 R5, RZ, RZ, R3 ;  /* 0x000000ffff057224 */ /* 0x000fe400078e0003 */
[----:B------:R-:W-:Y:S02]  /*17490*/  IMAD.MOV R7, RZ, RZ, -R7 ;  /* 0x000000ffff077224 */ /* 0x000fe400078e0a07 */
[----:B------:R-:W-:-:S04]  /*174a0*/  IMAD.HI.U32 R3, R4, R5, RZ ;  /* 0x0000000504037227 */ /* 0x000fc800078e00ff */
[--C-:B------:R-:W-:Y:S02]  /*174b0*/  @!P4 IMAD.IADD R217, R217, 0x1, -R2.reuse ;  /* 0x00000001d9d9c824 */ /* 0x100fe400078e0a02 */
[----:B------:R-:W-:Y:S02]  /*174c0*/  @!P1 IMAD.IADD R218, R218, 0x1, -R2 ;  /* 0x00000001dada9824 */ /* 0x000fe400078e0a02 */
[----:B------:R-:W-:Y:S02]  /*174d0*/  IMAD.MOV R3, RZ, RZ, -R3 ;  /* 0x000000ffff037224 */ /* 0x000fe400078e0a03 */
[C---:B------:R-:W-:Y:S02]  /*174e0*/  IMAD R7, R2.reuse, R7, R228 ;  /* 0x0000000702077224 */ /* 0x040fe400078e02e4 */
[----:B------:R-:W-:Y:S01]  /*174f0*/  @!P6 IMAD.IADD R215, R215, 0x1, -R2 ;  /* 0x00000001d7d7e824 */ /* 0x000fe200078e0a02 */
[----:B------:R-:W-:Y:S01]  /*17500*/  ISETP.GT.U32.AND P6, PT, R2, R217, PT ;  /* 0x000000d90200720c */ /* 0x000fe20003fc4070 */
[----:B------:R-:W-:Y:S01]  /*17510*/  VIADD R228, R0, 0x1fb ;  /* 0x000001fb00e47836 */ /* 0x000fe20000000000 */
[C---:B------:R-:W-:Y:S01]  /*17520*/  ISETP.GT.U32.AND P1, PT, R2.reuse, R218, PT ;  /* 0x000000da0200720c */ /* 0x040fe20003f24070 */
[----:B------:R-:W-:-:S02]  /*17530*/  IMAD R5, R2, R3, R5 ;  /* 0x0000000302057224 */ /* 0x000fc400078e0205 */
[----:B------:R-:W-:Y:S01]  /*17540*/  VIADD R3, R0, 0x1fc ;  /* 0x000001fc00037836 */ /* 0x000fe20000000000 */
[----:B------:R1:W-:Y:S01]  /*17550*/  STL [R1+0x50c], R228 ;  /* 0x00050ce401007387 */ /* 0x0003e20000100800 */
[----:B------:R-:W-:-:S03]  /*17560*/  @!P2 IMAD.IADD R216, R216, 0x1, -R2 ;  /* 0x00000001d8d8a824 */ /* 0x000fc600078e0a02 */
[----:B------:R-:W-:Y:S01]  /*17570*/  STL [R1+0x514], R3 ;  /* 0x0005140301007387 */ /* 0x000fe20000100800 */
[----:B-1----:R-:W-:-:S03]  /*17580*/  IABS R228, R228 ;  /* 0x000000e400e47213 */ /* 0x002fc60000000000 */
[----:B------:R1:W-:Y:S01]  /*17590*/  STL [R1+0x1ab4], R216 ;  /* 0x001ab4d801007387 */ /* 0x0003e20000100800 */
[----:B------:R-:W-:Y:S02]  /*175a0*/  @!P6 IMAD.IADD R217, R217, 0x1, -R2 ;  /* 0x00000001d9d9e824 */ /* 0x000fe400078e0a02 */
[----:B------:R-:W-:-:S04]  /*175b0*/  IMAD.HI.U32 R228, R4, R228, RZ ;  /* 0x000000e404e47227 */ /* 0x000fc800078e00ff */
[----:B-1----:R-:W-:Y:S02]  /*175c0*/  VIADD R216, R0, 0x1fb ;  /* 0x000001fb00d87836 */ /* 0x002fe40000000000 */
[----:B------:R-:W-:Y:S02]  /*175d0*/  @!P1 IMAD.IADD R218, R218, 0x1, -R2 ;  /* 0x00000001dada9824 */ /* 0x000fe400078e0a02 */
[----:B------:R-:W-:Y:S01]  /*175e0*/  IMAD.MOV R228, RZ, RZ, -R228 ;  /* 0x000000ffffe47224 */ /* 0x000fe200078e0ae4 */
[----:B------:R-:W-:Y:S01]  /*175f0*/  IABS R216, R216 ;  /* 0x000000d800d87213 */ /* 0x000fe20000000000 */
[----:B------:R-:W-:Y:S04]  /*17600*/  STL [R1+0x1ab0], R217 ;  /* 0x001ab0d901007387 */ /* 0x000fe80000100800 */
[----:B------:R1:W-:Y:S02]  /*17610*/  STL [R1+0x1aac], R218 ;  /* 0x001aacda01007387 */ /* 0x0003e40000100800 */
[----:B-1----:R-:W-:-:S02]  /*17620*/  IMAD R218, R2, R228, R216 ;  /* 0x000000e402da7224 */ /* 0x002fc400078e02d8 */
[----:B------:R-:W2:Y:S01]  /*17630*/  LDL.LU R228, [R1+0x1dd8] ;  /* 0x001dd80001e47983 */ /* 0x000ea20000300800 */
[C---:B------:R-:W-:Y:S02]  /*17640*/  ISETP.GT.U32.AND P3, PT, R2.reuse, R208, PT ;  /* 0x000000d00200720c */ /* 0x040fe40003f64070 */
[----:B------:R-:W-:-:S11]  /*17650*/  ISETP.GT.U32.AND P5, PT, R2, R214, PT ;  /* 0x000000d60200720c */ /* 0x000fd60003fa4070 */
[--C-:B------:R-:W-:Y:S01]  /*17660*/  @!P3 IMAD.IADD R208, R208, 0x1, -R2.reuse ;  /* 0x00000001d0d0b824 */ /* 0x100fe200078e0a02 */
[C---:B------:R-:W-:Y:S02]  /*17670*/  ISETP.GT.U32.AND P3, PT, R2.reuse, R213, PT ;  /* 0x000000d50200720c */ /* 0x040fe40003f64070 */
[----:B------:R-:W-:Y:S01]  /*17680*/  ISETP.GT.U32.AND P0, PT, R2, R219, PT ;  /* 0x000000db0200720c */ /* 0x000fe20003f04070 */
[----:B------:R-:W-:Y:S01]  /*17690*/  @!P5 IMAD.IADD R214, R214, 0x1, -R2 ;  /* 0x00000001d6d6d824 */ /* 0x000fe200078e0a02 */
[----:B------:R-:W-:-:S09]  /*176a0*/  ISETP.GT.U32.AND P5, PT, R2, R221, PT ;  /* 0x000000dd0200720c */ /* 0x000fd20003fa4070 */
[--C-:B------:R-:W-:Y:S01]  /*176b0*/  @!P3 IMAD.IADD R213, R213, 0x1, -R2.reuse ;  /* 0x00000001d5d5b824 */ /* 0x100fe200078e0a02 */
[C---:B------:R-:W-:Y:S02]  /*176c0*/  ISETP.GT.U32.AND P3, PT, R2.reuse, R220, PT ;  /* 0x000000dc0200720c */ /* 0x040fe40003f64070 */
[C---:B------:R-:W-:Y:S01]  /*176d0*/  ISETP.GT.U32.AND P4, PT, R2.reuse, R222, PT ;  /* 0x000000de0200720c */ /* 0x040fe20003f84070 */
[--C-:B------:R-:W-:Y:S01]  /*176e0*/  @!P0 IMAD.IADD R219, R219, 0x1, -R2.reuse ;  /* 0x00000001dbdb8824 */ /* 0x100fe200078e0a02 */
[C---:B------:R-:W-:Y:S02]  /*176f0*/  ISETP.GT.U32.AND P2, PT, R2.reuse, R223, PT ;  /* 0x000000df0200720c */ /* 0x040fe40003f44070 */
[----:B------:R-:W-:Y:S01]  /*17700*/  ISETP.GT.U32.AND P0, PT, R2, R224, PT ;  /* 0x000000e00200720c */ /* 0x000fe20003f04070 */
[----:B------:R-:W-:-:S06]  /*17710*/  @!P5 IMAD.IADD R221, R221, 0x1, -R2 ;  /* 0x00000001ddddd824 */ /* 0x000fcc00078e0a02 */
[--C-:B------:R-:W-:Y:S01]  /*17720*/  @!P3 IMAD.IADD R220, R220, 0x1, -R2.reuse ;  /* 0x00000001dcdcb824 */ /* 0x100fe200078e0a02 */
[----:B------:R-:W-:Y:S01]  /*17730*/  ISETP.GT.U32.AND P3, PT, R2, R225, PT ;  /* 0x000000e10200720c */ /* 0x000fe20003f64070 */
[--C-:B------:R-:W-:Y:S01]  /*17740*/  @!P4 IMAD.IADD R222, R222, 0x1, -R2.reuse ;  /* 0x00000001dedec824 */ /* 0x100fe200078e0a02 */
[C---:B------:R-:W-:Y:S01]  /*17750*/  ISETP.GT.U32.AND P4, PT, R2.reuse, R219, PT ;  /* 0x000000db0200720c */ /* 0x040fe20003f84070 */
[--C-:B------:R-:W-:Y:S01]  /*17760*/  @!P2 IMAD.IADD R223, R223, 0x1, -R2.reuse ;  /* 0x00000001dfdfa824 */ /* 0x100fe200078e0a02 */
[----:B------:R-:W-:Y:S01]  /*17770*/  ISETP.GT.U32.AND P1, PT, R2, R221, PT ;  /* 0x000000dd0200720c */ /* 0x000fe20003f24070 */
[----:B------:R-:W-:Y:S01]  /*17780*/  @!P0 IMAD.IADD R224, R224, 0x1, -R2 ;  /* 0x00000001e0e08824 */ /* 0x000fe200078e0a02 */
[C---:B------:R-:W-:Y:S02]  /*17790*/  ISETP.GT.U32.AND P0, PT, R2.reuse, R227, PT ;  /* 0x000000e30200720c */ /* 0x040fe40003f04070 */
[C---:B------:R-:W-:Y:S02]  /*177a0*/  ISETP.GT.U32.AND P5, PT, R2.reuse, R226, PT ;  /* 0x000000e20200720c */ /* 0x040fe40003fa4070 */
[----:B------:R-:W-:-:S03]  /*177b0*/  ISETP.GT.U32.AND P2, PT, R2, R222, PT ;  /* 0x000000de0200720c */ /* 0x000fc60003f44070 */
[--C-:B------:R-:W-:Y:S01]  /*177c0*/  @!P3 IMAD.IADD R225, R225, 0x1, -R2.reuse ;  /* 0x00000001e1e1b824 */ /* 0x100fe200078e0a02 */
[C---:B------:R-:W-:Y:S01]  /*177d0*/  ISETP.GT.U32.AND P3, PT, R2.reuse, R223, PT ;  /* 0x000000df0200720c */ /* 0x040fe20003f64070 */
        /* <DEDUP_REMOVED lines=8> */
[----:B------:R-:W-:-:S03]  /*17860*/  ISETP.GT.U32.AND P2, PT, R2, R229, PT ;  /* 0x000000e50200720c */ /* 0x000fc60003f44070 */
        /* <DEDUP_REMOVED lines=9> */
[----:B------:R-:W-:-:S04]  /*17900*/  @!P2 IMAD.IADD R229, R229, 0x1, -R2 ;  /* 0x00000001e5e5a824 */ /* 0x000fc800078e0a02 */
[--C-:B------:R-:W-:Y:S01]  /*17910*/  @!P3 IMAD.IADD R227, R227, 0x1, -R2.reuse ;  /* 0x00000001e3e3b824 */ /* 0x100fe200078e0a02 */
[----:B------:R-:W-:Y:S01]  /*17920*/  ISETP.GT.U32.AND P3, PT, R2, R234, PT ;  /* 0x000000ea0200720c */ /* 0x000fe20003f64070 */
[--C-:B------:R-:W-:Y:S01]  /*17930*/  @!P0 IMAD.IADD R230, R230, 0x1, -R2.reuse ;  /* 0x00000001e6e68824 */ /* 0x100fe200078e0a02 */
[C---:B------:R-:W-:Y:S02]  /*17940*/  ISETP.GT.U32.AND P0, PT, R2.reuse, R235, PT ;  /* 0x000000eb0200720c */ /* 0x040fe40003f04070 */
[C---:B------:R-:W-:Y:S01]  /*17950*/  ISETP.GT.U32.AND P2, PT, R2.reuse, R229, PT ;  /* 0x000000e50200720c */ /* 0x040fe20003f44070 */
[--C-:B------:R-:W-:Y:S01]  /*17960*/  @!P4 IMAD.IADD R231, R231, 0x1, -R2.reuse ;  /* 0x00000001e7e7c824 */ /* 0x100fe200078e0a02 */
[----:B------:R-:W-:Y:S01]  /*17970*/  ISETP.GT.U32.AND P4, PT, R2, R236, PT ;  /* 0x000000ec0200720c */ /* 0x000fe20003f84070 */
[--C-:B------:R-:W-:Y:S02]  /*17980*/  @!P6 IMAD.IADD R226, R226, 0x1, -R2.reuse ;  /* 0x00000001e2e2e824 */ /* 0x100fe400078e0a02 */
[----:B------:R-:W-:Y:S01]  /*17990*/  @!P5 IMAD.IADD R232, R232, 0x1, -R2 ;  /* 0x00000001e8e8d824 */ /* 0x000fe200078e0a02 */
[----:B------:R-:W-:-:S03]  /*179a0*/  ISETP.GT.U32.AND P5, PT, R2, R237, PT ;  /* 0x000000ed0200720c */ /* 0x000fc60003fa4070 */
[--C-:B------:R-:W-:Y:S02]  /*179b0*/  @!P3 IMAD.IADD R234, R234, 0x1, -R2.reuse ;  /* 0x00000001eaeab824 */ /* 0x100fe400078e0a02 */
[--C-:B------:R-:W-:Y:S01]  /*179c0*/  @!P0 IMAD.IADD R235, R235, 0x1, -R2.reuse ;  /* 0x00000001ebeb8824 */ /* 0x100fe200078e0a02 */
[C---:B------:R-:W-:Y:S01]  /*179d0*/  ISETP.GT.U32.AND P0, PT, R2.reuse, R238, PT ;  /* 0x000000ee0200720c */ /* 0x040fe20003f04070 */
[--C-:B------:R-:W-:Y:S01]  /*179e0*/  @!P2 IMAD.IADD R229, R229, 0x1, -R2.reuse ;  /* 0x00000001e5e5a824 */ /* 0x100fe200078e0a02 */
[----:B------:R-:W-:Y:S01]  /*179f0*/  ISETP.GT.U32.AND P2, PT, R2, R232, PT ;  /* 0x000000e80200720c */ /* 0x000fe20003f44070 */
[----:B------:R-:W-:Y:S01]  /*17a00*/  @!P4 IMAD.IADD R236, R236, 0x1, -R2 ;  /* 0x00000001ececc824 */ /* 0x000fe200078e0a02 */
[----:B------:R-:W-:-:S03]  /*17a10*/  ISETP.GT.U32.AND P4, PT, R2, R234, PT ;  /* 0x000000ea0200720c */ /* 0x000fc60003f84070 */
[----:B------:R-:W-:Y:S01]  /*17a20*/  @!P5 IMAD.IADD R237, R237, 0x1, -R2 ;  /* 0x00000001ededd824 */ /* 0x000fe200078e0a02 */
[----:B------:R-:W-:-:S05]  /*17a30*/  ISETP.GT.U32.AND P5, PT, R2, R236, PT ;  /* 0x000000ec0200720c */ /* 0x000fca0003fa4070 */
[--C-:B------:R-:W-:Y:S02]  /*17a40*/  @!P0 IMAD.IADD R238, R238, 0x1, -R2.reuse ;  /* 0x00000001eeee8824 */ /* 0x100fe400078e0a02 */
[--C-:B------:R-:W-:Y:S01]  /*17a50*/  @!P2 IMAD.IADD R232, R232, 0x1, -R2.reuse ;  /* 0x00000001e8e8a824 */ /* 0x100fe200078e0a02 */
[----:B------:R-:W-:Y:S01]  /*17a60*/  ISETP.GT.U32.AND P2, PT, R2, R239, PT ;  /* 0x000000ef0200720c */ /* 0x000fe20003f44070 */
[--C-:B------:R-:W-:Y:S01]  /*17a70*/  @!P4 IMAD.IADD R234, R234, 0x1, -R2.reuse ;  /* 0x00000001eaeac824 */ /* 0x100fe200078e0a02 */
[C---:B------:R-:W-:Y:S02]  /*17a80*/  ISETP.GT.U32.AND P0, PT, R2.reuse, R241, PT ;  /* 0x000000f10200720c */ /* 0x040fe40003f04070 */
[----:B------:R-:W-:Y:S01]  /*17a90*/  ISETP.GT.U32.AND P4, PT, R2, R238, PT ;  /* 0x000000ee0200720c */ /* 0x000fe20003f84070 */
[----:B------:R-:W-:Y:S01]  /*17aa0*/  @!P5 IMAD.IADD R236, R236, 0x1, -R2 ;  /* 0x00000001ececd824 */ /* 0x000fe200078e0a02 */
[----:B------:R-:W-:-:S07]  /*17ab0*/  ISETP.GT.U32.AND P5, PT, R2, R243, PT ;  /* 0x000000f30200720c */ /* 0x000fce0003fa4070 */
[--C-:B------:R-:W-:Y:S01]  /*17ac0*/  @!P2 IMAD.IADD R239, R239, 0x1, -R2.reuse ;  /* 0x00000001efefa824 */ /* 0x100fe200078e0a02 */
[C---:B------:R-:W-:Y:S01]  /*17ad0*/  ISETP.GT.U32.AND P2, PT, R2.reuse, R244, PT ;  /* 0x000000f40200720c */ /* 0x040fe20003f44070 */
[--C-:B------:R-:W-:Y:S01]  /*17ae0*/  @!P0 IMAD.IADD R241, R241, 0x1, -R2.reuse ;  /* 0x00000001f1f18824 */ /* 0x100fe200078e0a02 */
[----:B------:R-:W-:Y:S01]  /*17af0*/  ISETP.GT.U32.AND P0, PT, R2, R246, PT ;  /* 0x000000f60200720c */ /* 0x000fe20003f04070 */
[--C-:B------:R-:W-:Y:S01]  /*17b00*/  @!P4 IMAD.IADD R238, R238, 0x1, -R2.reuse ;  /* 0x00000001eeeec824 */ /* 0x100fe200078e0a02 */
[----:B------:R-:W-:Y:S01]  /*17b10*/  ISETP.GT.U32.AND P4, PT, R2, R245, PT ;  /* 0x000000f50200720c */ /* 0x000fe20003f84070 */
[----:B------:R-:W-:Y:S01]  /*17b20*/  @!P5 IMAD.IADD R243, R243, 0x1, -R2 ;  /* 0x00000001f3f3d824 */ /* 0x000fe200078e0a02 */
[----:B------:R-:W-:Y:S01]  /*17b30*/  IABS R3, R3 ;  /* 0x0000000300037213 */ /* 0x000fe20000000000 */
[----:B------:R-:W-:Y:S01]  /*17b40*/  VIADD R216, R0, 0x1fc ;  /* 0x000001fc00d87836 */ /* 0x000fe20000000000 */
[----:B------:R-:W-:-:S03]  /*17b50*/  ISETP.GT.U32.AND P5, PT, R2, R248, PT ;  /* 0x000000f80200720c */ /* 0x000fc60003fa4070 */
[----:B------:R-:W-:-:S04]  /*17b60*/  IMAD.HI.U32 R3, R4, R3, RZ ;  /* 0x0000000304037227 */ /* 0x000fc800078e00ff */
[--C-:B------:R-:W-:Y:S01]  /*17b70*/  @!P2 IMAD.IADD R244, R244, 0x1, -R2.reuse ;  /* 0x00000001f4f4a824 */ /* 0x100fe200078e0a02 */
[----:B------:R-:W-:Y:S01]  /*17b80*/  ISETP.GT.U32.AND P2, PT, R2, R241, PT ;  /* 0x000000f10200720c */ /* 0x000fe20003f44070 */
[--C-:B------:R-:W-:Y:S01]  /*17b90*/  @!P4 IMAD.IADD R245, R245, 0x1, -R2.reuse ;  /* 0x00000001f5f5c824 */ /* 0x100fe200078e0a02 */
[----:B------:R-:W-:Y:S01]  /*17ba0*/  IABS R216, R216 ;  /* 0x000000d800d87213 */ /* 0x000fe20000000000 */
[----:B------:R-:W-:Y:S01]  /*17bb0*/  @!P0 IMAD.IADD R246, R246, 0x1, -R2 ;  /* 0x00000001f6f68824 */ /* 0x000fe200078e0a02 */
[C---:B------:R-:W-:Y:S01]  /*17bc0*/  ISETP.GT.U32.AND P0, PT, R2.reuse, R249, PT ;  /* 0x000000f90200720c */ /* 0x040fe20003f04070 */
[----:B------:R-:W-:Y:S01]  /*17bd0*/  IMAD.MOV R3, RZ, RZ, -R3 ;  /* 0x000000ffff037224 */ /* 0x000fe200078e0a03 */
[----:B------:R-:W-:Y:S03]  /*17be0*/  STL [R1+0x1aa8], R219 ;  /* 0x001aa8db01007387 */ /* 0x000fe60000100800 */
[----:B------:R-:W-:Y:S01]  /*17bf0*/  IMAD R3, R2, R3, R216 ;  /* 0x0000000302037224 */ /* 0x000fe200078e02d8 */
[----:B------:R-:W-:Y:S01]  /*17c00*/  STL [R1+0x1aa4], R220 ;  /* 0x001aa4dc01007387 */ /* 0x000fe20000100800 */
[----:B------:R-:W-:Y:S01]  /*17c10*/  VIADD R216, R0, 0x1fd ;  /* 0x000001fd00d87836 */ /* 0x000fe20000000000 */
[----:B------:R-:W-:-:S02]  /*17c20*/  ISETP.GT.U32.AND P4, PT, R2, R244, PT ;  /* 0x000000f40200720c */ /* 0x000fc40003f84070 */
[----:B------:R-:W-:Y:S01]  /*17c30*/  STL [R1+0x1aa0], R221 ;  /* 0x001aa0dd01007387 */ /* 0x000fe20000100800 */
[----:B------:R-:W-:Y:S02]  /*17c40*/  VIADD R217, R0, 0x1fe ;  /* 0x000001fe00d97836 */ /* 0x000fe40000000000 */
[--C-:B------:R-:W-:Y:S01]  /*17c50*/  @!P5 IMAD.IADD R248, R248, 0x1, -R2.reuse ;  /* 0x00000001f8f8d824 */ /* 0x100fe200078e0a02 */
[----:B------:R-:W-:Y:S01]  /*17c60*/  STL [R1+0x1a9c], R222 ;  /* 0x001a9cde01007387 */ /* 0x000fe20000100800 */
[--C-:B------:R-:W-:Y:S01]  /*17c70*/  @!P2 IMAD.IADD R241, R241, 0x1, -R2.reuse ;  /* 0x00000001f1f1a824 */ /* 0x100fe200078e0a02 */
[----:B------:R-:W-:Y:S02]  /*17c80*/  ISETP.GT.U32.AND P2, PT, R2, R246, PT ;  /* 0x000000f60200720c */ /* 0x000fe40003f44070 */
[----:B------:R-:W-:Y:S01]  /*17c90*/  STL [R1+0x1a98], R223 ;  /* 0x001a98df01007387 */ /* 0x000fe20000100800 */
[----:B------:R-:W-:-:S03]  /*17ca0*/  @!P0 IMAD.IADD R249, R249, 0x1, -R2 ;  /* 0x00000001f9f98824 */ /* 0x000fc600078e0a02 */
[----:B------:R1:W-:Y:S04]  /*17cb0*/  STL [R1+0x508], R216 ;  /* 0x000508d801007387 */ /* 0x0003e80000100800 */
[----:B------:R-:W-:Y:S04]  /*17cc0*/  STL [R1+0x1a94], R224 ;  /* 0x001a94e001007387 */ /* 0x000fe80000100800 */
[----:B------:R-:W-:Y:S04]  /*17cd0*/  STL [R1+0x1a90], R225 ;  /* 0x001a90e101007387 */ /* 0x000fe80000100800 */
[----:B------:R-:W-:Y:S04]  /*17ce0*/  STL [R1+0x1a8c], R226 ;  /* 0x001a8ce201007387 */ /* 0x000fe80000100800 */
[----:B------:R3:W-:Y:S04]  /*17cf0*/  STL [R1+0x5ec], R217 ;  /* 0x0005ecd901007387 */ /* 0x0007e80000100800 */
[----:B------:R-:W-:Y:S01]  /*17d00*/  STL [R1+0x1a88], R227 ;  /* 0x001a88e301007387 */ /* 0x000fe20000100800 */
[----:B------:R-:W-:Y:S01]  /*17d10*/  @!P4 IMAD.IADD R244, R244, 0x1, -R2 ;  /* 0x00000001f4f4c824 */ /* 0x000fe200078e0a02 */
[----:B------:R-:W-:-:S02]  /*17d20*/  ISETP.GT.U32.AND P4, PT, R2, R251, PT ;  /* 0x000000fb0200720c */ /* 0x000fc40003f84070 */
[----:B--2---:R-:W-:-:S13]  /*17d30*/  ISETP.GT.U32.AND P1, PT, R2, R228, PT ;  /* 0x000000e40200720c */ /* 0x004fda0003f24070 */
[----:B------:R-:W-:Y:S01]  /*17d40*/  @!P1 IMAD.IADD R228, R228, 0x1, -R2 ;  /* 0x00000001e4e49824 */ /* 0x000fe200078e0a02 */
[----:B------:R-:W-:-:S04]  /*17d50*/  ISETP.GT.U32.AND P1, PT, R2, R233, PT ;  /* 0x000000e90200720c */ /* 0x000fc80003f24070 */
[----:B------:R-:W-:-:S09]  /*17d60*/  ISETP.GT.U32.AND P6, PT, R2, R228, PT ;  /* 0x000000e40200720c */ /* 0x000fd20003fc4070 */
[----:B------:R-:W-:Y:S01]  /*17d70*/  @!P1 IMAD.IADD R233, R233, 0x1, -R2 ;  /* 0x00000001e9e99824 */ /* 0x000fe200078e0a02 */
[----:B------:R-:W-:-:S04]  /*17d80*/  ISETP.GT.U32.AND P1, PT, R2, R230, PT ;  /* 0x000000e60200720c */ /* 0x000fc80003f24070 */
[----:B------:R-:W-:Y:S01]  /*17d90*/  ISETP.GT.U32.AND P3, PT, R2, R233, PT ;  /* 0x000000e90200720c */ /* 0x000fe20003f64070 */
[----:B------:R-:W-:Y:S01]  /*17da0*/  @!P6 IMAD.IADD R228, R228, 0x1, -R2 ;  /* 0x00000001e4e4e824 */ /* 0x000fe200078e0a02 */
[----:B------:R-:W-:-:S07]  /*17db0*/  ISETP.GT.U32.AND P6, PT, R2, R231, PT ;  /* 0x000000e70200720c */ /* 0x000fce0003fc4070 */
[----:B------:R-:W-:Y:S01]  /*17dc0*/  @!P1 IMAD.IADD R230, R230, 0x1, -R2 ;  /* 0x00000001e6e69824 */ /* 0x000fe200078e0a02 */
[----:B------:R-:W-:-:S03]  /*17dd0*/  ISETP.GT.U32.AND P1, PT, R2, R235, PT ;  /* 0x000000eb0200720c */ /* 0x000fc60003f24070 */
[--C-:B------:R-:W-:Y:S01]  /*17de0*/  @!P3 IMAD.IADD R233, R233, 0x1, -R2.reuse ;  /* 0x00000001e9e9b824 */ /* 0x100fe200078e0a02 */
[C---:B------:R-:W-:Y:S01]  /*17df0*/  ISETP.GT.U32.AND P3, PT, R2.reuse, R240, PT ;  /* 0x000000f00200720c */ /* 0x040fe20003f64070 */
[----:B------:R-:W-:Y:S01]  /*17e00*/  @!P6 IMAD.IADD R231, R231, 0x1, -R2 ;  /* 0x00000001e7e7e824 */ /* 0x000fe200078e0a02 */
[----:B------:R-:W-:-:S07]  /*17e10*/  ISETP.GT.U32.AND P6, PT, R2, R237, PT ;  /* 0x000000ed0200720c */ /* 0x000fce0003fc4070 */
[----:B------:R-:W-:Y:S01]  /*17e20*/  @!P1 IMAD.IADD R235, R235, 0x1, -R2 ;  /* 0x00000001ebeb9824 */ /* 0x000fe200078e0a02 */
[----:B------:R-:W-:-:S03]  /*17e30*/  ISETP.GT.U32.AND P1, PT, R2, R242, PT ;  /* 0x000000f20200720c */ /* 0x000fc60003f24070 */
[--C-:B------:R-:W-:Y:S02]  /*17e40*/  @!P3 IMAD.IADD R240, R240, 0x1, -R2.reuse ;  /* 0x00000001f0f0b824 */ /* 0x100fe400078e0a02 */
[----:B------:R-:W-:-:S03]  /*17e50*/  @!P6 IMAD.IADD R237, R237, 0x1, -R2 ;  /* 0x00000001edede824 */ /* 0x000fc600078e0a02 */
[C---:B------:R-:W-:Y:S02]  /*17e60*/  ISETP.GT.U32.AND P3, PT, R2.reuse, R240, PT ;  /* 0x000000f00200720c */ /* 0x040fe40003f64070 */
[----:B------:R-:W-:-:S03]  /*17e70*/  ISETP.GT.U32.AND P6, PT, R2, R239, PT ;  /* 0x000000ef0200720c */ /* 0x000fc60003fc4070 */
[----:B------:R-:W-:Y:S01]  /*17e80*/  @!P1 IMAD.IADD R242, R242, 0x1, -R2 ;  /* 0x00000001f2f29824 */ /* 0x000fe200078e0a02 */
[----:B------:R-:W-:-:S07]  /*17e90*/  ISETP.GT.U32.AND P1, PT, R2, R247, PT ;  /* 0x000000f70200720c */ /* 0x000fce0003f24070 */
[--C-:B------:R-:W-:Y:S01]  /*17ea0*/  @!P3 IMAD.IADD R240, R240, 0x1, -R2.reuse ;  /* 0x00000001f0f0b824 */ /* 0x100fe200078e0a02 */
[C---:B------:R-:W-:Y:S01]  /*17eb0*/  ISETP.GT.U32.AND P3, PT, R2.reuse, R243, PT ;  /* 0x000000f30200720c */ /* 0x040fe20003f64070 */
[----:B------:R-:W-:Y:S01]  /*17ec0*/  @!P6 IMAD.IADD R239, R239, 0x1, -R2 ;  /* 0x00000001efefe824 */ /* 0x000fe200078e0a02 */
[----:B------:R-:W-:-:S03]  /*17ed0*/  ISETP.GT.U32.AND P6, PT, R2, R242, PT ;  /* 0x000000f20200720c */ /* 0x000fc60003fc4070 */
[----:B------:R-:W-:Y:S01]  /*17ee0*/  @!P1 IMAD.IADD R247, R247, 0x1, -R2 ;  /* 0x00000001f7f79824 */ /* 0x000fe200078e0a02 */
[----:B------:R-:W-:-:S07]  /*17ef0*/  ISETP.GT.U32.AND P1, PT, R2, R245, PT ;  /* 0x000000f50200720c */ /* 0x000fce0003f24070 */
[--C-:B------:R-:W-:Y:S01]  /*17f00*/  @!P3 IMAD.IADD R243, R243, 0x1, -R2.reuse ;  /* 0x00000001f3f3b824 */ /* 0x100fe200078e0a02 */
[----:B------:R-:W-:Y:S01]  /*17f10*/  ISETP.GT.U32.AND P3, PT, R2, R250, PT ;  /* 0x000000fa0200720c */ /* 0x000fe20003f64070 */
[--C-:B------:R-:W-:Y:S01]  /*17f20*/  @!P6 IMAD.IADD R242, R242, 0x1, -R2.reuse ;  /* 0x00000001f2f2e824 */ /* 0x100fe200078e0a02 */
[C---:B------:R-:W-:Y:S02]  /*17f30*/  ISETP.GT.U32.AND P5, PT, R2.reuse, R247, PT ;  /* 0x000000f70200720c */ /* 0x040fe40003fa4070 */
[C---:B------:R-:W-:Y:S01]  /*17f40*/  ISETP.GT.U32.AND P6, PT, R2.reuse, R248, PT ;  /* 0x000000f80200720c */ /* 0x040fe20003fc4070 */
[----:B------:R-:W-:Y:S01]  /*17f50*/  STL [R1+0x1a84], R228 ;  /* 0x001a84e401007387 */ /* 0x000fe20000100800 */
[----:B------:R-:W-:Y:S01]  /*17f60*/  @!P1 IMAD.IADD R245, R245, 0x1, -R2 ;  /* 0x00000001f5f59824 */ /* 0x000fe200078e0a02 */
[C---:B------:R-:W-:Y:S02]  /*17f70*/  ISETP.GT.U32.AND P1, PT, R2.reuse, R249, PT ;  /* 0x000000f90200720c */ /* 0x040fe40003f24070 */
[----:B------:R-:W-:Y:S04]  /*17f80*/  STL [R1+0x1a80], R229 ;  /* 0x001a80e501007387 */ /* 0x000fe80000100800 */
[----:B------:R-:W-:Y:S04]  /*17f90*/  STL [R1+0x1a7c], R230 ;  /* 0x001a7ce601007387 */ /* 0x000fe80000100800 */
[----:B------:R-:W-:Y:S01]  /*17fa0*/  STL [R1+0x1a78], R231 ;  /* 0x001a78e701007387 */ /* 0x000fe20000100800 */
[----:B------:R-:W-:-:S03]  /*17fb0*/  ISETP.GT.U32.AND P0, PT, R2, R252, PT ;  /* 0x000000fc0200720c */ /* 0x000fc60003f04070 */
[----:B------:R-:W-:Y:S01]  /*17fc0*/  STL [R1+0x1a74], R232 ;  /* 0x001a74e801007387 */ /* 0x000fe20000100800 */
[----:B------:R-:W-:-:S03]  /*17fd0*/  @!P2 IMAD.IADD R246, R246, 0x1, -R2 ;  /* 0x00000001f6f6a824 */ /* 0x000fc600078e0a02 */
[----:B------:R-:W-:Y:S01]  /*17fe0*/  STL [R1+0x1a70], R233 ;  /* 0x001a70e901007387 */ /* 0x000fe20000100800 */
[--C-:B------:R-:W-:Y:S01]  /*17ff0*/  @!P3 IMAD.IADD R250, R250, 0x1, -R2.reuse ;  /* 0x00000001fafab824 */ /* 0x100fe200078e0a02 */
[----:B------:R-:W-:Y:S02]  /*18000*/  ISETP.GT.U32.AND P2, PT, R2, R7, PT ;  /* 0x000000070200720c */ /* 0x000fe40003f44070 */
[----:B------:R-:W-:Y:S01]  /*18010*/  STL [R1+0x1a6c], R234 ;  /* 0x001a6cea01007387 */ /* 0x000fe20000100800 */
[----:B------:R-:W-:-:S03]  /*18020*/  @!P5 IMAD.IADD R247, R247, 0x1, -R2 ;  /* 0x00000001f7f7d824 */ /* 0x000fc600078e0a02 */
[----:B------:R-:W-:Y:S01]  /*18030*/  STL [R1+0x1a68], R235 ;  /* 0x001a68eb01007387 */ /* 0x000fe20000100800 */
[----:B------:R-:W-:-:S03]  /*18040*/  ISETP.GT.U32.AND P5, PT, R2, R5, PT ;  /* 0x000000050200720c */ /* 0x000fc60003fa4070 */
[----:B------:R-:W-:Y:S01]  /*18050*/  STL [R1+0x1a64], R236 ;  /* 0x001a64ec01007387 */ /* 0x000fe20000100800 */
[----:B------:R-:W-:Y:S01]  /*18060*/  ISETP.GT.U32.AND P3, PT, R2, R218, PT ;  /* 0x000000da0200720c */ /* 0x000fe20003f64070 */
[----:B------:R-:W-:Y:S02]  /*18070*/  @!P6 IMAD.IADD R248, R248, 0x1, -R2 ;  /* 0x00000001f8f8e824 */ /* 0x000fe400078e0a02 */
[----:B------:R-:W-:Y:S01]  /*18080*/  STL [R1+0x1a5c], R237 ;  /* 0x001a5ced01007387 */ /* 0x000fe20000100800 */
[----:B------:R-:W-:-:S03]  /*18090*/  ISETP.GT.U32.AND P6, PT, R2, R250, PT ;  /* 0x000000fa0200720c */ /* 0x000fc60003fc4070 */
[----:B------:R-:W-:Y:S01]  /*180a0*/  STL [R1+0x1a54], R238 ;  /* 0x001a54ee01007387 */ /* 0x000fe20000100800 */
[----:B------:R-:W-:-:S03]  /*180b0*/  @!P1 IMAD.IADD R249, R249, 0x1, -R2 ;  /* 0x00000001f9f99824 */ /* 0x000fc600078e0a02 */
[----:B------:R-:W-:Y:S01]  /*180c0*/  STL [R1+0x1a4c], R239 ;  /* 0x001a4cef01007387 */ /* 0x000fe20000100800 */
[----:B------:R-:W-:-:S03]  /*180d0*/  ISETP.GT.U32.AND P1, PT, R2, R3, PT ;  /* 0x000000030200720c */ /* 0x000fc60003f24070 */
[----:B------:R-:W-:Y:S04]  /*180e0*/  STL [R1+0x1a48], R240 ;  /* 0x001a48f001007387 */ /* 0x000fe80000100800 */
[----:B------:R-:W-:Y:S01]  /*180f0*/  STL [R1+0x1a30], R241 ;  /* 0x001a30f101007387 */ /* 0x000fe20000100800 */
[----:B-1----:R-:W-:-:S03]  /*18100*/  IABS R216, R216 ;  /* 0x000000d800d87213 */ /* 0x002fc60000000000 */
[----:B------:R-:W-:Y:S01]  /*18110*/  STL [R1+0x1a28], R242 ;  /* 0x001a28f201007387 */ /* 0x000fe20000100800 */
[----:B------:R-:W-:-:S03]  /*18120*/  @!P4 IMAD.IADD R251, R251, 0x1, -R2 ;  /* 0x00000001fbfbc824 */ /* 0x000fc600078e0a02 */
[----:B------:R-:W-:Y:S04]  /*18130*/  STL [R1+0x1a24], R243 ;  /* 0x001a24f301007387 */ /* 0x000fe80000100800 */
[----:B------:R-:W-:Y:S01]  /*18140*/  STL [R1+0x1a20], R244 ;  /* 0x001a20f401007387 */ /* 0x000fe20000100800 */
[----:B------:R-:W-:-:S03]  /*18150*/  @!P0 IMAD.IADD R252, R252, 0x1, -R2 ;  /* 0x00000001fcfc8824 */ /* 0x000fc600078e0a02 */
[----:B------:R-:W-:Y:S01]  /*18160*/  STL [R1+0x1a1c], R245 ;  /* 0x001a1cf501007387 */ /* 0x000fe20000100800 */
[----:B------:R-:W-:-:S03]  /*18170*/  @!P2 IMAD.IADD R7, R7, 0x1, -R2 ;  /* 0x000000010707a824 */ /* 0x000fc600078e0a02 */
[----:B------:R-:W-:Y:S01]  /*18180*/  STL [R1+0x1a2c], R246 ;  /* 0x001a2cf601007387 */ /* 0x000fe20000100800 */
[----:B---3--:R-:W-:-:S03]  /*18190*/  IABS R217, R217 ;  /* 0x000000d900d97213 */ /* 0x008fc60000000000 */
[----:B------:R1:W-:Y:S01]  /*181a0*/  STL [R1+0x1a34], R247 ;  /* 0x001a34f701007387 */ /* 0x0003e20000100800 */
[----:B------:R-:W-:Y:S01]  /*181b0*/  IMAD.MOV.U32 R219, RZ, RZ, R216 ;  /* 0x000000ffffdb7224 */ /* 0x000fe200078e00d8 */
[----:B------:R-:W-:Y:S01]  /*181c0*/  ISETP.GT.U32.AND P4, PT, R2, R251, PT ;  /* 0x000000fb0200720c */ /* 0x000fe20003f84070 */
[--C-:B------:R-:W-:Y:S02]  /*181d0*/  @!P5 IMAD.IADD R5, R5, 0x1, -R2.reuse ;  /* 0x000000010505d824 */ /* 0x100fe400078e0a02 */
[--C-:B------:R-:W-:Y:S01]  /*181e0*/  @!P3 IMAD.IADD R218, R218, 0x1, -R2.reuse ;  /* 0x00000001dadab824 */ /* 0x100fe200078e0a02 */
[----:B-1----:R-:W2:Y:S01]  /*181f0*/  LDL.LU R247, [R1+0x448] ;  /* 0x0004480001f77983 */ /* 0x002ea20000300800 */
[----:B------:R-:W-:Y:S01]  /*18200*/  @!P6 IMAD.IADD R250, R250, 0x1, -R2 ;  /* 0x00000001fafae824 */ /* 0x000fe200078e0a02 */
[----:B------:R-:W-:Y:S01]  /*18210*/  ISETP.GT.U32.AND P3, PT, R2, R252, PT ;  /* 0x000000fc0200720c */ /* 0x000fe20003f64070 */
[----:B------:R-:W-:Y:S01]  /*18220*/  IMAD.HI.U32 R216, R4, R219, RZ ;  /* 0x000000db04d87227 */ /* 0x000fe200078e00ff */
[----:B------:R-:W-:-:S03]  /*18230*/  ISETP.GT.U32.AND P6, PT, R2, R7, PT ;  /* 0x000000070200720c */ /* 0x000fc60003fc4070 */
[----:B------:R-:W-:-:S04]  /*18240*/  IMAD.HI.U32 R4, R4, R217, RZ ;  /* 0x000000d904047227 */ /* 0x000fc800078e00ff */
[----:B------:R-:W-:Y:S01]  /*18250*/  @!P1 IMAD.IADD R3, R3, 0x1, -R2 ;  /* 0x0000000103039824 */ /* 0x000fe200078e0a02 */
[C---:B------:R-:W-:Y:S01]  /*18260*/  ISETP.GT.U32.AND P1, PT, R2.reuse, R5, PT ;  /* 0x000000050200720c */ /* 0x040fe20003f24070 */
[----:B------:R-:W-:Y:S02]  /*18270*/  IMAD.MOV R4, RZ, RZ, -R4 ;  /* 0x000000ffff047224 */ /* 0x000fe400078e0a04 */
[--C-:B------:R-:W-:Y:S02]  /*18280*/  @!P4 IMAD.IADD R251, R251, 0x1, -R2.reuse ;  /* 0x00000001fbfbc824 */ /* 0x100fe400078e0a02 */
[----:B------:R-:W-:Y:S02]  /*18290*/  IMAD R220, R2, R4, R217 ;  /* 0x0000000402dc7224 */ /* 0x000fe400078e02d9 */
[----:B------:R-:W-:Y:S01]  /*182a0*/  VIADD R217, R0, 0x1 ;  /* 0x0000000100d97836 */ /* 0x000fe20000000000 */
[----:B------:R-:W-:Y:S01]  /*182b0*/  STL [R1+0x1a38], R248 ;  /* 0x001a38f801007387 */ /* 0x000fe20000100800 */
[----:B------:R-:W-:-:S02]  /*182c0*/  @!P3 IMAD.IADD R252, R252, 0x1, -R2 ;  /* 0x00000001fcfcb824 */ /* 0x000fc400078e0a02 */
[--C-:B------:R-:W-:Y:S01]  /*182d0*/  @!P6 IMAD.IADD R7, R7, 0x1, -R2.reuse ;  /* 0x000000010707e824 */ /* 0x100fe200078e0a02 */
[----:B------:R-:W-:Y:S01]  /*182e0*/  STL [R1+0x1a3c], R249 ;  /* 0x001a3cf901007387 */ /* 0x000fe20000100800 */
[----:B------:R-:W-:Y:S01]  /*182f0*/  ISETP.GE.AND P4, PT, R217, RZ, PT ;  /* 0x000000ffd900720c */ /* 0x000fe20003f86270 */
[----:B------:R-:W-:Y:S02]  /*18300*/  @!P1 IMAD.IADD R5, R5, 0x1, -R2 ;  /* 0x0000000105059824 */ /* 0x000fe400078e0a02 */
[----:B------:R-:W-:Y:S04]  /*18310*/  STL [R1+0x1a40], R250 ;  /* 0x001a40fa01007387 */ /* 0x000fe80000100800 */
[----:B------:R-:W-:Y:S04]  /*18320*/  STL [R1+0x1a44], R251 ;  /* 0x001a44fb01007387 */ /* 0x000fe80000100800 */
[----:B------:R-:W3:Y:S04]  /*18330*/  LDL.LU R217, [R1+0x430] ;  /* 0x0004300001d97983 */ /* 0x000ee80000300800 */
[----:B------:R-:W-:Y:S04]  /*18340*/  STL [R1+0x1a50], R252 ;  /* 0x001a50fc01007387 */ /* 0x000fe80000100800 */
[----:B------:R1:W-:Y:S04]  /*18350*/  STL [R1+0x84], R7 ;  /* 0x0000840701007387 */ /* 0x0003e80000100800 */
[----:B-1----:R-:W4:Y:S04]  /*18360*/  LDL.LU R7, [R1+0x1dd4] ;  /* 0x001dd40001077983 */ /* 0x002f280000300800 */
[----:B------:R-:W4:Y:S04]  /*18370*/  LDL.LU R222, [R1+0x434] ;  /* 0x0004340001de7983 */ /* 0x000f280000300800 */
[----:B------:R1:W-:Y:S04]  /*18380*/  STL [R1+0x94], R5 ;  /* 0x0000940501007387 */ /* 0x0003e80000100800 */
[----:B-1----:R-:W4:Y:S01]  /*18390*/  LDL.LU R5, [R1+0x1dd0] ;  /* 0x001dd00001057983 */ /* 0x002f220000300800 */
[----:B------:R-:W-:-:S04]  /*183a0*/  IMAD.MOV R216, RZ, RZ, -R216 ;  /* 0x000000ffffd87224 */ /* 0x000fc800078e0ad8 */
[C---:B------:R-:W-:Y:S02]  /*183b0*/  IMAD R216, R2.reuse, R216, R219 ;  /* 0x000000d802d87224 */ /* 0x040fe400078e02db */
[----:B------:R-:W1:Y:S01]  /*183c0*/  S2R R219, SR_TID.X ;  /* 0x0000000000db7919 */ /* 0x000e620000002100 */
[C---:B------:R-:W-:Y:S02]  /*183d0*/  ISETP.GT.U32.AND P5, PT, R2.reuse, R220, PT ;  /* 0x000000dc0200720c */ /* 0x040fe40003fa4070 */
[----:B------:R-:W-:-:S11]  /*183e0*/  ISETP.GT.U32.AND P0, PT, R2, R216, PT ;  /* 0x000000d80200720c */ /* 0x000fd60003f04070 */
[--C-:B------:R-:W-:Y:S02]  /*183f0*/  @!P5 IMAD.IADD R220, R220, 0x1, -R2.reuse ;  /* 0x00000001dcdcd824 */ /* 0x100fe400078e0a02 */
[----:B------:R-:W-:Y:S01]  /*18400*/  @!P0 IMAD.IADD R216, R216, 0x1, -R2 ;  /* 0x00000001d8d88824 */ /* 0x000fe200078e0a02 */
[C---:B------:R-:W-:Y:S02]  /*18410*/  ISETP.GT.U32.AND P0, PT, R2.reuse, R218, PT ;  /* 0x000000da0200720c */ /* 0x040fe40003f04070 */
[C---:B------:R-:W-:Y:S02]  /*18420*/  ISETP.GT.U32.AND P5, PT, R2.reuse, R3, PT ;  /* 0x000000030200720c */ /* 0x040fe40003fa4070 */
[----:B------:R-:W-:Y:S01]  /*18430*/  ISETP.GT.U32.AND P3, PT, R2, R220, PT ;  /* 0x000000dc0200720c */ /* 0x000fe20003f64070 */
[----:B------:R-:W-:-:S08]  /*18440*/  VIADD R221, R0, 0x2 ;  /* 0x0000000200dd7836 */ /* 0x000fd00000000000 */
[--C-:B------:R-:W-:Y:S01]  /*18450*/  @!P0 IMAD.IADD R218, R218, 0x1, -R2.reuse ;  /* 0x00000001dada8824 */ /* 0x100fe200078e0a02 */
[----:B-1----:R-:W-:Y:S01]  /*18460*/  LOP3.LUT R4, R219, 0x7f, RZ, 0xc0, !PT ;  /* 0x0000007fdb047812 */ /* 0x002fe200078ec0ff */
[--C-:B------:R-:W-:Y:S02]  /*18470*/  @!P5 IMAD.IADD R3, R3, 0x1, -R2.reuse ;  /* 0x000000010303d824 */ /* 0x100fe400078e0a02 */
[----:B------:R-:W-:Y:S01]  /*18480*/  VIADD R219, R0, 0x3 ;  /* 0x0000000300db7836 */ /* 0x000fe20000000000 */
[----:B------:R1:W-:Y:S01]  /*18490*/  STL [R1+0x90], R218 ;  /* 0x000090da01007387 */ /* 0x0003e20000100800 */
[----:B------:R-:W-:Y:S01]  /*184a0*/  IMAD R223, R4, UR15, RZ ;  /* 0x0000000f04df7c24 */ /* 0x000fe2000f8e02ff */
[----:B------:R-:W-:Y:S02]  /*184b0*/  ISETP.GE.AND P1, PT, R221, RZ, PT ;  /* 0x000000ffdd00720c */ /* 0x000fe40003f26270 */
[----:B------:R-:W-:Y:S01]  /*184c0*/  ISETP.GE.AND P0, PT, R219, RZ, PT ;  /* 0x000000ffdb00720c */ /* 0x000fe20003f06270 */
[----:B------:R-:W-:Y:S01]  /*184d0*/  @!P3 IMAD.IADD R220, R220, 0x1, -R2 ;  /* 0x00000001dcdcb824 */ /* 0x000fe200078e0a02 */
[----:B-1----:R-:W4:Y:S04]  /*184e0*/  LDL.LU R218, [R1+0x438] ;  /* 0x0004380001da7983 */ /* 0x002f280000300800 */
[----:B------:R1:W-:Y:S01]  /*184f0*/  STL [R1+0x8c], R3 ;  /* 0x00008c0301007387 */ /* 0x0003e20000100800 */
[----:B------:R-:W-:-:S03]  /*18500*/  ISETP.GE.AND P5, PT, R0, RZ, PT ;  /* 0x000000ff0000720c */ /* 0x000fc60003fa6270 */
[----:B-1----:R-:W4:Y:S04]  /*18510*/  LDL.LU R3, [R1+0x1dcc] ;  /* 0x001dcc0001037983 */ /* 0x002f280000300800 */
[----:B------:R-:W4:Y:S04]  /*18520*/  LDL.LU R219, [R1+0x760] ;  /* 0x0007600001db7983 */ /* 0x000f280000300800 */
[----:B------:R-:W4:Y:S04]  /*18530*/  LDL.LU R221, [R1+0x778] ;  /* 0x0007780001dd7983 */ /* 0x000f280000300800 */
[----:B------:R1:W-:Y:S02]  /*18540*/  STL [R1+0x1920], R0 ;  /* 0x0019200001007387 */ /* 0x0003e40000100800 */
[----:B-1----:R-:W-:Y:S01]  /*18550*/  IMAD.MOV.U32 R0, RZ, RZ, R6 ;  /* 0x000000ffff007224 */ /* 0x002fe200078e0006 */
[----:B--2---:R-:W-:-:S13]  /*18560*/  ISETP.GT.U32.AND P2, PT, R2, R247, PT ;  /* 0x000000f70200720c */ /* 0x004fda0003f44070 */
[----:B------:R-:W-:Y:S01]  /*18570*/  @!P2 IMAD.IADD R247, R247, 0x1, -R2 ;  /* 0x00000001f7f7a824 */ /* 0x000fe200078e0a02 */
[----:B------:R-:W-:-:S04]  /*18580*/  ISETP.GT.U32.AND P2, PT, R2, R216, PT ;  /* 0x000000d80200720c */ /* 0x000fc80003f44070 */
[----:B------:R-:W-:-:S09]  /*18590*/  ISETP.GT.U32.AND P6, PT, R2, R247, PT ;  /* 0x000000f70200720c */ /* 0x000fd20003fc4070 */
[--C-:B------:R-:W-:Y:S01]  /*185a0*/  @!P2 IMAD.IADD R216, R216, 0x1, -R2.reuse ;  /* 0x00000001d8d8a824 */ /* 0x100fe200078e0a02 */
[----:B------:R-:W-:Y:S02]  /*185b0*/  LEA R4, P2, R223, UR22, 0x2 ;  /* 0x00000016df047c11 */ /* 0x000fe4000f8410ff */
[----:B---3--:R-:W-:Y:S02]  /*185c0*/  ISETP.GE.AND P3, PT, R217, RZ, PT ;  /* 0x000000ffd900720c */ /* 0x008fe40003f66270 */
[----:B------:R1:W-:Y:S01]  /*185d0*/  STL [R1+0x88], R216 ;  /* 0x000088d801007387 */ /* 0x0003e20000100800 */
[----:B------:R-:W-:Y:S01]  /*185e0*/  @!P6 IMAD.IADD R247, R247, 0x1, -R2 ;  /* 0x00000001f7f7e824 */ /* 0x000fe200078e0a02 */
[----:B------:R-:W-:Y:S01]  /*185f0*/  LEA.HI.X.SX32 R2, R223, UR23, 0x2, P2 ;  /* 0x00000017df027c11 */ /* 0x000fe200090f16ff */
[----:B----4-:R-:W-:Y:S01]  /*18600*/  IMAD R224, R5, UR5, RZ ;  /* 0x0000000505e07c24 */ /* 0x010fe2000f8e02ff */
[----:B-1----:R-:W2:Y:S01]  /*18610*/  LDL.LU R216, [R1+0x77c] ;  /* 0x00077c0001d87983 */ /* 0x002ea20000300800 */
[----:B------:R-:W-:Y:S01]  /*18620*/  ISETP.GE.AND P2, PT, R222, RZ, PT ;  /* 0x000000ffde00720c */ /* 0x000fe20003f46270 */
[----:B------:R-:W-:Y:S01]  /*18630*/  @!P5 IMAD.MOV R0, RZ, RZ, -R0 ;  /* 0x000000ffff00d224 */ /* 0x000fe200078e0a00 */
[----:B------:R-:W1:Y:S01]  /*18640*/  LDCU UR22, c[0x0][0x3b0] ;  /* 0x00007600ff1677ac */ /* 0x000e620008000800 */
[C---:B------:R-:W-:Y:S01]  /*18650*/  LEA R5, P6, R224.reuse, UR20, 0x2 ;  /* 0x00000014e0057c11 */ /* 0x040fe2000f8c10ff */
[----:B------:R-:W-:Y:S01]  /*18660*/  STL [R1+0x1a10], R4 ;  /* 0x001a100401007387 */ /* 0x000fe20000100800 */
[----:B------:R-:W3:Y:S03]  /*18670*/  LDCU UR20, c[0x0][0x3b0] ;  /* 0x00007600ff1477ac */ /* 0x000ee60008000800 */
[----:B------:R4:W-:Y:S01]  /*18680*/  STL [R1+0x80], R220 ;  /* 0x000080dc01007387 */ /* 0x0009e20000100800 */
[----:B------:R-:W-:Y:S01]  /*18690*/  LEA.HI.X.SX32 R6, R224, UR21, 0x2, P6 ;  /* 0x00000015e0067c11 */ /* 0x000fe2000b0f16ff */
[----:B------:R-:W1:Y:S01]  /*186a0*/  LDCU UR21, c[0x0][0x3b0] ;  /* 0x00007600ff1577ac */ /* 0x000e620008000800 */
[----:B------:R-:W1:Y:S01]  /*186b0*/  LDCU UR23, c[0x0][0x3b0] ;  /* 0x00007600ff1777ac */ /* 0x000e620008000800 */
[----:B----4-:R-:W4:Y:S01]  /*186c0*/  LDL.LU R220, [R1+0x784] ;  /* 0x0007840001dc7983 */ /* 0x010f220000300800 */
[----:B------:R-:W1:Y:S03]  /*186d0*/  LDCU UR5, c[0x0][0x3b0] ;  /* 0x00007600ff0577ac */ /* 0x000e660008000800 */
[----:B------:R-:W-:Y:S04]  /*186e0*/  STL [R1+0x1a58], R247 ;  /* 0x001a58f701007387 */ /* 0x000fe80000100800 */
[----:B------:R-:W-:Y:S04]  /*186f0*/  STL [R1+0x1a14], R5 ;  /* 0x001a140501007387 */ /* 0x000fe80000100800 */
[----:B------:R-:W2:Y:S04]  /*18700*/  LDL.LU R217, [R1+0x78c] ;  /* 0x00078c0001d97983 */ /* 0x000ea80000300800 */
[----:B------:R-:W2:Y:S04]  /*18710*/  LDL.LU R223, [R1+0x794] ;  /* 0x0007940001df7983 */ /* 0x000ea80000300800 */
[----:B------:R1:W-:Y:S04]  /*18720*/  STL [R1+0x1a18], R2 ;  /* 0x001a180201007387 */ /* 0x0003e80000100800 */
[----:B------:R-:W-:Y:S04]  /*18730*/  STL [R1+0x1a60], R6 ;  /* 0x001a600601007387 */ /* 0x000fe80000100800 */
[----:B------:R-:W2:Y:S04]  /*18740*/  LDL.LU R222, [R1+0x7b4] ;  /* 0x0007b40001de7983 */ /* 0x000ea80000300800 */
[----:B-1----:R-:W2:Y:S01]  /*18750*/  LDL.LU R2, [R1+0x418] ;  /* 0x0004180001027983 */ /* 0x002ea20000300800 */
[----:B------:R-:W-:-:S03]  /*18760*/  ISETP.GE.AND P5, PT, R218, RZ, PT ;  /* 0x000000ffda00720c */ /* 0x000fc60003fa6270 */
[----:B------:R-:W3:Y:S04]  /*18770*/  LDL.LU R218, [R1+0x7b8] ;  /* 0x0007b80001da7983 */ /* 0x000ee80000300800 */
[----:B------:R1:W-:Y:S04]  /*18780*/  STL [R1+0x444], R0 ;  /* 0x0004440001007387 */ /* 0x0003e80000100800 */
[----:B-1----:R-:W3:Y:S01]  /*18790*/  LDL.LU R0, [R1+0x414] ;  /* 0x0004140001007983 */ /* 0x002ee20000300800 */
[----:B--2---:R-:W-:Y:S01]  /*187a0*/  @!P4 IMAD.MOV R2, RZ, RZ, -R2 ;  /* 0x000000ffff02c224 */ /* 0x004fe200078e0a02 */
[----:B------:R-:W-:-:S02]  /*187b0*/  ISETP.GE.AND P4, PT, R219, RZ, PT ;  /* 0x000000ffdb00720c */ /* 0x000fc40003f86270 */
[----:B------:R-:W2:Y:S04]  /*187c0*/  LDL.LU R219, [R1+0x7bc] ;  /* 0x0007bc0001db7983 */ /* 0x000ea80000300800 */
[----:B------:R1:W-:Y:S04]  /*187d0*/  STL [R1+0x440], R2 ;  /* 0x0004400201007387 */ /* 0x0003e80000100800 */
[----:B-1----:R-:W2:Y:S01]  /*187e0*/  LDL.LU R2, [R1+0x410] ;  /* 0x0004100001027983 */ /* 0x002ea20000300800 */
[----:B---3--:R-:W-:Y:S01]  /*187f0*/  @!P1 IMAD.MOV R0, RZ, RZ, -R0 ;  /* 0x000000ffff009224 */ /* 0x008fe200078e0a00 */
[----:B------:R-:W-:-:S02]  /*18800*/  ISETP.GE.AND P1, PT, R221, RZ, PT ;  /* 0x000000ffdd00720c */ /* 0x000fc40003f26270 */
        /* <DEDUP_REMOVED lines=9> */
[----:B----4-:R-:W-:-:S02]  /*188a0*/  ISETP.GE.AND P3, PT, R220, RZ, PT ;  /* 0x000000ffdc00720c */ /* 0x010fc40003f66270 */
[----:B------:R-:W3:Y:S04]  /*188b0*/  LDL.LU R220, [R1+0x7ec] ;  /* 0x0007ec0001dc7983 */ /* 0x000ee80000300800 */
[----:B------:R1:W-:Y:S04]  /*188c0*/  STL [R1+0x434], R0 ;  /* 0x0004340001007387 */ /* 0x0003e80000100800 */
[----:B-1----:R-:W4:Y:S01]  /*188d0*/  LDL.LU R0, [R1+0x404] ;  /* 0x0004040001007983 */ /* 0x002f220000300800 */
[----:B--2---:R-:W-:Y:S01]  /*188e0*/  @!P2 IMAD.MOV R2, RZ, RZ, -R2 ;  /* 0x000000ffff02a224 */ /* 0x004fe200078e0a02 */
[----:B------:R-:W-:-:S02]  /*188f0*/  ISETP.GE.AND P2, PT, R217, RZ, PT ;  /* 0x000000ffd900720c */ /* 0x000fc40003f46270 */
[----:B------:R-:W2:Y:S04]  /*18900*/  LDL.LU R217, [R1+0x7f4] ;  /* 0x0007f40001d97983 */ /* 0x000ea80000300800 */
[----:B------:R1:W-:Y:S04]  /*18910*/  STL [R1+0x430], R2 ;  /* 0x0004300201007387 */ /* 0x0003e80000100800 */
[----:B-1----:R-:W2:Y:S01]  /*18920*/  LDL.LU R2, [R1+0x400] ;  /* 0x0004000001027983 */ /* 0x002ea20000300800 */
[----:B----4-:R-:W-:Y:S01]  /*18930*/  @!P5 IMAD.MOV R0, RZ, RZ, -R0 ;  /* 0x000000ffff00d224 */ /* 0x010fe200078e0a00 */
[----:B------:R-:W-:-:S02]  /*18940*/  ISETP.GE.AND P5, PT, R223, RZ, PT ;  /* 0x000000ffdf00720c */ /* 0x000fc40003fa6270 */
[----:B------:R-:W4:Y:S04]  /*18950*/  LDL.LU R223, [R1+0x7f8] ;  /* 0x0007f80001df7983 */ /* 0x000f280000300800 */
        /* <DEDUP_REMOVED lines=619> */
[----:B------:R-:W3:Y:S04]  /*1b010*/  LDL R221, [R1+0xbb0] ;  /* 0x000bb00001dd7983 */ /* 0x000ee80000100800 */
        /* <DEDUP_REMOVED lines=317> */
[----:B---3--:R-:W-:-:S03]  /*1c3f0*/  @!P1 IMAD.MOV R0, RZ, RZ, -R0 ;  /* 0x000000ffff009224 */ /* 0x008fc600078e0a00 */
[----:B------:R-:W3:Y:S04]  /*1c400*/  LDL.LU R224, [R1+0xa18] ;  /* 0x000a180001e07983 */ /* 0x000ee80000300800 */
[----:B------:R1:W-:Y:S01]  /*1c410*/  STL [R1+0x114], R0 ;  /* 0x0001140001007387 */ /* 0x0003e20000100800 */
[----:B----4-:R-:W-:-:S03]  /*1c420*/  ISETP.GE.AND P1, PT, R221, RZ, PT ;  /* 0x000000ffdd00720c */ /* 0x010fc60003f26270 */
[----:B-1----:R-:W4:Y:S04]  /*1c430*/  LDL.LU R0, [R1+0x10c] ;  /* 0x00010c0001007983 */ /* 0x002f280000300800 */
[----:B------:R-:W3:Y:S01]  /*1c440*/  LDL.LU R221, [R1+0xa1c] ;  /* 0x000a1c0001dd7983 */ /* 0x000ee20000300800 */
[----:B--2---:R-:W-:Y:S01]  /*1c450*/  @!P0 IMAD.MOV R2, RZ, RZ, -R2 ;  /* 0x000000ffff028224 */ /* 0x004fe200078e0a02 */
[----:B------:R-:W-:Y:S02]  /*1c460*/  ISETP.GE.AND P0, PT, R216, RZ, PT ;  /* 0x000000ffd800720c */ /* 0x000fe40003f06270 */
[----:B------:R-:W2:Y:S04]  /*1c470*/  LDL.LU R216, [R1+0x108] ;  /* 0x0001080001d87983 */ /* 0x000ea80000300800 */
[----:B------:R-:W-:Y:S01]  /*1c480*/  STL [R1+0x110], R2 ;  /* 0x0001100201007387 */ /* 0x000fe20000100800 */
        /* <DEDUP_REMOVED lines=8> */
[----:B------:R-:W2:Y:S01]  /*1c510*/  LDL.LU R2, [R1+0x100] ;  /* 0x0001000001027983 */ /* 0x000ea20000300800 */
[----:B---3--:R-:W-:Y:S01]  /*1c520*/  @!P5 IMAD.MOV R0, RZ, RZ, -R0 ;  /* 0x000000ffff00d224 */ /* 0x008fe200078e0a00 */
[----:B------:R-:W-:Y:S02]  /*1c530*/  ISETP.GE.AND P5, PT, R223, RZ, PT ;  /* 0x000000ffdf00720c */ /* 0x000fe40003fa6270 */
        /* <DEDUP_REMOVED lines=18> */
[----:B---3--:R-:W-:-:S05]  /*1c660*/  @!P3 IMAD.MOV R0, RZ, RZ, -R0 ;  /* 0x000000ffff00b224 */ /* 0x008fca00078e0a00 */
[----:B------:R1:W-:Y:S04]  /*1c670*/  STL [R1+0xf4], R0 ;  /* 0x0000f40001007387 */ /* 0x0003e80000100800 */
[----:B-1----:R-:W3:Y:S04]  /*1c680*/  LDL.LU R0, [R1+0xec] ;  /* 0x0000ec0001007983 */ /* 0x002ee80000300800 */
[----:B------:R-:W4:Y:S01]  /*1c690*/  LDL.LU R225, [R1+0x9c0] ;  /* 0x0009c00001e17983 */ /* 0x000f220000300800 */
[----:B--2---:R-:W-:-:S05]  /*1c6a0*/  @!P2 IMAD.MOV R2, RZ, RZ, -R2 ;  /* 0x000000ffff02a224 */ /* 0x004fca00078e0a02 */
[----:B------:R1:W-:Y:S04]  /*1c6b0*/  STL [R1+0xf0], R2 ;  /* 0x0000f00201007387 */ /* 0x0003e80000100800 */
[----:B-1----:R-:W2:Y:S01]  /*1c6c0*/  LDL.LU R2, [R1+0xe8] ;  /* 0x0000e80001027983 */ /* 0x002ea20000300800 */
[----:B------:R-:W-:-:S03]  /*1c6d0*/  ISETP.GE.AND P3, PT, R224, RZ, PT ;  /* 0x000000ffe000720c */ /* 0x000fc60003f66270 */
[----:B------:R-:W2:Y:S01]  /*1c6e0*/  LDL.LU R224, [R1+0x9c4] ;  /* 0x0009c40001e07983 */ /* 0x000ea20000300800 */
[----:B------:R-:W-:Y:S01]  /*1c6f0*/  ISETP.GE.AND P2, PT, R221, RZ, PT ;  /* 0x000000ffdd00720c */ /* 0x000fe20003f46270 */
[----:B---3--:R-:W-:Y:S01]  /*1c700*/  @!P5 IMAD.MOV R0, RZ, RZ, -R0 ;  /* 0x000000ffff00d224 */ /* 0x008fe200078e0a00 */
[----:B----4-:R-:W-:-:S04]  /*1c710*/  ISETP.GE.AND P5, PT, R220, RZ, PT ;  /* 0x000000ffdc00720c */ /* 0x010fc80003fa6270 */
[----:B------:R1:W-:Y:S04]  /*1c720*/  STL [R1+0xec], R0 ;  /* 0x0000ec0001007387 */ /* 0x0003e80000100800 */
[----:B-1----:R-:W3:Y:S04]  /*1c730*/  LDL.LU R0, [R1+0xe4] ;  /* 0x0000e40001007983 */ /* 0x002ee80000300800 */
[----:B------:R-:W4:Y:S01]  /*1c740*/  LDL.LU R220, [R1+0x9c8] ;  /* 0x0009c80001dc7983 */ /* 0x000f220000300800 */
[----:B--2---:R-:W-:Y:S01]  /*1c750*/  @!P4 IMAD.MOV R2, RZ, RZ, -R2 ;  /* 0x000000ffff02c224 */ /* 0x004fe200078e0a02 */
[----:B------:R-:W-:-:S02]  /*1c760*/  ISETP.GE.AND P4, PT, R217, RZ, PT ;  /* 0x000000ffd900720c */ /* 0x000fc40003f86270 */
[----:B------:R-:W2:Y:S04]  /*1c770*/  LDL.LU R217, [R1+0xe0] ;  /* 0x0000e00001d97983 */ /* 0x000ea80000300800 */
[----:B------:R1:W-:Y:S04]  /*1c780*/  STL [R1+0xe8], R2 ;  /* 0x0000e80201007387 */ /* 0x0003e80000100800 */
[----:B------:R-:W4:Y:S04]  /*1c790*/  LDL.LU R221, [R1+0x9d0] ;  /* 0x0009d00001dd7983 */ /* 0x000f280000300800 */
[----:B-1----:R-:W4:Y:S01]  /*1c7a0*/  LDL.LU R2, [R1+0xdc] ;  /* 0x0000dc0001027983 */ /* 0x002f220000300800 */
[----:B---3--:R-:W-:-:S05]  /*1c7b0*/  @!P1 IMAD.MOV R0, RZ, RZ, -R0 ;  /* 0x000000ffff009224 */ /* 0x008fca00078e0a00 */
[----:B------:R1:W-:Y:S01]  /*1c7c0*/  STL [R1+0xe4], R0 ;  /* 0x0000e40001007387 */ /* 0x0003e20000100800 */
[----:B--2---:R-:W-:-:S05]  /*1c7d0*/  @!P0 IMAD.MOV R217, RZ, RZ, -R217 ;  /* 0x000000ffffd98224 */ /* 0x004fca00078e0ad9 */
[----:B------:R-:W-:Y:S04]  /*1c7e0*/  STL [R1+0x1ab8], R217 ;  /* 0x001ab8d901007387 */ /* 0x000fe80000100800 */
[----:B------:R-:W2:Y:S04]  /*1c7f0*/  LDL.LU R227, [R1+0x9a8] ;  /* 0x0009a80001e37983 */ /* 0x000ea80000300800 */
[----:B-1----:R-:W3:Y:S01]  /*1c800*/  LDL.LU R0, [R1+0xd8] ;  /* 0x0000d80001007983 */ /* 0x002ee20000300800 */
[----:B----4-:R-:W-:Y:S01]  /*1c810*/  @!P3 IMAD.MOV R2, RZ, RZ, -R2 ;  /* 0x000000ffff02b224 */ /* 0x010fe200078e0a02 */
[----:B------:R-:W-:-:S02]  /*1c820*/  ISETP.GE.AND P3, PT, R218, RZ, PT ;  /* 0x000000ffda00720c */ /* 0x000fc40003f66270 */
[----:B------:R-:W4:Y:S04]  /*1c830*/  LDL.LU R226, [R1+0x9ac] ;  /* 0x0009ac0001e27983 */ /* 0x000f280000300800 */
[----:B------:R-:W2:Y:S01]  /*1c840*/  LDL.LU R218, [R1+0xd4] ;  /* 0x0000d40001da7983 */ /* 0x000ea20000300800 */
[----:B------:R-:W-:-:S03]  /*1c850*/  ISETP.GE.AND P0, PT, R222, RZ, PT ;  /* 0x000000ffde00720c */ /* 0x000fc60003f06270 */
[----:B------:R1:W-:Y:S04]  /*1c860*/  STL [R1+0xdc], R2 ;  /* 0x0000dc0201007387 */ /* 0x0003e80000100800 */
[----:B------:R-:W4:Y:S01]  /*1c870*/  LDL.LU R222, [R1+0x9b0] ;  /* 0x0009b00001de7983 */ /* 0x000f220000300800 */
[----:B------:R-:W-:Y:S01]  /*1c880*/  ISETP.GE.AND P1, PT, R223, RZ, PT ;  /* 0x000000ffdf00720c */ /* 0x000fe20003f26270 */
[----:B---3--:R-:W-:Y:S01]  /*1c890*/  @!P2 IMAD.MOV R0, RZ, RZ, -R0 ;  /* 0x000000ffff00a224 */ /* 0x008fe200078e0a00 */
[----:B------:R-:W-:Y:S02]  /*1c8a0*/  ISETP.GE.AND P2, PT, R219, RZ, PT ;  /* 0x000000ffdb00720c */ /* 0x000fe40003f46270 */
[----:B------:R-:W3:Y:S01]  /*1c8b0*/  LDL.LU R219, [R1+0xd0] ;  /* 0x0000d00001db7983 */ /* 0x000ee20000300800 */
[----:B--2---:R-:W-:-:S03]  /*1c8c0*/  @!P5 IMAD.MOV R218, RZ, RZ, -R218 ;  /* 0x000000ffffdad224 */ /* 0x004fc600078e0ada */
[----:B------:R2:W-:Y:S04]  /*1c8d0*/  STL [R1+0xd8], R0 ;  /* 0x0000d80001007387 */ /* 0x0005e80000100800 */
[----:B------:R-:W2:Y:S04]  /*1c8e0*/  LDL.LU R223, [R1+0x9b4] ;  /* 0x0009b40001df7983 */ /* 0x000ea80000300800 */
[----:B------:R-:W-:Y:S04]  /*1c8f0*/  STL [R1+0x1abc], R218 ;  /* 0x001abcda01007387 */ /* 0x000fe80000100800 */
[----:B-1----:R-:W4:Y:S01]  /*1c900*/  LDL.LU R2, [R1+0xcc] ;  /* 0x0000cc0001027983 */ /* 0x002f220000300800 */
[----:B---3--:R-:W-:-:S05]  /*1c910*/  @!P4 IMAD.MOV R219, RZ, RZ, -R219 ;  /* 0x000000ffffdbc224 */ /* 0x008fca00078e0adb */
[----:B------:R-:W-:Y:S04]  /*1c920*/  STL [R1+0x1ac0], R219 ;  /* 0x001ac0db01007387 */ /* 0x000fe80000100800 */
[----:B------:R-:W3:Y:S04]  /*1c930*/  LDL.LU R231, [R1+0x9b8] ;  /* 0x0009b80001e77983 */ /* 0x000ee80000300800 */
[----:B--2---:R-:W2:Y:S04]  /*1c940*/  LDL.LU R0, [R1+0xc8] ;  /* 0x0000c80001007983 */ /* 0x004ea80000300800 */
[----:B------:R-:W3:Y:S01]  /*1c950*/  LDL.LU R228, [R1+0x980] ;  /* 0x0009800001e47983 */ /* 0x000ee20000300800 */
[----:B----4-:R-:W-:Y:S01]  /*1c960*/  @!P1 IMAD.MOV R2, RZ, RZ, -R2 ;  /* 0x000000ffff029224 */ /* 0x010fe200078e0a02 */
[----:B------:R-:W-:-:S02]  /*1c970*/  ISETP.GE.AND P1, PT, R220, RZ, PT ;  /* 0x000000ffdc00720c */ /* 0x000fc40003f26270 */
[----:B------:R-:W4:Y:S01]  /*1c980*/  LDL.LU R220, [R1+0xc4] ;  /* 0x0000c40001dc7983 */ /* 0x000f220000300800 */
[----:B------:R-:W-:-:S03]  /*1c990*/  ISETP.GE.AND P4, PT, R224, RZ, PT ;  /* 0x000000ffe000720c */ /* 0x000fc60003f86270 */
[----:B------:R1:W-:Y:S04]  /*1c9a0*/  STL [R1+0xcc], R2 ;  /* 0x0000cc0201007387 */ /* 0x0003e80000100800 */
[----:B------:R-:W3:Y:S01]  /*1c9b0*/  LDL.LU R224, [R1+0x984] ;  /* 0x0009840001e07983 */ /* 0x000ee20000300800 */
[----:B------:R-:W-:Y:S01]  /*1c9c0*/  ISETP.GE.AND P5, PT, R225, RZ, PT ;  /* 0x000000ffe100720c */ /* 0x000fe20003fa6270 */
[----:B--2---:R-:W-:Y:S01]  /*1c9d0*/  @!P0 IMAD.MOV R0, RZ, RZ, -R0 ;  /* 0x000000ffff008224 */ /* 0x004fe200078e0a00 */
[----:B------:R-:W-:Y:S02]  /*1c9e0*/  ISETP.GE.AND P0, PT, R221, RZ, PT ;  /* 0x000000ffdd00720c */ /* 0x000fe40003f06270 */
[----:B------:R-:W2:Y:S01]  /*1c9f0*/  LDL.LU R221, [R1+0xc0] ;  /* 0x0000c00001dd7983 */ /* 0x000ea20000300800 */
[----:B----4-:R-:W-:-:S03]  /*1ca00*/  @!P3 IMAD.MOV R220, RZ, RZ, -R220 ;  /* 0x000000ffffdcb224 */ /* 0x010fc600078e0adc */
[----:B------:R4:W-:Y:S04]  /*1ca10*/  STL [R1+0xc8], R0 ;  /* 0x0000c80001007387 */ /* 0x0009e80000100800 */
[----:B------:R-:W3:Y:S04]  /*1ca20*/  LDL.LU R225, [R1+0x988] ;  /* 0x0009880001e17983 */ /* 0x000ee80000300800 */
[----:B------:R-:W-:Y:S04]  /*1ca30*/  STL [R1+0x1ac4], R220 ;  /* 0x001ac4dc01007387 */ /* 0x000fe80000100800 */
[----:B-1----:R-:W3:Y:S01]  /*1ca40*/  LDL.LU R2, [R1+0xbc] ;  /* 0x0000bc0001027983 */ /* 0x002ee20000300800 */
[----:B--2---:R-:W-:-:S05]  /*1ca50*/  @!P2 IMAD.MOV R221, RZ, RZ, -R221 ;  /* 0x000000ffffdda224 */ /* 0x004fca00078e0add */
[----:B------:R-:W-:Y:S04]  /*1ca60*/  STL [R1+0x1ac8], R221 ;  /* 0x001ac8dd01007387 */ /* 0x000fe80000100800 */
[----:B------:R-:W2:Y:S04]  /*1ca70*/  LDL.LU R229, [R1+0x98c] ;  /* 0x00098c0001e57983 */ /* 0x000ea80000300800 */
[----:B----4-:R-:W4:Y:S01]  /*1ca80*/  LDL.LU R0, [R1+0xb8] ;  /* 0x0000b80001007983 */ /* 0x010f220000300800 */
[----:B---3--:R-:W-:Y:S01]  /*1ca90*/  @!P5 IMAD.MOV R2, RZ, RZ, -R2 ;  /* 0x000000ffff02d224 */ /* 0x008fe200078e0a02 */
[----:B------:R-:W-:-:S02]  /*1caa0*/  ISETP.GE.AND P5, PT, R222, RZ, PT ;  /* 0x000000ffde00720c */ /* 0x000fc40003fa6270 */
[----:B------:R-:W3:Y:S04]  /*1cab0*/  LDL.LU R222, [R1+0xb4] ;  /* 0x0000b40001de7983 */ /* 0x000ee80000300800 */
[----:B------:R1:W-:Y:S04]  /*1cac0*/  STL [R1+0xbc], R2 ;  /* 0x0000bc0201007387 */ /* 0x0003e80000100800 */
[----:B------:R-:W2:Y:S01]  /*1cad0*/  LDL.LU R230, [R1+0x990] ;  /* 0x0009900001e67983 */ /* 0x000ea20000300800 */
[----:B------:R-:W-:Y:S02]  /*1cae0*/  ISETP.GE.AND P2, PT, R226, RZ, PT ;  /* 0x000000ffe200720c */ /* 0x000fe40003f46270 */
[----:B------:R-:W-:Y:S01]  /*1caf0*/  ISETP.GE.AND P3, PT, R227, RZ, PT ;  /* 0x000000ffe300720c */ /* 0x000fe20003f66270 */
[----:B----4-:R-:W-:Y:S01]  /*1cb00*/  @!P4 IMAD.MOV R0, RZ, RZ, -R0 ;  /* 0x000000ffff00c224 */ /* 0x010fe200078e0a00 */
[----:B------:R-:W-:-:S02]  /*1cb10*/  ISETP.GE.AND P4, PT, R223, RZ, PT ;  /* 0x000000ffdf00720c */ /* 0x000fc40003f86270 */
[----:B------:R-:W4:Y:S01]  /*1cb20*/  LDL.LU R223, [R1+0xb0] ;  /* 0x0000b00001df7983 */ /* 0x000f220000300800 */
[----:B---3--:R-:W-:-:S03]  /*1cb30*/  @!P1 IMAD.MOV R222, RZ, RZ, -R222 ;  /* 0x000000ffffde9224 */ /* 0x008fc600078e0ade */
[----:B------:R3:W-:Y:S04]  /*1cb40*/  STL [R1+0xb8], R0 ;  /* 0x0000b80001007387 */ /* 0x0007e80000100800 */
[----:B------:R-:W2:Y:S04]  /*1cb50*/  LDL.LU R226, [R1+0x960] ;  /* 0x0009600001e27983 */ /* 0x000ea80000300800 */
[----:B------:R-:W2:Y:S04]  /*1cb60*/  LDL.LU R227, [R1+0x968] ;  /* 0x0009680001e37983 */ /* 0x000ea80000300800 */
[----:B------:R-:W-:Y:S04]  /*1cb70*/  STL [R1+0x1acc], R222 ;  /* 0x001accde01007387 */ /* 0x000fe80000100800 */
[----:B-1----:R-:W2:Y:S01]  /*1cb80*/  LDL.LU R2, [R1+0xac] ;  /* 0x0000ac0001027983 */ /* 0x002ea20000300800 */
[----:B------:R-:W-:Y:S01]  /*1cb90*/  ISETP.GE.AND P1, PT, R231, RZ, PT ;  /* 0x000000ffe700720c */ /* 0x000fe20003f26270 */
[----:B----4-:R-:W-:-:S05]  /*1cba0*/  @!P0 IMAD.MOV R223, RZ, RZ, -R223 ;  /* 0x000000ffffdf8224 */ /* 0x010fca00078e0adf */
[----:B------:R-:W-:Y:S04]  /*1cbb0*/  STL [R1+0x1ad0], R223 ;  /* 0x001ad0df01007387 */ /* 0x000fe80000100800 */
[----:B------:R-:W4:Y:S04]  /*1cbc0*/  LDL.LU R232, [R1+0x970] ;  /* 0x0009700001e87983 */ /* 0x000f280000300800 */
[----:B---3--:R-:W3:Y:S04]  /*1cbd0*/  LDL.LU R0, [R1+0xa8] ;  /* 0x0000a80001007983 */ /* 0x008ee80000300800 */
[----:B------:R-:W4:Y:S01]  /*1cbe0*/  LDL.LU R231, [R1+0x978] ;  /* 0x0009780001e77983 */ /* 0x000f220000300800 */
[----:B--2---:R-:W-:Y:S01]  /*1cbf0*/  @!P3 IMAD.MOV R2, RZ, RZ, -R2 ;  /* 0x000000ffff02b224 */ /* 0x004fe200078e0a02 */
[----:B------:R-:W-:-:S02]  /*1cc00*/  ISETP.GE.AND P3, PT, R224, RZ, PT ;  /* 0x000000ffe000720c */ /* 0x000fc40003f66270 */
[----:B------:R-:W2:Y:S04]  /*1cc10*/  LDL.LU R224, [R1+0xa4] ;  /* 0x0000a40001e07983 */ /* 0x000ea80000300800 */
[----:B------:R1:W-:Y:S01]  /*1cc20*/  STL [R1+0xac], R2 ;  /* 0x0000ac0201007387 */ /* 0x0003e20000100800 */
[----:B------:R-:W-:Y:S01]  /*1cc30*/  ISETP.GE.AND P0, PT, R228, RZ, PT ;  /* 0x000000ffe400720c */ /* 0x000fe20003f06270 */
[----:B---3--:R-:W-:Y:S01]  /*1cc40*/  @!P2 IMAD.MOV R0, RZ, RZ, -R0 ;  /* 0x000000ffff00a224 */ /* 0x008fe200078e0a00 */
[----:B------:R-:W-:Y:S02]  /*1cc50*/  ISETP.GE.AND P2, PT, R225, RZ, PT ;  /* 0x000000ffe100720c */ /* 0x000fe40003f46270 */
[----:B------:R-:W3:Y:S04]  /*1cc60*/  LDL.LU R225, [R1+0xa0] ;  /* 0x0000a00001e17983 */ /* 0x000ee80000300800 */
[----:B------:R1:W-:Y:S04]  /*1cc70*/  STL [R1+0xa8], R0 ;  /* 0x0000a80001007387 */ /* 0x0003e80000100800 */
[----:B------:R-:W4:Y:S01]  /*1cc80*/  LDL.LU R228, [R1+0x97c] ;  /* 0x00097c0001e47983 */ /* 0x000f220000300800 */
[----:B--2---:R-:W-:-:S03]  /*1cc90*/  @!P5 IMAD.MOV R224, RZ, RZ, -R224 ;  /* 0x000000ffffe0d224 */ /* 0x004fc600078e0ae0 */
[----:B------:R-:W2:Y:S04]  /*1cca0*/  LDL.LU R235, [R1+0x944] ;  /* 0x0009440001eb7983 */ /* 0x000ea80000300800 */
[----:B------:R-:W-:Y:S04]  /*1ccb0*/  STL [R1+0x1ad4], R224 ;  /* 0x001ad4e001007387 */ /* 0x000fe80000100800 */
[----:B-1----:R-:W2:Y:S01]  /*1ccc0*/  LDL.LU R2, [R1+0x9c] ;  /* 0x00009c0001027983 */ /* 0x002ea20000300800 */
[----:B------:R-:W-:-:S03]  /*1ccd0*/  ISETP.GE.AND P5, PT, R229, RZ, PT ;  /* 0x000000ffe500720c */ /* 0x000fc60003fa6270 */
[----:B------:R-:W4:Y:S01]  /*1cce0*/  LDL.LU R229, [R1+0x948] ;  /* 0x0009480001e57983 */ /* 0x000f220000300800 */
[----:B---3--:R-:W-:-:S05]  /*1ccf0*/  @!P4 IMAD.MOV R225, RZ, RZ, -R225 ;  /* 0x000000ffffe1c224 */ /* 0x008fca00078e0ae1 */
[----:B------:R-:W-:Y:S04]  /*1cd00*/  STL [R1+0x1ad8], R225 ;  /* 0x001ad8e101007387 */ /* 0x000fe80000100800 */
[----:B------:R-:W3:Y:S04]  /*1cd10*/  LDL.LU R0, [R1+0x98] ;  /* 0x0000980001007983 */ /* 0x000ee80000300800 */
        /* <DEDUP_REMOVED lines=10> */
[----:B------:R-:W3:Y:S01]  /*1cdc0*/  LDL.LU R230, [R1+0x950] ;  /* 0x0009500001e67983 */ /* 0x000ee20000300800 */
[----:B--2---:R-:W-:-:S03]  /*1cdd0*/  @!P3 IMAD.MOV R226, RZ, RZ, -R226 ;  /* 0x000000ffffe2b224 */ /* 0x004fc600078e0ae2 */
[----:B------:R-:W2:Y:S04]  /*1cde0*/  LDL.LU R234, [R1+0x954] ;  /* 0x0009540001ea7983 */ /* 0x000ea80000300800 */
[----:B------:R-:W-:Y:S04]  /*1cdf0*/  STL [R1+0x1adc], R226 ;  /* 0x001adce201007387 */ /* 0x000fe80000100800 */
[----:B-1----:R-:W2:Y:S01]  /*1ce00*/  LDL.LU R2, [R1+0x74] ;  /* 0x0000740001027983 */ /* 0x002ea20000300800 */
[----:B----4-:R-:W-:Y:S01]  /*1ce10*/  ISETP.GE.AND P3, PT, R232, RZ, PT ;  /* 0x000000ffe800720c */ /* 0x010fe20003f66270 */
[----:B---3--:R-:W-:Y:S01]  /*1ce20*/  @!P2 IMAD.MOV R227, RZ, RZ, -R227 ;  /* 0x000000ffffe3a224 */ /* 0x008fe200078e0ae3 */
[----:B------:R-:W-:-:S04]  /*1ce30*/  ISETP.GE.AND P2, PT, R231, RZ, PT ;  /* 0x000000ffe700720c */ /* 0x000fc80003f46270 */
[----:B------:R-:W-:Y:S04]  /*1ce40*/  STL [R1+0x1ae0], R227 ;  /* 0x001ae0e301007387 */ /* 0x000fe80000100800 */
[----:B------:R-:W3:Y:S04]  /*1ce50*/  LDL.LU R231, [R1+0x91c] ;  /* 0x00091c0001e77983 */ /* 0x000ee80000300800 */
[----:B------:R-:W4:Y:S04]  /*1ce60*/  LDL.LU R0, [R1+0x70] ;  /* 0x0000700001007983 */ /* 0x000f280000300800 */
[----:B------:R-:W3:Y:S01]  /*1ce70*/  LDL.LU R232, [R1+0x920] ;  /* 0x0009200001e87983 */ /* 0x000ee20000300800 */
[----:B--2---:R-:W-:Y:S01]  /*1ce80*/  @!P5 IMAD.MOV R2, RZ, RZ, -R2 ;  /* 0x000000ffff02d224 */ /* 0x004fe200078e0a02 */
[----:B------:R-:W-:-:S02]  /*1ce90*/  ISETP.GE.AND P5, PT, R228, RZ, PT ;  /* 0x000000ffe400720c */ /* 0x000fc40003fa6270 */
[----:B------:R-:W2:Y:S04]  /*1cea0*/  LDL.LU R228, [R1+0x6c] ;  /* 0x00006c0001e47983 */ /* 0x000ea80000300800 */
[----:B------:R-:W-:Y:S01]  /*1ceb0*/  STL [R1+0x74], R2 ;  /* 0x0000740201007387 */ /* 0x000fe20000100800 */
[----:B----4-:R-:W-:-:S05]  /*1cec0*/  @!P4 IMAD.MOV R0, RZ, RZ, -R0 ;  /* 0x000000ffff00c224 */ /* 0x010fca00078e0a00 */
[----:B------:R1:W-:Y:S01]  /*1ced0*/  STL [R1+0x70], R0 ;  /* 0x0000700001007387 */ /* 0x0003e20000100800 */
[----:B--2---:R-:W-:Y:S01]  /*1cee0*/  @!P1 IMAD.MOV R228, RZ, RZ, -R228 ;  /* 0x000000ffffe49224 */ /* 0x004fe200078e0ae4 */
[----:B------:R-:W-:Y:S02]  /*1cef0*/  ISETP.GE.AND P1, PT, R229, RZ, PT ;  /* 0x000000ffe500720c */ /* 0x000fe40003f26270 */
[----:B-1----:R-:W2:Y:S04]  /*1cf00*/  LDL.LU R0, [R1+0x68] ;  /* 0x0000680001007983 */ /* 0x002ea80000300800 */
[----:B------:R-:W4:Y:S04]  /*1cf10*/  LDL.LU R236, [R1+0x924] ;  /* 0x0009240001ec7983 */ /* 0x000f280000300800 */
[----:B------:R-:W-:Y:S04]  /*1cf20*/  STL [R1+0x1ae4], R228 ;  /* 0x001ae4e401007387 */ /* 0x000fe80000100800 */
[----:B------:R-:W3:Y:S04]  /*1cf30*/  LDL.LU R229, [R1+0x64] ;  /* 0x0000640001e57983 */ /* 0x000ee80000300800 */
[----:B------:R-:W4:Y:S01]  /*1cf40*/  LDL.LU R240, [R1+0x928] ;  /* 0x0009280001f07983 */ /* 0x000f220000300800 */
[----:B--2---:R-:W-:Y:S01]  /*1cf50*/  @!P0 IMAD.MOV R0, RZ, RZ, -R0 ;  /* 0x000000ffff008224 */ /* 0x004fe200078e0a00 */
[----:B------:R-:W-:-:S04]  /*1cf60*/  ISETP.GE.AND P0, PT, R233, RZ, PT ;  /* 0x000000ffe900720c */ /* 0x000fc80003f06270 */
[----:B------:R1:W-:Y:S01]  /*1cf70*/  STL [R1+0x68], R0 ;  /* 0x0000680001007387 */ /* 0x0003e20000100800 */
[----:B---3--:R-:W-:-:S03]  /*1cf80*/  @!P3 IMAD.MOV R229, RZ, RZ, -R229 ;  /* 0x000000ffffe5b224 */ /* 0x008fc600078e0ae5 */
[----:B-1----:R-:W2:Y:S01]  /*1cf90*/  LDL.LU R0, [R1+0x60] ;  /* 0x0000600001007983 */ /* 0x002ea20000300800 */
[----:B------:R-:W-:-:S03]  /*1cfa0*/  ISETP.GE.AND P3, PT, R230, RZ, PT ;  /* 0x000000ffe600720c */ /* 0x000fc60003f66270 */
[----:B------:R-:W3:Y:S04]  /*1cfb0*/  LDL.LU R233, [R1+0x930] ;  /* 0x0009300001e97983 */ /* 0x000ee80000300800 */
[----:B------:R-:W3:Y:S04]  /*1cfc0*/  LDL.LU R237, [R1+0x908] ;  /* 0x0009080001ed7983 */ /* 0x000ee80000300800 */
[----:B------:R-:W-:Y:S04]  /*1cfd0*/  STL [R1+0x1ae8], R229 ;  /* 0x001ae8e501007387 */ /* 0x000fe80000100800 */
[----:B------:R-:W3:Y:S01]  /*1cfe0*/  LDL.LU R230, [R1+0x5c] ;  /* 0x00005c0001e67983 */ /* 0x000ee20000300800 */
[----:B--2---:R-:W-:Y:S01]  /*1cff0*/  @!P2 IMAD.MOV R0, RZ, RZ, -R0 ;  /* 0x000000ffff00a224 */ /* 0x004fe200078e0a00 */
[----:B------:R-:W-:-:S02]  /*1d000*/  ISETP.GE.AND P2, PT, R234, RZ, PT ;  /* 0x000000ffea00720c */ /* 0x000fc40003f46270 */
[----:B------:R-:W2:Y:S04]  /*1d010*/  LDL.LU R234, [R1+0x90c] ;  /* 0x00090c0001ea7983 */ /* 0x000ea80000300800 */
[----:B------:R1:W-:Y:S01]  /*1d020*/  STL [R1+0x60], R0 ;  /* 0x0000600001007387 */ /* 0x0003e20000100800 */
[----:B---3--:R-:W-:-:S03]  /*1d030*/  @!P5 IMAD.MOV R230, RZ, RZ, -R230 ;  /* 0x000000ffffe6d224 */ /* 0x008fc600078e0ae6 */
[----:B-1----:R-:W3:Y:S01]  /*1d040*/  LDL.LU R0, [R1+0x58] ;  /* 0x0000580001007983 */ /* 0x002ee20000300800 */
[----:B------:R-:W-:-:S03]  /*1d050*/  ISETP.GE.AND P5, PT, R231, RZ, PT ;  /* 0x000000ffe700720c */ /* 0x000fc60003fa6270 */
[----:B------:R-:W2:Y:S04]  /*1d060*/  LDL.LU R238, [R1+0x910] ;  /* 0x0009100001ee7983 */ /* 0x000ea80000300800 */
[----:B------:R-:W-:Y:S04]  /*1d070*/  STL [R1+0x1aec], R230 ;  /* 0x001aece601007387 */ /* 0x000fe80000100800 */
[----:B------:R-:W2:Y:S01]  /*1d080*/  LDL.LU R231, [R1+0x54] ;  /* 0x0000540001e77983 */ /* 0x000ea20000300800 */
[----:B------:R-:W-:-:S03]  /*1d090*/  ISETP.GE.AND P4, PT, R235, RZ, PT ;  /* 0x000000ffeb00720c */ /* 0x000fc60003f86270 */
[----:B------:R-:W4:Y:S10]  /*1d0a0*/  LDL.LU R235, [R1+0x914] ;  /* 0x0009140001eb7983 */ /* 0x000f340000300800 */
[----:B---3--:R-:W-:Y:S01]  /*1d0b0*/  @!P4 IMAD.MOV R0, RZ, RZ, -R0 ;  /* 0x000000ffff00c224 */ /* 0x008fe200078e0a00 */
[----:B------:R-:W-:-:S02]  /*1d0c0*/  ISETP.GE.AND P4, PT, R232, RZ, PT ;  /* 0x000000ffe800720c */ /* 0x000fc40003f86270 */
[----:B------:R-:W3:Y:S04]  /*1d0d0*/  LDL.LU R232, [R1+0x50] ;  /* 0x0000500001e87983 */ /* 0x000ee80000300800 */
[----:B------:R1:W-:Y:S04]  /*1d0e0*/  STL [R1+0x58], R0 ;  /* 0x0000580001007387 */ /* 0x0003e80000100800 */
[----:B------:R-:W3:Y:S01]  /*1d0f0*/  LDL.LU R239, [R1+0x918] ;  /* 0x0009180001ef7983 */ /* 0x000ee20000300800 */
[----:B--2---:R-:W-:-:S05]  /*1d100*/  @!P1 IMAD.MOV R231, RZ, RZ, -R231 ;  /* 0x000000ffffe79224 */ /* 0x004fca00078e0ae7 */
[----:B------:R-:W-:Y:S04]  /*1d110*/  STL [R1+0x1af0], R231 ;  /* 0x001af0e701007387 */ /* 0x000fe80000100800 */
[----:B------:R-:W2:Y:S01]  /*1d120*/  LDL.LU R2, [R1+0x4c] ;  /* 0x00004c0001027983 */ /* 0x000ea20000300800 */
[----:B----4-:R-:W-:-:S03]  /*1d130*/  ISETP.GE.AND P1, PT, R236, RZ, PT ;  /* 0x000000ffec00720c */ /* 0x010fc60003f26270 */
[----:B------:R-:W4:Y:S01]  /*1d140*/  LDL.LU R236, [R1+0x8e0] ;  /* 0x0008e00001ec7983 */ /* 0x000f220000300800 */
[----:B---3--:R-:W-:-:S05]  /*1d150*/  @!P0 IMAD.MOV R232, RZ, RZ, -R232 ;  /* 0x000000ffffe88224 */ /* 0x008fca00078e0ae8 */
[----:B------:R-:W-:Y:S04]  /*1d160*/  STL [R1+0x1af4], R232 ;  /* 0x001af4e801007387 */ /* 0x000fe80000100800 */
[----:B-1----:R-:W3:Y:S04]  /*1d170*/  LDL.LU R0, [R1+0x48] ;  /* 0x0000480001007983 */ /* 0x002ee80000300800 */
[----:B------:R-:W4:Y:S01]  /*1d180*/  LDL.LU R243, [R1+0x8e4] ;  /* 0x0008e40001f37983 */ /* 0x000f220000300800 */
[----:B--2---:R-:W-:Y:S01]  /*1d190*/  @!P3 IMAD.MOV R2, RZ, RZ, -R2 ;  /* 0x000000ffff02b224 */ /* 0x004fe200078e0a02 */
[----:B------:R-:W-:-:S02]  /*1d1a0*/  ISETP.GE.AND P3, PT, R233, RZ, PT ;  /* 0x000000ffe900720c */ /* 0x000fc40003f66270 */
[----:B------:R-:W2:Y:S04]  /*1d1b0*/  LDL.LU R233, [R1+0x44] ;  /* 0x0000440001e97983 */ /* 0x000ea80000300800 */
[----:B------:R-:W-:Y:S01]  /*1d1c0*/  STL [R1+0x4c], R2 ;  /* 0x00004c0201007387 */ /* 0x000fe20000100800 */
[----:B---3--:R-:W-:Y:S01]  /*1d1d0*/  @!P2 IMAD.MOV R0, RZ, RZ, -R0 ;  /* 0x000000ffff00a224 */ /* 0x008fe200078e0a00 */
[----:B------:R-:W-:Y:S02]  /*1d1e0*/  ISETP.GE.AND P2, PT, R237, RZ, PT ;  /* 0x000000ffed00720c */ /* 0x000fe40003f46270 */
[----:B------:R-:W3:Y:S04]  /*1d1f0*/  LDL.LU R237, [R1+0x8e8] ;  /* 0x0008e80001ed7983 */ /* 0x000ee80000300800 */
[----:B------:R1:W-:Y:S01]  /*1d200*/  STL [R1+0x48], R0 ;  /* 0x0000480001007387 */ /* 0x0003e20000100800 */
[----:B--2---:R-:W-:Y:S01]  /*1d210*/  @!P5 IMAD.MOV R233, RZ, RZ, -R233 ;  /* 0x000000ffffe9d224 */ /* 0x004fe200078e0ae9 */
[----:B------:R-:W-:-:S02]  /*1d220*/  ISETP.GE.AND P5, PT, R234, RZ, PT ;  /* 0x000000ffea00720c */ /* 0x000fc40003fa6270 */
[----:B-1----:R-:W2:Y:S04]  /*1d230*/  LDL.LU R0, [R1+0x40] ;  /* 0x0000400001007983 */ /* 0x002ea80000300800 */
[----:B------:R-:W-:Y:S04]  /*1d240*/  STL [R1+0x1af8], R233 ;  /* 0x001af8e901007387 */ /* 0x000fe80000100800 */
[----:B------:R-:W3:Y:S04]  /*1d250*/  LDL.LU R242, [R1+0x8ec] ;  /* 0x0008ec0001f27983 */ /* 0x000ee80000300800 */
[----:B------:R-:W3:Y:S01]  /*1d260*/  LDL.LU R234, [R1+0x3c] ;  /* 0x00003c0001ea7983 */ /* 0x000ee20000300800 */
[----:B--2---:R-:W-:Y:S01]  /*1d270*/  @!P4 IMAD.MOV R0, RZ, RZ, -R0 ;  /* 0x000000ffff00c224 */ /* 0x004fe200078e0a00 */
[----:B------:R-:W-:-:S04]  /*1d280*/  ISETP.GE.AND P4, PT, R238, RZ, PT ;  /* 0x000000ffee00720c */ /* 0x000fc80003f86270 */
[----:B------:R1:W-:Y:S01]  /*1d290*/  STL [R1+0x40], R0 ;  /* 0x0000400001007387 */ /* 0x0003e20000100800 */
[----:B---3--:R-:W-:Y:S01]  /*1d2a0*/  @!P1 IMAD.MOV R234, RZ, RZ, -R234 ;  /* 0x000000ffffea9224 */ /* 0x008fe200078e0aea */
[----:B------:R-:W-:Y:S02]  /*1d2b0*/  ISETP.GE.AND P1, PT, R235, RZ, PT ;  /* 0x000000ffeb00720c */ /* 0x000fe40003f26270 */
[----:B-1----:R-:W2:Y:S04]  /*1d2c0*/  LDL.LU R0, [R1+0x38] ;  /* 0x0000380001007983 */ /* 0x002ea80000300800 */
[----:B------:R-:W3:Y:S04]  /*1d2d0*/  LDL.LU R238, [R1+0x8f0] ;  /* 0x0008f00001ee7983 */ /* 0x000ee80000300800 */
[----:B------:R-:W-:Y:S04]  /*1d2e0*/  STL [R1+0x1afc], R234 ;  /* 0x001afcea01007387 */ /* 0x000fe80000100800 */
[----:B------:R-:W3:Y:S01]  /*1d2f0*/  LDL.LU R235, [R1+0x34] ;  /* 0x0000340001eb7983 */ /* 0x000ee20000300800 */
[----:B------:R-:W-:-:S03]  /*1d300*/  ISETP.GE.AND P0, PT, R240, RZ, PT ;  /* 0x000000fff000720c */ /* 0x000fc60003f06270 */
[----:B------:R-:W4:Y:S10]  /*1d310*/  LDL.LU R241, [R1+0x8c0] ;  /* 0x0008c00001f17983 */ /* 0x000f340000300800 */
[----:B--2---:R-:W-:Y:S01]  /*1d320*/  @!P0 IMAD.MOV R0, RZ, RZ, -R0 ;  /* 0x000000ffff008224 */ /* 0x004fe200078e0a00 */
[----:B------:R-:W-:-:S04]  /*1d330*/  ISETP.GE.AND P0, PT, R239, RZ, PT ;  /* 0x000000ffef00720c */ /* 0x000fc80003f06270 */
[----:B------:R1:W-:Y:S01]  /*1d340*/  STL [R1+0x38], R0 ;  /* 0x0000380001007387 */ /* 0x0003e20000100800 */
[----:B---3--:R-:W-:Y:S01]  /*1d350*/  @!P3 IMAD.MOV R235, RZ, RZ, -R235 ;  /* 0x000000ffffebb224 */ /* 0x008fe200078e0aeb */
[----:B----4-:R-:W-:Y:S02]  /*1d360*/  ISETP.GE.AND P3, PT, R236, RZ, PT ;  /* 0x000000ffec00720c */ /* 0x010fe40003f66270 */
[----:B-1----:R-:W2:Y:S04]  /*1d370*/  LDL.LU R0, [R1+0x30] ;  /* 0x0000300001007983 */ /* 0x002ea80000300800 */
[----:B------:R-:W3:Y:S04]  /*1d380*/  LDL.LU R239, [R1+0x8c8] ;  /* 0x0008c80001ef7983 */ /* 0x000ee80000300800 */
[----:B------:R-:W-:Y:S04]  /*1d390*/  STL [R1+0x1b00], R235 ;  /* 0x001b00eb01007387 */ /* 0x000fe80000100800 */
[----:B------:R-:W4:Y:S04]  /*1d3a0*/  LDL.LU R236, [R1+0x2c] ;  /* 0x00002c0001ec7983 */ /* 0x000f280000300800 */
[----:B------:R-:W3:Y:S04]  /*1d3b0*/  LDL.LU R240, [R1+0x8d0] ;  /* 0x0008d00001f07983 */ /* 0x000ee80000300800 */
[----:B------:R-:W3:Y:S01]  /*1d3c0*/  LDL.LU R6, [R1+0x28] ;  /* 0x0000280001067983 */ /* 0x000ee20000300800 */
[----:B--2---:R-:W-:Y:S01]  /*1d3d0*/  @!P2 IMAD.MOV R0, RZ, RZ, -R0 ;  /* 0x000000ffff00a224 */ /* 0x004fe200078e0a00 */
[----:B------:R-:W-:-:S04]  /*1d3e0*/  ISETP.GE.AND P2, PT, R243, RZ, PT ;  /* 0x000000fff300720c */ /* 0x000fc80003f46270 */
[----:B------:R1:W-:Y:S04]  /*1d3f0*/  STL [R1+0x30], R0 ;  /* 0x0000300001007387 */ /* 0x0003e80000100800 */
[----:B------:R-:W2:Y:S01]  /*1d400*/  LDL.LU R248, [R1+0x8d8] ;  /* 0x0008d80001f87983 */ /* 0x000ea20000300800 */
[----:B----4-:R-:W-:Y:S01]  /*1d410*/  @!P5 IMAD.MOV R236, RZ, RZ, -R236 ;  /* 0x000000ffffecd224 */ /* 0x010fe200078e0aec */
[----:B------:R-:W-:-:S04]  /*1d420*/  ISETP.GE.AND P5, PT, R237, RZ, PT ;  /* 0x000000ffed00720c */ /* 0x000fc80003fa6270 */
[----:B------:R-:W-:Y:S01]  /*1d430*/  STL [R1+0x1b04], R236 ;  /* 0x001b04ec01007387 */ /* 0x000fe20000100800 */
[----:B---3--:R-:W-:-:S03]  /*1d440*/  @!P4 IMAD.MOV R6, RZ, RZ, -R6 ;  /* 0x000000ffff06c224 */ /* 0x008fc600078e0a06 */
[----:B------:R-:W3:Y:S04]  /*1d450*/  LDL.LU R237, [R1+0x24] ;  /* 0x0000240001ed7983 */ /* 0x000ee80000300800 */
[----:B------:R-:W4:Y:S04]  /*1d460*/  LDL.LU R243, [R1+0x8dc] ;  /* 0x0008dc0001f37983 */ /* 0x000f280000300800 */
[----:B------:R-:W-:Y:S04]  /*1d470*/  STL [R1+0x1b08], R6 ;  /* 0x001b080601007387 */ /* 0x000fe80000100800 */
[----:B------:R-:W2:Y:S04]  /*1d480*/  LDL.LU R247, [R1+0x20] ;  /* 0x0000200001f77983 */ /* 0x000ea80000300800 */
[----:B------:R-:W4:Y:S01]  /*1d490*/  LDL.LU R244, [R1+0x8a4] ;  /* 0x0008a40001f47983 */ /* 0x000f220000300800 */
[----:B---3--:R-:W-:Y:S01]  /*1d4a0*/  @!P1 IMAD.MOV R237, RZ, RZ, -R237 ;  /* 0x000000ffffed9224 */ /* 0x008fe200078e0aed */
[----:B------:R-:W-:-:S04]  /*1d4b0*/  ISETP.GE.AND P1, PT, R238, RZ, PT ;  /* 0x000000ffee00720c */ /* 0x000fc80003f26270 */
[----:B------:R3:W-:Y:S04]  /*1d4c0*/  STL [R1+0x1b0c], R237 ;  /* 0x001b0ced01007387 */ /* 0x0007e80000100800 */
[----:B------:R-:W3:Y:S01]  /*1d4d0*/  LDL.LU R238, [R1+0x1c] ;  /* 0x00001c0001ee7983 */ /* 0x000ee20000300800 */
[----:B--2---:R-:W-:-:S03]  /*1d4e0*/  @!P0 IMAD.MOV R247, RZ, RZ, -R247 ;  /* 0x000000fffff78224 */ /* 0x004fc600078e0af7 */
[----:B------:R-:W2:Y:S04]  /*1d4f0*/  LDL.LU R245, [R1+0x8a8] ;  /* 0x0008a80001f57983 */ /* 0x000ea80000300800 */
[----:B------:R-:W-:Y:S04]  /*1d500*/  STL [R1+0x1b10], R247 ;  /* 0x001b10f701007387 */ /* 0x000fe80000100800 */
[----:B------:R-:W2:Y:S01]  /*1d510*/  LDL.LU R252, [R1+0x18] ;  /* 0x0000180001fc7983 */ /* 0x000ea20000300800 */
[----:B------:R-:W-:-:S03]  /*1d520*/  ISETP.GE.AND P0, PT, R241, RZ, PT ;  /* 0x000000fff100720c */ /* 0x000fc60003f06270 */
[----:B------:R-:W4:Y:S01]  /*1d530*/  LDL.LU R241, [R1+0x8ac] ;  /* 0x0008ac0001f17983 */ /* 0x000f220000300800 */
[----:B---3--:R-:W-:Y:S01]  /*1d540*/  @!P3 IMAD.MOV R238, RZ, RZ, -R238 ;  /* 0x000000ffffeeb224 */ /* 0x008fe200078e0aee */
[----:B------:R-:W-:-:S04]  /*1d550*/  ISETP.GE.AND P3, PT, R239, RZ, PT ;  /* 0x000000ffef00720c */ /* 0x000fc80003f66270 */
[----:B------:R-:W-:Y:S04]  /*1d560*/  STL [R1+0x1b14], R238 ;  /* 0x001b14ee01007387 */ /* 0x000fe80000100800 */
[----:B------:R-:W3:Y:S01]  /*1d570*/  LDL.LU R239, [R1+0x14] ;  /* 0x0000140001ef7983 */ /* 0x000ee20000300800 */
[----:B--2---:R-:W-:-:S03]  /*1d580*/  @!P2 IMAD.MOV R252, RZ, RZ, -R252 ;  /* 0x000000fffffca224 */ /* 0x004fc600078e0afc */
[----:B------:R-:W2:Y:S01]  /*1d590*/  LDL.LU R246, [R1+0x8b0] ;  /* 0x0008b00001f67983 */ /* 0x000ea20000300800 */
[----:B------:R-:W-:-:S03]  /*1d5a0*/  ISETP.GE.AND P2, PT, R240, RZ, PT ;  /* 0x000000fff000720c */ /* 0x000fc60003f46270 */
[----:B------:R-:W-:Y:S04]  /*1d5b0*/  STL [R1+0x1b18], R252 ;  /* 0x001b18fc01007387 */ /* 0x000fe80000100800 */
[----:B------:R-:W2:Y:S01]  /*1d5c0*/  LDL.LU R240, [R1+0x10] ;  /* 0x0000100001f07983 */ /* 0x000ea20000300800 */
[----:B------:R-:W-:-:S03]  /*1d5d0*/  ISETP.GE.AND P4, PT, R242, RZ, PT ;  /* 0x000000fff200720c */ /* 0x000fc60003f86270 */
[----:B------:R-:W4:Y:S01]  /*1d5e0*/  LDL.LU R242, [R1+0x8b4] ;  /* 0x0008b40001f27983 */ /* 0x000f220000300800 */
[----:B---3--:R-:W-:-:S05]  /*1d5f0*/  @!P5 IMAD.MOV R239, RZ, RZ, -R239 ;  /* 0x000000ffffefd224 */ /* 0x008fca00078e0aef */
[----:B------:R-:W-:Y:S04]  /*1d600*/  STL [R1+0x1b1c], R239 ;  /* 0x001b1cef01007387 */ /* 0x000fe80000100800 */
[----:B------:R-:W3:Y:S01]  /*1d610*/  LDL.LU R251, [R1+0xc] ;  /* 0x00000c0001fb7983 */ /* 0x000ee20000300800 */
[----:B--2---:R-:W-:-:S03]  /*1d620*/  @!P4 IMAD.MOV R240, RZ, RZ, -R240 ;  /* 0x000000fffff0c224 */ /* 0x004fc600078e0af0 */
[----:B-1----:R-:W2:Y:S04]  /*1d630*/  LDL.LU R0, [R1+0x87c] ;  /* 0x00087c0001007983 */ /* 0x002ea80000300800 */
[----:B------:R-:W-:Y:S04]  /*1d640*/  STL [R1+0x1b20], R240 ;  /* 0x001b20f001007387 */ /* 0x000fe80000100800 */
[----:B------:R-:W2:Y:S01]  /*1d650*/  LDL.LU R250, [R1+0x8] ;  /* 0x0000080001fa7983 */ /* 0x000ea20000300800 */
[----:B----4-:R-:W-:-:S03]  /*1d660*/  ISETP.GE.AND P4, PT, R243, RZ, PT ;  /* 0x000000fff300720c */ /* 0x010fc60003f86270 */
[----:B------:R-:W4:Y:S01]  /*1d670*/  LDL.LU R243, [R1+0x880] ;  /* 0x0008800001f37983 */ /* 0x000f220000300800 */
[----:B------:R-:W-:Y:S01]  /*1d680*/  ISETP.GE.AND P5, PT, R248, RZ, PT ;  /* 0x000000fff800720c */ /* 0x000fe20003fa6270 */
[----:B---3--:R-:W-:Y:S01]  /*1d690*/  @!P1 IMAD.MOV R251, RZ, RZ, -R251 ;  /* 0x000000fffffb9224 */ /* 0x008fe200078e0afb */
[----:B------:R-:W-:-:S04]  /*1d6a0*/  ISETP.GE.AND P1, PT, R244, RZ, PT ;  /* 0x000000fff400720c */ /* 0x000fc80003f26270 */
[----:B------:R-:W-:Y:S04]  /*1d6b0*/  STL [R1+0x1b24], R251 ;  /* 0x001b24fb01007387 */ /* 0x000fe80000100800 */
[----:B------:R-:W3:Y:S01]  /*1d6c0*/  LDL.LU R249, [R1+0x4] ;  /* 0x0000040001f97983 */ /* 0x000ee20000300800 */
[----:B--2---:R-:W-:-:S03]  /*1d6d0*/  @!P0 IMAD.MOV R250, RZ, RZ, -R250 ;  /* 0x000000fffffa8224 */ /* 0x004fc600078e0afa */
[----:B------:R-:W2:Y:S04]  /*1d6e0*/  LDL.LU R244, [R1+0x884] ;  /* 0x0008840001f47983 */ /* 0x000ea80000300800 */
[----:B------:R-:W-:Y:S04]  /*1d6f0*/  STL [R1+0x1b28], R250 ;  /* 0x001b28fa01007387 */ /* 0x000fe80000100800 */
[----:B------:R-:W2:Y:S01]  /*1d700*/  LDL.LU R248, [R1] ;  /* 0x0000000001f87983 */ /* 0x000ea20000300800 */
[----:B------:R-:W-:-:S03]  /*1d710*/  ISETP.GE.AND P0, PT, R245, RZ, PT ;  /* 0x000000fff500720c */ /* 0x000fc60003f06270 */
[----:B------:R-:W4:Y:S01]  /*1d720*/  LDL.LU R245, [R1+0x888] ;  /* 0x0008880001f57983 */ /* 0x000f220000300800 */
[----:B---3--:R-:W-:Y:S01]  /*1d730*/  @!P3 IMAD.MOV R249, RZ, RZ, -R249 ;  /* 0x000000fffff9b224 */ /* 0x008fe200078e0af9 */
[----:B------:R-:W-:Y:S01]  /*1d740*/  ISETP.GE.AND P3, PT, R241, RZ, PT ;  /* 0x000000fff100720c */ /* 0x000fe20003f66270 */
[----:B------:R-:W-:-:S03]  /*1d750*/  IMAD.MOV.U32 R241, RZ, RZ, R3 ;  /* 0x000000fffff17224 */ /* 0x000fc600078e0003 */
[----:B------:R-:W-:Y:S01]  /*1d760*/  STL [R1+0x1b2c], R249 ;  /* 0x001b2cf901007387 */ /* 0x000fe20000100800 */
[----:B------:R-:W-:-:S03]  /*1d770*/  @!P5 IMAD.MOV R241, RZ, RZ, -R241 ;  /* 0x000000fffff1d224 */ /* 0x000fc600078e0af1 */
[----:B------:R-:W3:Y:S01]  /*1d780*/  LDL.LU R220, [R1+0x890] ;  /* 0x0008900001dc7983 */ /* 0x000ee20000300800 */
[----:B--2---:R-:W-:-:S05]  /*1d790*/  @!P2 IMAD.MOV R248, RZ, RZ, -R248 ;  /* 0x000000fffff8a224 */ /* 0x004fca00078e0af8 */
[----:B------:R-:W-:Y:S04]  /*1d7a0*/  STL [R1+0x1b30], R248 ;  /* 0x001b30f801007387 */ /* 0x000fe80000100800 */
[----:B------:R-:W2:Y:S04]  /*1d7b0*/  LDL.LU R218, [R1+0x868] ;  /* 0x0008680001da7983 */ /* 0x000ea80000300800 */
[----:B------:R-:W-:Y:S04]  /*1d7c0*/  STL [R1+0x1b34], R241 ;  /* 0x001b34f101007387 */ /* 0x000fe80000100800 */
[----:B------:R-:W2:Y:S01]  /*1d7d0*/  LDL.LU R217, [R1+0x86c] ;  /* 0x00086c0001d97983 */ /* 0x000ea20000300800 */
[----:B------:R-:W-:Y:S01]  /*1d7e0*/  ISETP.GE.AND P2, PT, R246, RZ, PT ;  /* 0x000000fff600720c */ /* 0x000fe20003f46270 */
[----:B------:R-:W-:Y:S01]  /*1d7f0*/  IMAD.MOV.U32 R246, RZ, RZ, R7 ;  /* 0x000000fffff67224 */ /* 0x000fe200078e0007 */
[----:B------:R-:W-:Y:S01]  /*1d800*/  ISETP.GE.AND P5, PT, R242, RZ, PT ;  /* 0x000000fff200720c */ /* 0x000fe20003fa6270 */
[----:B------:R-:W-:-:S02]  /*1d810*/  IMAD.MOV.U32 R242, RZ, RZ, R8 ;  /* 0x000000fffff27224 */ /* 0x000fc400078e0008 */
[----:B------:R-:W-:Y:S02]  /*1d820*/  @!P4 IMAD.MOV R246, RZ, RZ, -R246 ;  /* 0x000000fffff6c224 */ /* 0x000fe400078e0af6 */
[----:B------:R-:W-:Y:S02]  /*1d830*/  IMAD.MOV.U32 R2, RZ, RZ, R9 ;  /* 0x000000ffff027224 */ /* 0x000fe400078e0009 */
[----:B------:R-:W-:Y:S01]  /*1d840*/  @!P1 IMAD.MOV R242, RZ, RZ, -R242 ;  /* 0x000000fffff29224 */ /* 0x000fe200078e0af2 */
[----:B----4-:R-:W-:Y:S01]  /*1d850*/  ISETP.GE.AND P1, PT, R243, RZ, PT ;  /* 0x000000fff300720c */ /* 0x010fe20003f26270 */
[----:B------:R-:W-:Y:S01]  /*1d860*/  IMAD.MOV.U32 R243, RZ, RZ, R10 ;  /* 0x000000fffff37224 */ /* 0x000fe200078e000a */
[----:B------:R-:W-:Y:S01]  /*1d870*/  STL [R1+0x1b38], R246 ;  /* 0x001b38f601007387 */ /* 0x000fe20000100800 */
[----:B------:R-:W-:Y:S01]  /*1d880*/  ISETP.GE.AND P4, PT, R0, RZ, PT ;  /* 0x000000ff0000720c */ /* 0x000fe20003f86270 */
[----:B------:R-:W-:Y:S02]  /*1d890*/  @!P3 IMAD.MOV R2, RZ, RZ, -R2 ;  /* 0x000000ffff02b224 */ /* 0x000fe400078e0a02 */
[----:B------:R-:W4:Y:S01]  /*1d8a0*/  LDL.LU R219, [R1+0x870] ;  /* 0x0008700001db7983 */ /* 0x000f220000300800 */
[----:B------:R-:W-:-:S03]  /*1d8b0*/  @!P2 IMAD.MOV R243, RZ, RZ, -R243 ;  /* 0x000000fffff3a224 */ /* 0x000fc600078e0af3 */
[----:B------:R-:W-:Y:S01]  /*1d8c0*/  STL [R1+0x1b3c], R242 ;  /* 0x001b3cf201007387 */ /* 0x000fe20000100800 */
[----:B------:R-:W-:-:S03]  /*1d8d0*/  ISETP.GE.AND P3, PT, R244, RZ, PT ;  /* 0x000000fff400720c */ /* 0x000fc60003f66270 */
[----:B------:R-:W4:Y:S01]  /*1d8e0*/  LDL.LU R5, [R1+0x874] ;  /* 0x0008740001057983 */ /* 0x000f220000300800 */
[----:B------:R-:W-:Y:S01]  /*1d8f0*/  IMAD.MOV.U32 R244, RZ, RZ, R11 ;  /* 0x000000fffff47224 */ /* 0x000fe200078e000b */
[----:B------:R-:W-:Y:S02]  /*1d900*/  ISETP.GE.AND P2, PT, R245, RZ, PT ;  /* 0x000000fff500720c */ /* 0x000fe40003f46270 */
[----:B------:R-:W-:Y:S01]  /*1d910*/  STL [R1+0x1b40], R2 ;  /* 0x001b400201007387 */ /* 0x000fe20000100800 */
[----:B------:R-:W-:-:S03]  /*1d920*/  IMAD.MOV.U32 R245, RZ, RZ, R12 ;  /* 0x000000fffff57224 */ /* 0x000fc600078e000c */
[----:B------:R-:W4:Y:S01]  /*1d930*/  LDL.LU R4, [R1+0x878] ;  /* 0x0008780001047983 */ /* 0x000f220000300800 */
[----:B------:R-:W-:-:S03]  /*1d940*/  @!P5 IMAD.MOV R244, RZ, RZ, -R244 ;  /* 0x000000fffff4d224 */ /* 0x000fc600078e0af4 */
[----:B------:R-:W-:Y:S04]  /*1d950*/  STL [R1+0x1b44], R243 ;  /* 0x001b44f301007387 */ /* 0x000fe80000100800 */
[----:B------:R-:W4:Y:S01]  /*1d960*/  LDL.LU R0, [R1+0x840] ;  /* 0x0008400001007983 */ /* 0x000f220000300800 */
[----:B------:R-:W-:Y:S02]  /*1d970*/  @!P4 IMAD.MOV R245, RZ, RZ, -R245 ;  /* 0x000000fffff5c224 */ /* 0x000fe400078e0af5 */
[----:B------:R-:W-:Y:S01]  /*1d980*/  @!P1 IMAD.MOV R13, RZ, RZ, -R13 ;  /* 0x000000ffff0d9224 */ /* 0x000fe200078e0a0d */
[----:B------:R-:W-:Y:S01]  /*1d990*/  STL [R1+0x1b48], R244 ;  /* 0x001b48f401007387 */ /* 0x000fe20000100800 */
[----:B---3--:R-:W-:-:S03]  /*1d9a0*/  ISETP.GE.AND P5, PT, R220, RZ, PT ;  /* 0x000000ffdc00720c */ /* 0x008fc60003fa6270 */
[----:B------:R-:W3:Y:S04]  /*1d9b0*/  LDL.LU R220, [R1+0x844] ;  /* 0x0008440001dc7983 */ /* 0x000ee80000300800 */
[----:B------:R-:W-:Y:S01]  /*1d9c0*/  STL [R1+0x1b4c], R245 ;  /* 0x001b4cf501007387 */ /* 0x000fe20000100800 */
[----:B--2---:R-:W-:-:S03]  /*1d9d0*/  ISETP.GE.AND P4, PT, R218, RZ, PT ;  /* 0x000000ffda00720c */ /* 0x004fc60003f86270 */
[----:B------:R-:W2:Y:S04]  /*1d9e0*/  LDL.LU R218, [R1+0x848] ;  /* 0x0008480001da7983 */ /* 0x000ea80000300800 */
[----:B------:R-:W-:Y:S01]  /*1d9f0*/  STL [R1+0x1b50], R13 ;  /* 0x001b500d01007387 */ /* 0x000fe20000100800 */
[----:B------:R-:W-:-:S03]  /*1da00*/  ISETP.GE.AND P1, PT, R217, RZ, PT ;  /* 0x000000ffd900720c */ /* 0x000fc60003f26270 */
[----:B------:R-:W2:Y:S01]  /*1da10*/  LDL.LU R217, [R1+0x84c] ;  /* 0x00084c0001d97983 */ /* 0x000ea20000300800 */
[----:B------:R-:W-:Y:S02]  /*1da20*/  @!P3 IMAD.MOV R14, RZ, RZ, -R14 ;  /* 0x000000ffff0eb224 */ /* 0x000fe400078e0a0e */
[----:B------:R-:W-:Y:S02]  /*1da30*/  @!P2 IMAD.MOV R15, RZ, RZ, -R15 ;  /* 0x000000ffff0fa224 */ /* 0x000fe400078e0a0f */
[----:B------:R-:W-:Y:S01]  /*1da40*/  @!P5 IMAD.MOV R16, RZ, RZ, -R16 ;  /* 0x000000ffff10d224 */ /* 0x000fe200078e0a10 */
[----:B------:R-:W-:Y:S01]  /*1da50*/  STL [R1+0x1b54], R14 ;  /* 0x001b540e01007387 */ /* 0x000fe20000100800 */
[----:B------:R-:W-:Y:S01]  /*1da60*/  @!P4 IMAD.MOV R17, RZ, RZ, -R17 ;  /* 0x000000ffff11c224 */ /* 0x000fe200078e0a11 */
[----:B----4-:R-:W-:Y:S02]  /*1da70*/  ISETP.GE.AND P3, PT, R219, RZ, PT ;  /* 0x000000ffdb00720c */ /* 0x010fe40003f66270 */
[----:B------:R-:W4:Y:S04]  /*1da80*/  LDL.LU R219, [R1+0x850] ;  /* 0x0008500001db7983 */ /* 0x000f280000300800 */
[----:B------:R-:W-:Y:S01]  /*1da90*/  STL [R1+0x1b58], R15 ;  /* 0x001b580f01007387 */ /* 0x000fe20000100800 */
[----:B------:R-:W-:-:S03]  /*1daa0*/  ISETP.GE.AND P2, PT, R5, RZ, PT ;  /* 0x000000ff0500720c */ /* 0x000fc60003f46270 */
[----:B------:R-:W4:Y:S04]  /*1dab0*/  LDL.LU R5, [R1+0x820] ;  /* 0x0008200001057983 */ /* 0x000f280000300800 */
[----:B------:R-:W-:Y:S01]  /*1dac0*/  STL [R1+0x1b5c], R16 ;  /* 0x001b5c1001007387 */ /* 0x000fe20000100800 */
[----:B------:R-:W-:-:S03]  /*1dad0*/  ISETP.GE.AND P5, PT, R4, RZ, PT ;  /* 0x000000ff0400720c */ /* 0x000fc60003fa6270 */
[----:B------:R-:W4:Y:S01]  /*1dae0*/  LDL.LU R4, [R1+0x828] ;  /* 0x0008280001047983 */ /* 0x000f220000300800 */
[----:B------:R-:W-:-:S03]  /*1daf0*/  @!P1 IMAD.MOV R18, RZ, RZ, -R18 ;  /* 0x000000ffff129224 */ /* 0x000fc600078e0a12 */
[----:B------:R-:W-:Y:S01]  /*1db00*/  STL [R1+0x1b60], R17 ;  /* 0x001b601101007387 */ /* 0x000fe20000100800 */
[----:B------:R-:W-:-:S03]  /*1db10*/  ISETP.GE.AND P4, PT, R0, RZ, PT ;  /* 0x000000ff0000720c */ /* 0x000fc60003f86270 */
        /* <DEDUP_REMOVED lines=235> */
[----:B------:R-:W3:Y:S01]  /*1e9d0*/  LDL.LU R217, [R1+0x6ec] ;  /* 0x0006ec0001d97983 */ /* 0x000ee20000300800 */
        /* <DEDUP_REMOVED lines=19> */
[----:B------:R-:W-:Y:S04]  /*1eb10*/  STL [R1+0x1c60], R81 ;  /* 0x001c605101007387 */ /* 0x000fe80000100800 */
[----:B------:R-:W4:Y:S04]  /*1eb20*/  LDL.LU R222, [R1+0x6d8] ;  /* 0x0006d80001de7983 */ /* 0x000f280000300800 */
[----:B------:R-:W-:Y:S01]  /*1eb30*/  STL [R1+0x1c64], R82 ;  /* 0x001c645201007387 */ /* 0x000fe20000100800 */
[----:B--2---:R-:W-:-:S03]  /*1eb40*/  ISETP.GE.AND P4, PT, R218, RZ, PT ;  /* 0x000000ffda00720c */ /* 0x004fc60003f86270 */
[----:B------:R-:W2:Y:S04]  /*1eb50*/  LDL.LU R218, [R1+0x6dc] ;  /* 0x0006dc0001da7983 */ /* 0x000ea80000300800 */
[----:B------:R-:W-:Y:S01]  /*1eb60*/  STL [R1+0x1c68], R83 ;  /* 0x001c685301007387 */ /* 0x000fe20000100800 */
[----:B---3--:R-:W-:-:S03]  /*1eb70*/  ISETP.GE.AND P1, PT, R217, RZ, PT ;  /* 0x000000ffd900720c */ /* 0x008fc60003f26270 */
[----:B------:R-:W3:Y:S01]  /*1eb80*/  LDL.LU R217, [R1+0x6e0] ;  /* 0x0006e00001d97983 */ /* 0x000ee20000300800 */
[----:B------:R-:W-:Y:S01]  /*1eb90*/  ISETP.GE.AND P5, PT, R220, RZ, PT ;  /* 0x000000ffdc00720c */ /* 0x000fe20003fa6270 */
[----:B------:R-:W-:Y:S02]  /*1eba0*/  @!P3 IMAD.MOV R84, RZ, RZ, -R84 ;  /* 0x000000ffff54b224 */ /* 0x000fe400078e0a54 */
[----:B------:R-:W-:-:S03]  /*1ebb0*/  @!P2 IMAD.MOV R85, RZ, RZ, -R85 ;  /* 0x000000ffff55a224 */ /* 0x000fc600078e0a55 */
[----:B------:R-:W-:Y:S04]  /*1ebc0*/  STL [R1+0x1c6c], R84 ;  /* 0x001c6c5401007387 */ /* 0x000fe80000100800 */
[----:B------:R-:W3:Y:S01]  /*1ebd0*/  LDL.LU R223, [R1+0x6e4] ;  /* 0x0006e40001df7983 */ /* 0x000ee20000300800 */
[----:B----4-:R-:W-:-:S03]  /*1ebe0*/  ISETP.GE.AND P3, PT, R219, RZ, PT ;  /* 0x000000ffdb00720c */ /* 0x010fc60003f66270 */
[----:B------:R-:W-:Y:S01]  /*1ebf0*/  STL [R1+0x1c70], R85 ;  /* 0x001c705501007387 */ /* 0x000fe20000100800 */
[----:B------:R-:W-:-:S03]  /*1ec00*/  @!P5 IMAD.MOV R86, RZ, RZ, -R86 ;  /* 0x000000ffff56d224 */ /* 0x000fc600078e0a56 */
[----:B------:R-:W4:Y:S01]  /*1ec10*/  LDL.LU R221, [R1+0x6c0] ;  /* 0x0006c00001dd7983 */ /* 0x000f220000300800 */
[----:B------:R-:W-:Y:S01]  /*1ec20*/  ISETP.GE.AND P2, PT, R5, RZ, PT ;  /* 0x000000ff0500720c */ /* 0x000fe20003f46270 */
[----:B------:R-:W-:-:S04]  /*1ec30*/  IMAD.MOV.U32 R5, RZ, RZ, R87 ;  /* 0x000000ffff057224 */ /* 0x000fc800078e0057 */
[----:B------:R-:W-:Y:S01]  /*1ec40*/  @!P4 IMAD.MOV R5, RZ, RZ, -R5 ;  /* 0x000000ffff05c224 */ /* 0x000fe200078e0a05 */
[----:B------:R-:W-:Y:S01]  /*1ec50*/  ISETP.GE.AND P5, PT, R4, RZ, PT ;  /* 0x000000ff0400720c */ /* 0x000fe20003fa6270 */
[----:B------:R-:W-:Y:S01]  /*1ec60*/  IMAD.MOV.U32 R4, RZ, RZ, R88 ;  /* 0x000000ffff047224 */ /* 0x000fe200078e0058 */
[----:B------:R-:W-:Y:S03]  /*1ec70*/  STL [R1+0x1c74], R86 ;  /* 0x001c745601007387 */ /* 0x000fe60000100800 */
[----:B------:R-:W-:Y:S01]  /*1ec80*/  @!P1 IMAD.MOV R4, RZ, RZ, -R4 ;  /* 0x000000ffff049224 */ /* 0x000fe200078e0a04 */
[----:B------:R-:W4:Y:S01]  /*1ec90*/  LDL.LU R220, [R1+0x6c4] ;  /* 0x0006c40001dc7983 */ /* 0x000f220000300800 */
[----:B------:R-:W-:Y:S01]  /*1eca0*/  ISETP.GE.AND P4, PT, R0, RZ, PT ;  /* 0x000000ff0000720c */ /* 0x000fe20003f86270 */
[----:B------:R-:W-:Y:S02]  /*1ecb0*/  IMAD.MOV.U32 R0, RZ, RZ, R89 ;  /* 0x000000ffff007224 */ /* 0x000fe400078e0059 */
[----:B------:R-:W-:Y:S01]  /*1ecc0*/  STL [R1+0x1c78], R5 ;  /* 0x001c780501007387 */ /* 0x000fe20000100800 */
[----:B------:R-:W-:-:S02]  /*1ecd0*/  @!P2 IMAD.MOV R90, RZ, RZ, -R90 ;  /* 0x000000ffff5aa224 */ /* 0x000fc400078e0a5a */
[----:B------:R-:W-:Y:S01]  /*1ece0*/  @!P3 IMAD.MOV R0, RZ, RZ, -R0 ;  /* 0x000000ffff00b224 */ /* 0x000fe200078e0a00 */
[----:B------:R-:W4:Y:S01]  /*1ecf0*/  LDL.LU R219, [R1+0x6c8] ;  /* 0x0006c80001db7983 */ /* 0x000f220000300800 */
[----:B------:R-:W-:-:S03]  /*1ed00*/  ISETP.GE.AND P1, PT, R222, RZ, PT ;  /* 0x000000ffde00720c */ /* 0x000fc60003f26270 */
        /* <DEDUP_REMOVED lines=8> */
[----:B------:R-:W-:Y:S02]  /*1ed90*/  @!P5 IMAD.MOV R91, RZ, RZ, -R91 ;  /* 0x000000ffff5bd224 */ /* 0x000fe400078e0a5b */
[----:B------:R-:W-:-:S03]  /*1eda0*/  @!P4 IMAD.MOV R92, RZ, RZ, -R92 ;  /* 0x000000ffff5cc224 */ /* 0x000fc600078e0a5c */
[----:B------:R-:W-:Y:S01]  /*1edb0*/  STL [R1+0x1c88], R91 ;  /* 0x001c885b01007387 */ /* 0x000fe20000100800 */
[----:B------:R-:W-:-:S03]  /*1edc0*/  ISETP.GE.AND P5, PT, R223, RZ, PT ;  /* 0x000000ffdf00720c */ /* 0x000fc60003fa6270 */
[----:B------:R-:W3:Y:S04]  /*1edd0*/  LDL.LU R223, [R1+0x6b0] ;  /* 0x0006b00001df7983 */ /* 0x000ee80000300800 */
[----:B------:R-:W-:Y:S01]  /*1ede0*/  STL [R1+0x1c8c], R92 ;  /* 0x001c8c5c01007387 */ /* 0x000fe20000100800 */
[----:B----4-:R-:W-:-:S03]  /*1edf0*/  ISETP.GE.AND P4, PT, R221, RZ, PT ;  /* 0x000000ffdd00720c */ /* 0x010fc60003f86270 */
[----:B------:R-:W4:Y:S01]  /*1ee00*/  LDL.LU R221, [R1+0x6b4] ;  /* 0x0006b40001dd7983 */ /* 0x000f220000300800 */
[----:B------:R-:W-:Y:S02]  /*1ee10*/  @!P1 IMAD.MOV R93, RZ, RZ, -R93 ;  /* 0x000000ffff5d9224 */ /* 0x000fe400078e0a5d */
[----:B------:R-:W-:Y:S02]  /*1ee20*/  @!P3 IMAD.MOV R94, RZ, RZ, -R94 ;  /* 0x000000ffff5eb224 */ /* 0x000fe400078e0a5e */
[----:B------:R-:W-:Y:S01]  /*1ee30*/  @!P2 IMAD.MOV R95, RZ, RZ, -R95 ;  /* 0x000000ffff5fa224 */ /* 0x000fe200078e0a5f */
[----:B------:R-:W-:Y:S01]  /*1ee40*/  STL [R1+0x1c90], R93 ;  /* 0x001c905d01007387 */ /* 0x000fe20000100800 */
[----:B------:R-:W-:-:S03]  /*1ee50*/  @!P5 IMAD.MOV R96, RZ, RZ, -R96 ;  /* 0x000000ffff60d224 */ /* 0x000fc600078e0a60 */
[----:B------:R-:W-:Y:S01]  /*1ee60*/  @!P4 IMAD.MOV R97, RZ, RZ, -R97 ;  /* 0x000000ffff61c224 */ /* 0x000fe200078e0a61 */
[----:B------:R-:W-:Y:S02]  /*1ee70*/  ISETP.GE.AND P1, PT, R220, RZ, PT ;  /* 0x000000ffdc00720c */ /* 0x000fe40003f26270 */
[----:B------:R-:W4:Y:S04]  /*1ee80*/  LDL.LU R220, [R1+0x6b8] ;  /* 0x0006b80001dc7983 */ /* 0x000f280000300800 */
[----:B------:R-:W-:Y:S01]  /*1ee90*/  STL [R1+0x1c94], R94 ;  /* 0x001c945e01007387 */ /* 0x000fe20000100800 */
[----:B------:R-:W-:-:S03]  /*1eea0*/  ISETP.GE.AND P3, PT, R219, RZ, PT ;  /* 0x000000ffdb00720c */ /* 0x000fc60003f66270 */
[----:B------:R-:W4:Y:S04]  /*1eeb0*/  LDL.LU R219, [R1+0x6bc] ;  /* 0x0006bc0001db7983 */ /* 0x000f280000300800 */
[----:B------:R-:W-:Y:S01]  /*1eec0*/  STL [R1+0x1c98], R95 ;  /* 0x001c985f01007387 */ /* 0x000fe20000100800 */
[----:B------:R-:W-:-:S03]  /*1eed0*/  ISETP.GE.AND P2, PT, R222, RZ, PT ;  /* 0x000000ffde00720c */ /* 0x000fc60003f46270 */
        /* <DEDUP_REMOVED lines=179> */
[----:B------:R-:W-:Y:S01]  /*1fa10*/  STL [R1+0x1d50], R141 ;  /* 0x001d508d01007387 */ /* 0x000fe20000100800 */
[----:B------:R-:W-:Y:S01]  /*1fa20*/  @!P4 IMAD.MOV R142, RZ, RZ, -R142 ;  /* 0x000000ffff8ec224 */ /* 0x000fe200078e0a8e */
[----:B----4-:R-:W-:Y:S02]  /*1fa30*/  ISETP.GE.AND P5, PT, R221, RZ, PT ;  /* 0x000000ffdd00720c */ /* 0x010fe40003fa6270 */
[----:B------:R-:W4:Y:S01]  /*1fa40*/  LDL.LU R221, [R1+0x5d4] ;  /* 0x0005d40001dd7983 */ /* 0x000f220000300800 */
[----:B------:R-:W-:Y:S02]  /*1fa50*/  @!P1 IMAD.MOV R143, RZ, RZ, -R143 ;  /* 0x000000ffff8f9224 */ /* 0x000fe400078e0a8f */
[----:B------:R-:W-:Y:S01]  /*1fa60*/  @!P3 IMAD.MOV R144, RZ, RZ, -R144 ;  /* 0x000000ffff90b224 */ /* 0x000fe200078e0a90 */
[----:B------:R-:W-:Y:S02]  /*1fa70*/  STL [R1+0x1d54], R142 ;  /* 0x001d548e01007387 */ /* 0x000fe40000100800 */
[----:B------:R-:W-:-:S05]  /*1fa80*/  @!P2 IMAD.MOV R145, RZ, RZ, -R145 ;  /* 0x000000ffff91a224 */ /* 0x000fca00078e0a91 */
        /* <DEDUP_REMOVED lines=15> */
[----:B------:R-:W-:-:S05]  /*1fb80*/  @!P4 IMAD.MOV R147, RZ, RZ, -R147 ;  /* 0x000000ffff93c224 */ /* 0x000fca00078e0a93 */
[----:B------:R-:W-:Y:S01]  /*1fb90*/  STL [R1+0x1d68], R147 ;  /* 0x001d689301007387 */ /* 0x000fe20000100800 */
[----:B------:R-:W-:Y:S02]  /*1fba0*/  @!P1 IMAD.MOV R148, RZ, RZ, -R148 ;  /* 0x000000ffff949224 */ /* 0x000fe400078e0a94 */
[----:B------:R-:W-:Y:S01]  /*1fbb0*/  @!P3 IMAD.MOV R149, RZ, RZ, -R149 ;  /* 0x000000ffff95b224 */ /* 0x000fe200078e0a95 */
[----:B----4-:R-:W-:Y:S02]  /*1fbc0*/  ISETP.GE.AND P4, PT, R221, RZ, PT ;  /* 0x000000ffdd00720c */ /* 0x010fe40003f86270 */
[----:B------:R-:W4:Y:S01]  /*1fbd0*/  LDL.LU R221, [R1+0x590] ;  /* 0x0005900001dd7983 */ /* 0x000f220000300800 */
[----:B------:R-:W-:Y:S02]  /*1fbe0*/  @!P2 IMAD.MOV R150, RZ, RZ, -R150 ;  /* 0x000000ffff96a224 */ /* 0x000fe400078e0a96 */
[----:B------:R-:W-:Y:S01]  /*1fbf0*/  @!P5 IMAD.MOV R151, RZ, RZ, -R151 ;  /* 0x000000ffff97d224 */ /* 0x000fe200078e0a97 */
[----:B------:R-:W-:Y:S07]  /*1fc00*/  STL [R1+0x1d6c], R148 ;  /* 0x001d6c9401007387 */ /* 0x000fee0000100800 */
[----:B------:R-:W-:Y:S01]  /*1fc10*/  @!P4 IMAD.MOV R152, RZ, RZ, -R152 ;  /* 0x000000ffff98c224 */ /* 0x000fe200078e0a98 */
[----:B------:R-:W-:-:S02]  /*1fc20*/  ISETP.GE.AND P1, PT, R220, RZ, PT ;  /* 0x000000ffdc00720c */ /* 0x000fc40003f26270 */
        /* <DEDUP_REMOVED lines=49> */
[----:B------:R1:W-:Y:S01]  /*1ff40*/  STL [R1+0x1da0], R161 ;  /* 0x001da0a101007387 */ /* 0x0003e20000100800 */
        /* <DEDUP_REMOVED lines=14> */
[----:B------:R-:W-:-:S03]  /*20030*/  @!P4 IMAD.MOV R167, RZ, RZ, -R167 ;  /* 0x000000ffffa7c224 */ /* 0x000fc600078e0aa7 */
[----:B------:R-:W-:Y:S01]  /*20040*/  STL [R1+0x1db4], R166 ;  /* 0x001db4a601007387 */ /* 0x000fe20000100800 */
[----:B----4-:R-:W-:-:S03]  /*20050*/  ISETP.GE.AND P2, PT, R221, RZ, PT ;  /* 0x000000ffdd00720c */ /* 0x010fc60003f46270 */
[----:B------:R-:W4:Y:S01]  /*20060*/  LDL.LU R221, [R1+0x504] ;  /* 0x0005040001dd7983 */ /* 0x000f220000300800 */
[----:B------:R-:W-:Y:S02]  /*20070*/  @!P1 IMAD.MOV R168, RZ, RZ, -R168 ;  /* 0x000000ffffa89224 */ /* 0x000fe400078e0aa8 */
[----:B------:R-:W-:-:S07]  /*20080*/  @!P3 IMAD.MOV R169, RZ, RZ, -R169 ;  /* 0x000000ffffa9b224 */ /* 0x000fce00078e0aa9 */
[----:B------:R-:W-:Y:S01]  /*20090*/  @!P2 IMAD.MOV R170, RZ, RZ, -R170 ;  /* 0x000000ffffaaa224 */ /* 0x000fe200078e0aaa */
[----:B------:R-:W-:Y:S02]  /*200a0*/  ISETP.GE.AND P5, PT, R220, RZ, PT ;  /* 0x000000ffdc00720c */ /* 0x000fe40003fa6270 */
[----:B------:R-:W4:Y:S04]  /*200b0*/  LDL.LU R220, [R1+0x4e0] ;  /* 0x0004e00001dc7983 */ /* 0x000f280000300800 */
[----:B------:R-:W-:Y:S01]  /*200c0*/  STL [R1+0x1db8], R167 ;  /* 0x001db8a701007387 */ /* 0x000fe20000100800 */
[----:B------:R-:W-:-:S03]  /*200d0*/  ISETP.GE.AND P4, PT, R219, RZ, PT ;  /* 0x000000ffdb00720c */ /* 0x000fc60003f86270 */
[----:B------:R-:W4:Y:S04]  /*200e0*/  LDL.LU R219, [R1+0x4e4] ;  /* 0x0004e40001db7983 */ /* 0x000f280000300800 */
        /* <DEDUP_REMOVED lines=8> */
[----:B------:R-:W-:Y:S01]  /*20170*/  @!P5 IMAD.MOV R171, RZ, RZ, -R171 ;  /* 0x000000ffffabd224 */ /* 0x000fe200078e0aab */
[----:B------:R-:W-:Y:S02]  /*20180*/  ISETP.GE.AND P1, PT, R222, RZ, PT ;  /* 0x000000ffde00720c */ /* 0x000fe40003f26270 */
[----:B------:R-:W3:Y:S04]  /*20190*/  LDL.LU R222, [R1+0x4cc] ;  /* 0x0004cc0001de7983 */ /* 0x000ee80000300800 */
[----:B------:R1:W-:Y:S01]  /*201a0*/  STL [R1+0x1dc8], R171 ;  /* 0x001dc8ab01007387 */ /* 0x0003e20000100800 */
[----:B------:R-:W-:Y:S01]  /*201b0*/  @!P4 IMAD.MOV R172, RZ, RZ, -R172 ;  /* 0x000000ffffacc224 */ /* 0x000fe200078e0aac */
[----:B----4-:R-:W-:-:S02]  /*201c0*/  ISETP.GE.AND P5, PT, R221, RZ, PT ;  /* 0x000000ffdd00720c */ /* 0x010fc40003fa6270 */
[----:B------:R-:W4:Y:S03]  /*201d0*/  LDL.LU R221, [R1+0x4d0] ;  /* 0x0004d00001dd7983 */ /* 0x000f260000300800 */
[----:B------:R-:W-:Y:S02]  /*201e0*/  @!P1 IMAD.MOV R173, RZ, RZ, -R173 ;  /* 0x000000ffffad9224 */ /* 0x000fe400078e0aad */
[----:B------:R-:W-:Y:S02]  /*201f0*/  @!P3 IMAD.MOV R174, RZ, RZ, -R174 ;  /* 0x000000ffffaeb224 */ /* 0x000fe400078e0aae */
[----:B------:R-:W-:-:S04]  /*20200*/  @!P2 IMAD.MOV R175, RZ, RZ, -R175 ;  /* 0x000000ffffafa224 */ /* 0x000fc800078e0aaf */
[----:B------:R-:W-:Y:S01]  /*20210*/  @!P5 IMAD.MOV R176, RZ, RZ, -R176 ;  /* 0x000000ffffb0d224 */ /* 0x000fe200078e0ab0 */
[----:B------:R-:W-:Y:S02]  /*20220*/  ISETP.GE.AND P4, PT, R220, RZ, PT ;  /* 0x000000ffdc00720c */ /* 0x000fe40003f86270 */
[----:B------:R-:W4:Y:S01]  /*20230*/  LDL.LU R220, [R1+0x4d4] ;  /* 0x0004d40001dc7983 */ /* 0x000f220000300800 */
[----:B------:R-:W-:-:S03]  /*20240*/  ISETP.GE.AND P1, PT, R219, RZ, PT ;  /* 0x000000ffdb00720c */ /* 0x000fc60003f26270 */
[----:B------:R-:W4:Y:S01]  /*20250*/  LDL.LU R219, [R1+0x4d8] ;  /* 0x0004d80001db7983 */ /* 0x000f220000300800 */
[----:B------:R-:W-:-:S03]  /*20260*/  ISETP.GE.AND P3, PT, R223, RZ, PT ;  /* 0x000000ffdf00720c */ /* 0x000fc60003f66270 */
[----:B------:R-:W4:Y:S01]  /*20270*/  LDL.LU R223, [R1+0x4dc] ;  /* 0x0004dc0001df7983 */ /* 0x000f220000300800 */
[----:B--2---:R-:W-:-:S03]  /*20280*/  ISETP.GE.AND P2, PT, R218, RZ, PT ;  /* 0x000000ffda00720c */ /* 0x004fc60003f46270 */
[----:B------:R-:W2:Y:S01]  /*20290*/  LDL.LU R218, [R1+0x4b8] ;  /* 0x0004b80001da7983 */ /* 0x000ea20000300800 */
[----:B---3--:R-:W-:-:S03]  /*202a0*/  ISETP.GE.AND P5, PT, R217, RZ, PT ;  /* 0x000000ffd900720c */ /* 0x008fc60003fa6270 */
[----:B------:R-:W3:Y:S01]  /*202b0*/  LDL.LU R217, [R1+0x4bc] ;  /* 0x0004bc0001d97983 */ /* 0x000ee20000300800 */
[----:B------:R-:W-:Y:S01]  /*202c0*/  @!P4 IMAD.MOV R177, RZ, RZ, -R177 ;  /* 0x000000ffffb1c224 */ /* 0x000fe200078e0ab1 */
[----:B------:R-:W-:Y:S01]  /*202d0*/  ISETP.GE.AND P4, PT, R222, RZ, PT ;  /* 0x000000ffde00720c */ /* 0x000fe20003f86270 */
[----:B------:R-:W-:Y:S01]  /*202e0*/  @!P1 IMAD.MOV R178, RZ, RZ, -R178 ;  /* 0x000000ffffb29224 */ /* 0x000fe200078e0ab2 */
[----:B------:R-:W3:Y:S01]  /*202f0*/  LDL.LU R222, [R1+0x4c0] ;  /* 0x0004c00001de7983 */ /* 0x000ee20000300800 */
[----:B------:R-:W-:Y:S02]  /*20300*/  @!P3 IMAD.MOV R179, RZ, RZ, -R179 ;  /* 0x000000ffffb3b224 */ /* 0x000fe400078e0ab3 */
[----:B------:R-:W-:Y:S01]  /*20310*/  @!P2 IMAD.MOV R180, RZ, RZ, -R180 ;  /* 0x000000ffffb4a224 */ /* 0x000fe200078e0ab4 */
[----:B----4-:R-:W-:Y:S02]  /*20320*/  ISETP.GE.AND P1, PT, R221, RZ, PT ;  /* 0x000000ffdd00720c */ /* 0x010fe40003f26270 */
[----:B------:R-:W4:Y:S01]  /*20330*/  LDL.LU R221, [R1+0x4c4] ;  /* 0x0004c40001dd7983 */ /* 0x000f220000300800 */
[----:B------:R-:W-:-:S04]  /*20340*/  @!P5 IMAD.MOV R181, RZ, RZ, -R181 ;  /* 0x000000ffffb5d224 */ /* 0x000fc800078e0ab5 */
[----:B------:R-:W-:-:S06]  /*20350*/  @!P4 IMAD.MOV R182, RZ, RZ, -R182 ;  /* 0x000000ffffb6c224 */ /* 0x000fcc00078e0ab6 */
        /* <DEDUP_REMOVED lines=38> */
[----:B----4-:R-:W-:-:S07]  /*205c0*/  ISETP.GE.AND P4, PT, R221, RZ, PT ;  /* 0x000000ffdd00720c */ /* 0x010fce0003f86270 */
[----:B------:R-:W-:Y:S01]  /*205d0*/  @!P5 IMAD.MOV R196, RZ, RZ, -R196 ;  /* 0x000000ffffc4d224 */ /* 0x000fe200078e0ac4 */
[----:B------:R-:W4:Y:S05]  /*205e0*/  LDL.LU R221, [R1+0x484] ;  /* 0x0004840001dd7983 */ /* 0x000f2a0000300800 */
[----:B------:R-:W-:Y:S01]  /*205f0*/  @!P4 IMAD.MOV R197, RZ, RZ, -R197 ;  /* 0x000000ffffc5c224 */ /* 0x000fe200078e0ac5 */
[----:B------:R-:W-:Y:S02]  /*20600*/  ISETP.GE.AND P1, PT, R220, RZ, PT ;  /* 0x000000ffdc00720c */ /* 0x000fe40003f26270 */
        /* <DEDUP_REMOVED lines=11> */
[----:B------:R-:W-:-:S03]  /*206c0*/  ISETP.GE.AND P1, PT, R222, RZ, PT ;  /* 0x000000ffde00720c */ /* 0x000fc60003f26270 */
[----:B------:R-:W3:Y:S04]  /*206d0*/  LDL.LU R223, [R1+0x474] ;  /* 0x0004740001df7983 */ /* 0x000ee80000300800 */
[----:B------:R-:W3:Y:S01]  /*206e0*/  LDL.LU R222, [R1+0x478] ;  /* 0x0004780001de7983 */ /* 0x000ee20000300800 */
[----:B------:R-:W-:Y:S02]  /*206f0*/  @!P3 IMAD.MOV R199, RZ, RZ, -R199 ;  /* 0x000000ffffc7b224 */ /* 0x000fe400078e0ac7 */
[----:B------:R-:W-:Y:S02]  /*20700*/  @!P2 IMAD.MOV R200, RZ, RZ, -R200 ;  /* 0x000000ffffc8a224 */ /* 0x000fe400078e0ac8 */
[----:B------:R-:W-:Y:S01]  /*20710*/  @!P5 IMAD.MOV R201, RZ, RZ, -R201 ;  /* 0x000000ffffc9d224 */ /* 0x000fe200078e0ac9 */
[----:B----4-:R-:W-:Y:S01]  /*20720*/  ISETP.GE.AND P3, PT, R221, RZ, PT ;  /* 0x000000ffdd00720c */ /* 0x010fe20003f66270 */
[----:B------:R-:W-:Y:S01]  /*20730*/  @!P4 IMAD.MOV R202, RZ, RZ, -R202 ;  /* 0x000000ffffcac224 */ /* 0x000fe200078e0aca */
[----:B------:R-:W4:Y:S01]  /*20740*/  LDL.LU R221, [R1+0x458] ;  /* 0x0004580001dd7983 */ /* 0x000f220000300800 */
[----:B------:R-:W-:Y:S01]  /*20750*/  @!P1 IMAD.MOV R203, RZ, RZ, -R203 ;  /* 0x000000ffffcb9224 */ /* 0x000fe200078e0acb */
[----:B------:R-:W-:-:S02]  /*20760*/  ISETP.GE.AND P2, PT, R220, RZ, PT ;  /* 0x000000ffdc00720c */ /* 0x000fc40003f46270 */
[----:B------:R-:W4:Y:S01]  /*20770*/  LDL.LU R220, [R1+0x45c] ;  /* 0x00045c0001dc7983 */ /* 0x000f220000300800 */
[----:B------:R-:W-:-:S03]  /*20780*/  ISETP.GE.AND P5, PT, R219, RZ, PT ;  /* 0x000000ffdb00720c */ /* 0x000fc60003fa6270 */
[----:B------:R-:W4:Y:S01]  /*20790*/  LDL.LU R219, [R1+0x460] ;  /* 0x0004600001db7983 */ /* 0x000f220000300800 */
[----:B--2---:R-:W-:-:S03]  /*207a0*/  ISETP.GE.AND P4, PT, R218, RZ, PT ;  /* 0x000000ffda00720c */ /* 0x004fc60003f86270 */
[----:B------:R-:W2:Y:S01]  /*207b0*/  LDL.LU R218, [R1+0x464] ;  /* 0x0004640001da7983 */ /* 0x000ea20000300800 */
[----:B---3--:R-:W-:-:S03]  /*207c0*/  ISETP.GE.AND P1, PT, R217, RZ, PT ;  /* 0x000000ffd900720c */ /* 0x008fc60003f26270 */
[----:B------:R-:W3:Y:S02]  /*207d0*/  LDL.LU R217, [R1+0x44c] ;  /* 0x00044c0001d97983 */ /* 0x000ee40000300800 */
[----:B------:R-:W-:Y:S02]  /*207e0*/  @!P5 IMAD.MOV R206, RZ, RZ, -R206 ;  /* 0x000000ffffced224 */ /* 0x000fe400078e0ace */
[----:B------:R-:W2:Y:S04]  /*207f0*/  LDL.LU R237, [R1+0x454] ;  /* 0x0004540001ed7983 */ /* 0x000ea80000300800 */
[----:B------:R-:W2:Y:S01]  /*20800*/  LDL.LU R6, [R1+0x450] ;  /* 0x0004500001067983 */ /* 0x000ea20000300800 */
[----:B------:R-:W-:-:S03]  /*20810*/  ISETP.GE.AND P5, PT, R222, RZ, PT ;  /* 0x000000ffde00720c */ /* 0x000fc60003fa6270 */
[----:B------:R-:W2:Y:S04]  /*20820*/  LDL.LU R236, [R1+0x444] ;  /* 0x0004440001ec7983 */ /* 0x000ea80000300800 */
[----:B------:R-:W2:Y:S04]  /*20830*/  LDL.LU R235, [R1+0x440] ;  /* 0x0004400001eb7983 */ /* 0x000ea80000300800 */
[----:B------:R-:W2:Y:S04]  /*20840*/  LDL.LU R234, [R1+0x43c] ;  /* 0x00043c0001ea7983 */ /* 0x000ea80000300800 */
[----:B------:R-:W2:Y:S04]  /*20850*/  LDL.LU R233, [R1+0x438] ;  /* 0x0004380001e97983 */ /* 0x000ea80000300800 */
[----:B------:R-:W2:Y:S01]  /*20860*/  LDL.LU R232, [R1+0x434] ;  /* 0x0004340001e87983 */ /* 0x000ea20000300800 */
[----:B------:R-:W-:-:S03]  /*20870*/  @!P5 IMAD.MOV R211, RZ, RZ, -R211 ;  /* 0x000000ffffd3d224 */ /* 0x000fc600078e0ad3 */
[----:B------:R-:W2:Y:S04]  /*20880*/  LDL.LU R231, [R1+0x430] ;  /* 0x0004300001e77983 */ /* 0x000ea80000300800 */
[----:B------:R-:W2:Y:S04]  /*20890*/  LDL.LU R230, [R1+0x42c] ;  /* 0x00042c0001e67983 */ /* 0x000ea80000300800 */
[----:B------:R-:W2:Y:S04]  /*208a0*/  LDL.LU R229, [R1+0x424] ;  /* 0x0004240001e57983 */ /* 0x000ea80000300800 */
[----:B------:R-:W2:Y:S04]  /*208b0*/  LDL.LU R228, [R1+0x420] ;  /* 0x0004200001e47983 */ /* 0x000ea80000300800 */
[----:B------:R-:W2:Y:S01]  /*208c0*/  LDL.LU R227, [R1+0x41c] ;  /* 0x00041c0001e37983 */ /* 0x000ea20000300800 */
[----:B---3--:R-:W-:-:S03]  /*208d0*/  ISETP.GE.AND P5, PT, R217, RZ, PT ;  /* 0x000000ffd900720c */ /* 0x008fc60003fa6270 */
[----:B------:R-:W1:Y:S01]  /*208e0*/  LDL.LU R217, [R1+0x418] ;  /* 0x0004180001d97983 */ /* 0x000e620000300800 */
[----:B------:R-:W-:Y:S01]  /*208f0*/  @!P3 IMAD.MOV R204, RZ, RZ, -R204 ;  /* 0x000000ffffccb224 */ /* 0x000fe200078e0acc */
[----:B------:R-:W-:Y:S01]  /*20900*/  ISETP.GE.AND P3, PT, R224, RZ, PT ;  /* 0x000000ffe000720c */ /* 0x000fe20003f66270 */
[----:B------:R-:W-:Y:S01]  /*20910*/  @!P2 IMAD.MOV R205, RZ, RZ, -R205 ;  /* 0x000000ffffcda224 */ /* 0x000fe200078e0acd */
[----:B------:R-:W-:Y:S01]  /*20920*/  ISETP.GE.AND P2, PT, R223, RZ, PT ;  /* 0x000000ffdf00720c */ /* 0x000fe20003f46270 */
[----:B------:R-:W3:Y:S01]  /*20930*/  LDL.LU R226, [R1+0x414] ;  /* 0x0004140001e27983 */ /* 0x000ee20000300800 */
[----:B------:R-:W-:-:S03]  /*20940*/  @!P4 IMAD.MOV R207, RZ, RZ, -R207 ;  /* 0x000000ffffcfc224 */ /* 0x000fc600078e0acf */
[----:B------:R-:W3:Y:S01]  /*20950*/  LDL.LU R225, [R1+0x410] ;  /* 0x0004100001e17983 */ /* 0x000ee20000300800 */
[----:B----4-:R-:W-:Y:S01]  /*20960*/  ISETP.GE.AND P4, PT, R221, RZ, PT ;  /* 0x000000ffdd00720c */ /* 0x010fe20003f86270 */
[----:B------:R-:W-:Y:S02]  /*20970*/  @!P1 IMAD.MOV R208, RZ, RZ, -R208 ;  /* 0x000000ffffd09224 */ /* 0x000fe400078e0ad0 */
[----:B------:R-:W4:Y:S01]  /*20980*/  LDL.LU R224, [R1+0x40c] ;  /* 0x00040c0001e07983 */ /* 0x000f220000300800 */
[----:B------:R-:W-:Y:S01]  /*20990*/  ISETP.GE.AND P1, PT, R220, RZ, PT ;  /* 0x000000ffdc00720c */ /* 0x000fe20003f26270 */
[----:B------:R-:W-:Y:S02]  /*209a0*/  @!P3 IMAD.MOV R209, RZ, RZ, -R209 ;  /* 0x000000ffffd1b224 */ /* 0x000fe400078e0ad1 */
[----:B------:R-:W3:Y:S01]  /*209b0*/  LDL.LU R223, [R1+0x408] ;  /* 0x0004080001df7983 */ /* 0x000ee20000300800 */
[----:B------:R-:W-:Y:S01]  /*209c0*/  ISETP.GE.AND P3, PT, R219, RZ, PT ;  /* 0x000000ffdb00720c */ /* 0x000fe20003f66270 */
[----:B------:R-:W-:-:S02]  /*209d0*/  @!P2 IMAD.MOV R210, RZ, RZ, -R210 ;  /* 0x000000ffffd2a224 */ /* 0x000fc400078e0ad2 */
[----:B------:R-:W3:Y:S01]  /*209e0*/  LDL.LU R222, [R1+0x404] ;  /* 0x0004040001de7983 */ /* 0x000ee20000300800 */
[----:B--2---:R-:W-:-:S03]  /*209f0*/  ISETP.GE.AND P2, PT, R218, RZ, PT ;  /* 0x000000ffda00720c */ /* 0x004fc60003f46270 */
[----:B------:R-:W2:Y:S04]  /*20a00*/  LDL.LU R221, [R1+0x400] ;  /* 0x0004000001dd7983 */ /* 0x000ea80000300800 */
[----:B------:R-:W2:Y:S04]  /*20a10*/  LDL.LU R220, [R1+0x3fc] ;  /* 0x0003fc0001dc7983 */ /* 0x000ea80000300800 */
[----:B------:R-:W2:Y:S04]  /*20a20*/  LDL.LU R219, [R1+0x3f8] ;  /* 0x0003f80001db7983 */ /* 0x000ea80000300800 */
[----:B------:R-:W2:Y:S01]  /*20a30*/  LDL.LU R218, [R1+0x3f4] ;  /* 0x0003f40001da7983 */ /* 0x000ea20000300800 */
[----:B------:R-:W-:Y:S01]  /*20a40*/  @!P4 IMAD.MOV R212, RZ, RZ, -R212 ;  /* 0x000000ffffd4c224 */ /* 0x000fe200078e0ad4 */
[----:B------:R-:W-:-:S02]  /*20a50*/  ISETP.NE.AND P4, PT, RZ, UR50, PT ;  /* 0x00000032ff007c0c */ /* 0x000fc4000bf85270 */
[----:B------:R-:W-:Y:S01]  /*20a60*/  LOP3.LUT R7, RZ, UR50, RZ, 0x33, !PT ;  /* 0x00000032ff077c12 */ /* 0x000fe2000f8e33ff */
[----:B------:R-:W-:Y:S01]  /*20a70*/  @!P1 IMAD.MOV R213, RZ, RZ, -R213 ;  /* 0x000000ffffd59224 */ /* 0x000fe200078e0ad5 */
[----:B------:R-:W1:Y:S02]  /*20a80*/  LDCU UR50, c[0x0][0x3b0] ;  /* 0x00007600ff3277ac */ /* 0x000e640008000800 */
[----:B-1----:R-:W-:Y:S02]  /*20a90*/  SEL R161, R7, R217, !P4 ;  /* 0x000000d907a17207 */ /* 0x002fe40006000000 */
[----:B------:R-:W4:Y:S04]  /*20aa0*/  LDL.LU R217, [R1+0x3f0] ;  /* 0x0003f00001d97983 */ /* 0x000f280000300800 */
[----:B------:R-:W4:Y:S04]  /*20ab0*/  LDL.LU R249, [R1+0x3ec] ;  /* 0x0003ec0001f97983 */ /* 0x000f280000300800 */
[----:B------:R-:W4:Y:S04]  /*20ac0*/  LDL.LU R250, [R1+0x3e8] ;  /* 0x0003e80001fa7983 */ /* 0x000f280000300800 */
[----:B------:R-:W4:Y:S04]  /*20ad0*/  LDL.LU R251, [R1+0x3e4] ;  /* 0x0003e40001fb7983 */ /* 0x000f280000300800 */
[----:B------:R-:W4:Y:S01]  /*20ae0*/  LDL.LU R240, [R1+0x3e0] ;  /* 0x0003e00001f07983 */ /* 0x000f220000300800 */
[----:B------:R-:W-:-:S03]  /*20af0*/  ISETP.GE.AND P1, PT, R237, RZ, PT ;  /* 0x000000ffed00720c */ /* 0x000fc60003f26270 */
[----:B------:R-:W4:Y:S01]  /*20b00*/  LDL.LU R239, [R1+0x3dc] ;  /* 0x0003dc0001ef7983 */ /* 0x000f220000300800 */
[----:B------:R-:W-:-:S03]  /*20b10*/  @!P3 IMAD.MOV R214, RZ, RZ, -R214 ;  /* 0x000000ffffd6b224 */ /* 0x000fc600078e0ad6 */
[----:B------:R-:W4:Y:S01]  /*20b20*/  LDL.LU R252, [R1+0x3d8] ;  /* 0x0003d80001fc7983 */ /* 0x000f220000300800 */
[----:B------:R-:W-:-:S03]  /*20b30*/  ISETP.GE.AND P3, PT, R6, RZ, PT ;  /* 0x000000ff0600720c */ /* 0x000fc60003f66270 */
[----:B------:R-:W4:Y:S01]  /*20b40*/  LDL.LU R238, [R1+0x3d4] ;  /* 0x0003d40001ee7983 */ /* 0x000f220000300800 */
[----:B------:R-:W-:-:S03]  /*20b50*/  SEL R171, R7, R236, !P4 ;  /* 0x000000ec07ab7207 */ /* 0x000fc60006000000 */
        /* <DEDUP_REMOVED lines=19> */
[----:B--2---:R-:W-:-:S03]  /*20c90*/  SEL R152, R7, R218, !P4 ;  /* 0x000000da07987207 */ /* 0x004fc60006000000 */
[----:B------:R-:W2:Y:S04]  /*20ca0*/  LDL.LU R229, [R1+0x3a8] ;  /* 0x0003a80001e57983 */ /* 0x000ea80000300800 */
[----:B------:R-:W2:Y:S04]  /*20cb0*/  LDL.LU R228, [R1+0x3a4] ;  /* 0x0003a40001e47983 */ /* 0x000ea80000300800 */
[----:B------:R-:W2:Y:S04]  /*20cc0*/  LDL.LU R227, [R1+0x3a0] ;  /* 0x0003a00001e37983 */ /* 0x000ea80000300800 */
[----:B------:R-:W2:Y:S01]  /*20cd0*/  LDL.LU R218, [R1+0x39c] ;  /* 0x00039c0001da7983 */ /* 0x000ea20000300800 */
[----:B---3--:R-:W-:-:S02]  /*20ce0*/  SEL R160, R7, R226, !P4 ;  /* 0x000000e207a07207 */ /* 0x008fc40006000000 */
[C---:B------:R-:W-:Y:S01]  /*20cf0*/  SEL R159, R7.reuse, R225, !P4 ;  /* 0x000000e1079f7207 */ /* 0x040fe20006000000 */
[----:B------:R-:W3:Y:S01]  /*20d00*/  LDL.LU R226, [R1+0x398] ;  /* 0x0003980001e27983 */ /* 0x000ee20000300800 */
[C---:B----4-:R-:W-:Y:S02]  /*20d10*/  SEL R158, R7.reuse, R224, !P4 ;  /* 0x000000e0079e7207 */ /* 0x050fe40006000000 */
[C---:B------:R-:W-:Y:S01]  /*20d20*/  SEL R157, R7.reuse, R223, !P4 ;  /* 0x000000df079d7207 */ /* 0x040fe20006000000 */
[----:B------:R-:W4:Y:S01]  /*20d30*/  LDL.LU R225, [R1+0x394] ;  /* 0x0003940001e17983 */ /* 0x000f220000300800 */
[----:B------:R-:W-:-:S03]  /*20d40*/  SEL R156, R7, R222, !P4 ;  /* 0x000000de079c7207 */ /* 0x000fc60006000000 */
[----:B------:R-:W3:Y:S01]  /*20d50*/  LDL.LU R224, [R1+0x390] ;  /* 0x0003900001e07983 */ /* 0x000ee20000300800 */
[----:B------:R-:W-:-:S03]  /*20d60*/  SEL R155, R7, R221, !P4 ;  /* 0x000000dd079b7207 */ /* 0x000fc60006000000 */
[----:B------:R-:W3:Y:S01]  /*20d70*/  LDL.LU R223, [R1+0x38c] ;  /* 0x00038c0001df7983 */ /* 0x000ee20000300800 */
[----:B------:R-:W-:-:S03]  /*20d80*/  SEL R154, R7, R220, !P4 ;  /* 0x000000dc079a7207 */ /* 0x000fc60006000000 */
[----:B------:R-:W3:Y:S01]  /*20d90*/  LDL.LU R222, [R1+0x388] ;  /* 0x0003880001de7983 */ /* 0x000ee20000300800 */
[----:B------:R-:W-:-:S03]  /*20da0*/  SEL R153, R7, R219, !P4 ;  /* 0x000000db07997207 */ /* 0x000fc60006000000 */
[----:B------:R-:W3:Y:S04]  /*20db0*/  LDL.LU R221, [R1+0x384] ;  /* 0x0003840001dd7983 */ /* 0x000ee80000300800 */
[----:B------:R-:W3:Y:S04]  /*20dc0*/  LDL.LU R220, [R1+0x380] ;  /* 0x0003800001dc7983 */ /* 0x000ee80000300800 */
[----:B------:R-:W3:Y:S01]  /*20dd0*/  LDL.LU R219, [R1+0x37c] ;  /* 0x00037c0001db7983 */ /* 0x000ee20000300800 */
[----:B------:R-:W-:-:S03]  /*20de0*/  SEL R151, R7, R217, !P4 ;  /* 0x000000d907977207 */ /* 0x000fc60006000000 */
[----:B------:R-:W3:Y:S01]  /*20df0*/  LDL.LU R217, [R1+0x378] ;  /* 0x0003780001d97983 */ /* 0x000ee20000300800 */
[C---:B------:R-:W-:Y:S02]  /*20e00*/  SEL R150, R7.reuse, R249, !P4 ;  /* 0x000000f907967207 */ /* 0x040fe40006000000 */
[C---:B------:R-:W-:Y:S02]  /*20e10*/  SEL R149, R7.reuse, R250, !P4 ;  /* 0x000000fa07957207 */ /* 0x040fe40006000000 */
[C---:B------:R-:W-:Y:S02]  /*20e20*/  SEL R148, R7.reuse, R251, !P4 ;  /* 0x000000fb07947207 */ /* 0x040fe40006000000 */
[C---:B------:R-:W-:Y:S02]  /*20e30*/  SEL R147, R7.reuse, R240, !P4 ;  /* 0x000000f007937207 */ /* 0x040fe40006000000 */
[C---:B------:R-:W-:Y:S02]  /*20e40*/  SEL R146, R7.reuse, R239, !P4 ;  /* 0x000000ef07927207 */ /* 0x040fe40006000000 */
[----:B------:R-:W-:-:S02]  /*20e50*/  SEL R145, R7, R252, !P4 ;  /* 0x000000fc07917207 */ /* 0x000fc40006000000 */
        /* <DEDUP_REMOVED lines=10> */
[C---:B--2---:R-:W-:Y:S02]  /*20f00*/  SEL R130, R7.reuse, R218, !P4 ;  /* 0x000000da07827207 */ /* 0x044fe40006000000 */
[----:B------:R-:W2:Y:S04]  /*20f10*/  LDL.LU R218, [R1+0x374] ;  /* 0x0003740001da7983 */ /* 0x000ea80000300800 */
        /* <DEDUP_REMOVED lines=11> */
[----:B------:R-:W2:Y:S01]  /*20fd0*/  LDL.LU R235, [R1+0x344] ;  /* 0x0003440001eb7983 */ /* 0x000ea20000300800 */
[----:B------:R-:W-:-:S03]  /*20fe0*/  SEL R134, R7, R230, !P4 ;  /* 0x000000e607867207 */ /* 0x000fc60006000000 */
[----:B------:R-:W2:Y:S01]  /*20ff0*/  LDL.LU R234, [R1+0x340] ;  /* 0x0003400001ea7983 */ /* 0x000ea20000300800 */
[----:B------:R-:W-:-:S03]  /*21000*/  SEL R133, R7, R229, !P4 ;  /* 0x000000e507857207 */ /* 0x000fc60006000000 */
[----:B------:R-:W2:Y:S01]  /*21010*/  LDL.LU R233, [R1+0x33c] ;  /* 0x00033c0001e97983 */ /* 0x000ea20000300800 */
[----:B------:R-:W-:-:S03]  /*21020*/  SEL R132, R7, R228, !P4 ;  /* 0x000000e407847207 */ /* 0x000fc60006000000 */
[----:B------:R-:W2:Y:S01]  /*21030*/  LDL.LU R232, [R1+0x338] ;  /* 0x0003380001e87983 */ /* 0x000ea20000300800 */
[----:B------:R-:W-:-:S03]  /*21040*/  SEL R131, R7, R227, !P4 ;  /* 0x000000e307837207 */ /* 0x000fc60006000000 */
[----:B------:R-:W2:Y:S04]  /*21050*/  LDL.LU R231, [R1+0x334] ;  /* 0x0003340001e77983 */ /* 0x000ea80000300800 */
[----:B------:R-:W2:Y:S04]  /*21060*/  LDL.LU R230, [R1+0x330] ;  /* 0x0003300001e67983 */ /* 0x000ea80000300800 */
[----:B------:R-:W2:Y:S04]  /*21070*/  LDL.LU R229, [R1+0x32c] ;  /* 0x00032c0001e57983 */ /* 0x000ea80000300800 */
[----:B------:R-:W2:Y:S04]  /*21080*/  LDL.LU R228, [R1+0x328] ;  /* 0x0003280001e47983 */ /* 0x000ea80000300800 */
[----:B------:R-:W2:Y:S01]  /*21090*/  LDL.LU R227, [R1+0x324] ;  /* 0x0003240001e37983 */ /* 0x000ea20000300800 */
[----:B---3--:R-:W-:-:S03]  /*210a0*/  SEL R121, R7, R217, !P4 ;  /* 0x000000d907797207 */ /* 0x008fc60006000000 */
[----:B------:R-:W3:Y:S01]  /*210b0*/  LDL.LU R217, [R1+0x320] ;  /* 0x0003200001d97983 */ /* 0x000ee20000300800 */
[C---:B------:R-:W-:Y:S02]  /*210c0*/  SEL R129, R7.reuse, R226, !P4 ;  /* 0x000000e207817207 */ /* 0x040fe40006000000 */
[C---:B----4-:R-:W-:Y:S01]  /*210d0*/  SEL R128, R7.reuse, R225, !P4 ;  /* 0x000000e107807207 */ /* 0x050fe20006000000 */
[----:B------:R-:W4:Y:S01]  /*210e0*/  LDL.LU R226, [R1+0x31c] ;  /* 0x00031c0001e27983 */ /* 0x000f220000300800 */
[C---:B------:R-:W-:Y:S02]  /*210f0*/  SEL R127, R7.reuse, R224, !P4 ;  /* 0x000000e0077f7207 */ /* 0x040fe40006000000 */
[C---:B------:R-:W-:Y:S01]  /*21100*/  SEL R126, R7.reuse, R223, !P4 ;  /* 0x000000df077e7207 */ /* 0x040fe20006000000 */
        /* <DEDUP_REMOVED lines=8> */
[----:B------:R-:W4:Y:S04]  /*21190*/  LDL.LU R221, [R1+0x308] ;  /* 0x0003080001dd7983 */ /* 0x000f280000300800 */
[----:B------:R-:W4:Y:S04]  /*211a0*/  LDL.LU R220, [R1+0x304] ;  /* 0x0003040001dc7983 */ /* 0x000f280000300800 */
[----:B------:R-:W4:Y:S01]  /*211b0*/  LDL.LU R219, [R1+0x300] ;  /* 0x0003000001db7983 */ /* 0x000f220000300800 */
[----:B--2---:R-:W-:-:S03]  /*211c0*/  SEL R120, R7, R218, !P4 ;  /* 0x000000da07787207 */ /* 0x004fc60006000000 */
[----:B------:R-:W2:Y:S01]  /*211d0*/  LDL.LU R218, [R1+0x2fc] ;  /* 0x0002fc0001da7983 */ /* 0x000ea20000300800 */
[----:B---3--:R-:W-:-:S03]  /*211e0*/  SEL R99, R7, R217, !P4 ;  /* 0x000000d907637207 */ /* 0x008fc60006000000 */
[----:B------:R-:W3:Y:S01]  /*211f0*/  LDL.LU R217, [R1+0x2f8] ;  /* 0x0002f80001d97983 */ /* 0x000ee20000300800 */
[C---:B------:R-:W-:Y:S02]  /*21200*/  SEL R119, R7.reuse, R249, !P4 ;  /* 0x000000f907777207 */ /* 0x040fe40006000000 */
[C---:B------:R-:W-:Y:S01]  /*21210*/  SEL R118, R7.reuse, R250, !P4 ;  /* 0x000000fa07767207 */ /* 0x040fe20006000000 */
[----:B------:R-:W3:Y:S01]  /*21220*/  LDL.LU R249, [R1+0x2f4] ;  /* 0x0002f40001f97983 */ /* 0x000ee20000300800 */
[C---:B------:R-:W-:Y:S02]  /*21230*/  SEL R117, R7.reuse, R251, !P4 ;  /* 0x000000fb07757207 */ /* 0x040fe40006000000 */
[C---:B------:R-:W-:Y:S01]  /*21240*/  SEL R116, R7.reuse, R240, !P4 ;  /* 0x000000f007747207 */ /* 0x040fe20006000000 */
[----:B------:R-:W3:Y:S01]  /*21250*/  LDL.LU R250, [R1+0x2f0] ;  /* 0x0002f00001fa7983 */ /* 0x000ee20000300800 */
[----:B------:R-:W-:-:S03]  /*21260*/  SEL R115, R7, R239, !P4 ;  /* 0x000000ef07737207 */ /* 0x000fc60006000000 */
        /* <DEDUP_REMOVED lines=33> */
[----:B--2---:R-:W-:-:S03]  /*21480*/  SEL R90, R7, R218, !P4 ;  /* 0x000000da075a7207 */ /* 0x004fc60006000000 */
[----:B------:R-:W2:Y:S01]  /*21490*/  LDL.LU R218, [R1+0x2a4] ;  /* 0x0002a40001da7983 */ /* 0x000ea20000300800 */
[C---:B----4-:R-:W-:Y:S02]  /*214a0*/  SEL R98, R7.reuse, R226, !P4 ;  /* 0x000000e207627207 */ /* 0x050fe40006000000 */
[C---:B------:R-:W-:Y:S01]  /*214b0*/  SEL R97, R7.reuse, R225, !P4 ;  /* 0x000000e107617207 */ /* 0x040fe20006000000 */
        /* <DEDUP_REMOVED lines=14> */
[----:B---3--:R-:W-:-:S03]  /*215a0*/  SEL R0, R7, R217, !P4 ;  /* 0x000000d907007207 */ /* 0x008fc60006000000 */
        /* <DEDUP_REMOVED lines=103> */
[----:B----4-:R-:W-:-:S03]  /*21c20*/  SEL R36, R7, R226, !P4 ;  /* 0x000000e207247207 */ /* 0x010fc60006000000 */
        /* <DEDUP_REMOVED lines=18> */
[----:B------:R-:W2:Y:S01]  /*21d50*/  LDL.LU R218, [R1+0x17c] ;  /* 0x00017c0001da7983 */ /* 0x000ea20000300800 */
[----:B---3--:R-:W-:-:S03]  /*21d60*/  SEL R27, R7, R217, !P4 ;  /* 0x000000d9071b7207 */ /* 0x008fc60006000000 */
[----:B------:R-:W3:Y:S01]  /*21d70*/  LDL.LU R217, [R1+0x174] ;  /* 0x0001740001d97983 */ /* 0x000ee20000300800 */
[C---:B------:R-:W-:Y:S02]  /*21d80*/  SEL R26, R7.reuse, R249, !P4 ;  /* 0x000000f9071a7207 */ /* 0x040fe40006000000 */
[C---:B------:R-:W-:Y:S02]  /*21d90*/  SEL R25, R7.reuse, R250, !P4 ;  /* 0x000000fa07197207 */ /* 0x040fe40006000000 */
[C---:B------:R-:W-:Y:S02]  /*21da0*/  SEL R24, R7.reuse, R251, !P4 ;  /* 0x000000fb07187207 */ /* 0x040fe40006000000 */
[C---:B------:R-:W-:Y:S02]  /*21db0*/  SEL R23, R7.reuse, R240, !P4 ;  /* 0x000000f007177207 */ /* 0x040fe40006000000 */
[C---:B------:R-:W-:Y:S02]  /*21dc0*/  SEL R18, R7.reuse, R237, !P4 ;  /* 0x000000ed07127207 */ /* 0x040fe40006000000 */
        /* <DEDUP_REMOVED lines=31> */
[C---:B------:R-:W-:Y:S02]  /*21fc0*/  SEL R22, R7.reuse, R239, !P4 ;  /* 0x000000ef07167207 */ /* 0x040fe40006000000 */
[C---:B------:R-:W-:Y:S02]  /*21fd0*/  SEL R251, R7.reuse, R222, !P4 ;  /* 0x000000de07fb7207 */ /* 0x040fe40006000000 */
[----:B------:R-:W4:Y:S01]  /*21fe0*/  LDL.LU R222, [R1+0x120] ;  /* 0x0001200001de7983 */ /* 0x000f220000300800 */
[C---:B------:R-:W-:Y:S02]  /*21ff0*/  SEL R240, R7.reuse, R221, !P4 ;  /* 0x000000dd07f07207 */ /* 0x040fe40006000000 */
[C---:B------:R-:W-:Y:S01]  /*22000*/  SEL R21, R7.reuse, R252, !P4 ;  /* 0x000000fc07157207 */ /* 0x040fe20006000000 */
[----:B------:R-:W4:Y:S01]  /*22010*/  LDL.LU R221, [R1+0x11c] ;  /* 0x00011c0001dd7983 */ /* 0x000f220000300800 */
[----:B--2---:R-:W-:-:S02]  /*22020*/  SEL R239, R7, R220, !P4 ;  /* 0x000000dc07ef7207 */ /* 0x004fc40006000000 */
[C---:B------:R-:W-:Y:S01]  /*22030*/  SEL R20, R7.reuse, R238, !P4 ;  /* 0x000000ee07147207 */ /* 0x040fe20006000000 */
[----:B------:R-:W2:Y:S01]  /*22040*/  LDL.LU R220, [R1+0x118] ;  /* 0x0001180001dc7983 */ /* 0x000ea20000300800 */
[C---:B------:R-:W-:Y:S02]  /*22050*/  SEL R252, R7.reuse, R219, !P4 ;  /* 0x000000db07fc7207 */ /* 0x040fe40006000000 */
[C---:B------:R-:W-:Y:S01]  /*22060*/  SEL R19, R7.reuse, R247, !P4 ;  /* 0x000000f707137207 */ /* 0x040fe20006000000 */
[----:B------:R-:W2:Y:S01]  /*22070*/  LDL.LU R219, [R1+0x114] ;  /* 0x0001140001db7983 */ /* 0x000ea20000300800 */
[----:B------:R-:W-:-:S03]  /*22080*/  SEL R238, R7, R218, !P4 ;  /* 0x000000da07ee7207 */ /* 0x000fc60006000000 */
[----:B------:R-:W2:Y:S01]  /*22090*/  LDL.LU R218, [R1+0x110] ;  /* 0x0001100001da7983 */ /* 0x000ea20000300800 */
[----:B------:R-:W-:Y:S02]  /*220a0*/  IMAD R171, R171, UR49, RZ ;  /* 0x00000031abab7c24 */ /* 0x000fe4000f8e02ff */
[----:B------:R-:W-:Y:S02]  /*220b0*/  IMAD R170, R170, UR49, RZ ;  /* 0x00000031aaaa7c24 */ /* 0x000fe4000f8e02ff */
[----:B------:R-:W-:Y:S02]  /*220c0*/  IMAD R169, R169, UR49, RZ ;  /* 0x00000031a9a97c24 */ /* 0x000fe4000f8e02ff */
[----:B------:R-:W-:Y:S02]  /*220d0*/  IMAD R168, R168, UR49, RZ ;  /* 0x00000031a8a87c24 */ /* 0x000fe4000f8e02ff */
[----:B------:R-:W-:Y:S02]  /*220e0*/  IMAD R167, R167, UR49, RZ ;  /* 0x00000031a7a77c24 */ /* 0x000fe4000f8e02ff */
[----:B------:R-:W-:-:S02]  /*220f0*/  IMAD R166, R166, UR49, RZ ;  /* 0x00000031a6a67c24 */ /* 0x000fc4000f8e02ff */
        /* <DEDUP_REMOVED lines=38> */
[----:B------:R-:W-:Y:S01]  /*22360*/  IMAD R127, R127, UR49, RZ ;  /* 0x000000317f7f7c24 */ /* 0x000fe2000f8e02ff */
[----:B---3--:R-:W-:Y:S02]  /*22370*/  SEL R247, R7, R217, !P4 ;  /* 0x000000d907f77207 */ /* 0x008fe40006000000 */
[----:B------:R-:W3:Y:S04]  /*22380*/  LDL.LU R217, [R1+0x10c] ;  /* 0x00010c0001d97983 */ /* 0x000ee80000300800 */
        /* <DEDUP_REMOVED lines=9> */
[----:B------:R1:W-:Y:S04]  /*22420*/  STL [R1+0xe4], R171 ;  /* 0x0000e4ab01007387 */ /* 0x0003e80000100800 */
[----:B-1----:R-:W2:Y:S04]  /*22430*/  LDL.LU R171, [R1+0x1dc8] ;  /* 0x001dc80001ab7983 */ /* 0x002ea80000300800 */
        /* <DEDUP_REMOVED lines=74> */
[----:B------:R1:W-:Y:S01]  /*228e0*/  STL [R1+0x3a8], R133 ;  /* 0x0003a88501007387 */ /* 0x0003e20000100800 */
[----:B------:R-:W-:-:S03]  /*228f0*/  IMAD R126, R126, UR49, RZ ;  /* 0x000000317e7e7c24 */ /* 0x000fc6000f8e02ff */
        /* <DEDUP_REMOVED lines=372> */
[----:B-1----:R-:W3:Y:S04]  /*24040*/  LDL.LU R2, [R1+0x1b40] ;  /* 0x001b400001027983 */ /* 0x002ee80000300800 */
        /* <DEDUP_REMOVED lines=10> */
[C---:B------:R-:W-:Y:S01]  /*240f0*/  SEL R237, R7.reuse, R237, !P4 ;  /* 0x000000ed07ed7207 */ /* 0x040fe20006000000 */
[----:B------:R-:W-:Y:S02]  /*24100*/  IMAD R238, R238, UR49, RZ ;  /* 0x00000031eeee7c24 */ /* 0x000fe4000f8e02ff */
[----:B-1----:R-:W3:Y:S04]  /*24110*/  LDL.LU R248, [R1+0x1b30] ;  /* 0x001b300001f87983 */ /* 0x002ee80000300800 */
[----:B------:R1:W-:Y:S01]  /*24120*/  STL [R1+0x898], R249 ;  /* 0x000898f901007387 */ /* 0x0003e20000100800 */
[----:B------:R-:W-:Y:S01]  /*24130*/  SEL R6, R7, R6, !P4 ;  /* 0x0000000607067207 */ /* 0x000fe20006000000 */
[----:B------:R-:W-:-:S02]  /*24140*/  IMAD R247, R247, UR49, RZ ;  /* 0x00000031f7f77c24 */ /* 0x000fc4000f8e02ff */
[----:B-1----:R-:W3:Y:S04]  /*24150*/  LDL.LU R249, [R1+0x1b2c] ;  /* 0x001b2c0001f97983 */ /* 0x002ee80000300800 */
[----:B------:R1:W-:Y:S01]  /*24160*/  STL [R1+0x89c], R250 ;  /* 0x00089cfa01007387 */ /* 0x0003e20000100800 */
[----:B------:R-:W-:Y:S01]  /*24170*/  SEL R236, R7, R236, !P4 ;  /* 0x000000ec07ec7207 */ /* 0x000fe20006000000 */
[----:B------:R-:W-:Y:S02]  /*24180*/  IMAD R237, R237, UR49, RZ ;  /* 0x00000031eded7c24 */ /* 0x000fe4000f8e02ff */
[----:B-1----:R-:W3:Y:S04]  /*24190*/  LDL.LU R250, [R1+0x1b28] ;  /* 0x001b280001fa7983 */ /* 0x002ee80000300800 */
[----:B------:R1:W-:Y:S01]  /*241a0*/  STL [R1+0x8a0], R251 ;  /* 0x0008a0fb01007387 */ /* 0x0003e20000100800 */
[----:B------:R-:W-:Y:S01]  /*241b0*/  SEL R235, R7, R235, !P4 ;  /* 0x000000eb07eb7207 */ /* 0x000fe20006000000 */
[----:B------:R-:W-:-:S02]  /*241c0*/  IMAD R6, R6, UR49, RZ ;  /* 0x0000003106067c24 */ /* 0x000fc4000f8e02ff */
        /* <DEDUP_REMOVED lines=26> */
[C---:B----4-:R-:W-:Y:S01]  /*24370*/  SEL R228, R7.reuse, R228, !P4 ;  /* 0x000000e407e47207 */ /* 0x050fe20006000000 */
[----:B------:R-:W-:Y:S02]  /*24380*/  IMAD R230, R230, UR49, RZ ;  /* 0x00000031e6e67c24 */ /* 0x000fe4000f8e02ff */
[----:B-1----:R-:W4:Y:S04]  /*24390*/  LDL.LU R6, [R1+0x1b08] ;  /* 0x001b080001067983 */ /* 0x002f280000300800 */
[----:B------:R1:W-:Y:S01]  /*243a0*/  STL [R1+0x8c0], R236 ;  /* 0x0008c0ec01007387 */ /* 0x0003e20000100800 */
[----:B------:R-:W-:Y:S01]  /*243b0*/  SEL R227, R7, R227, !P4 ;  /* 0x000000e307e37207 */ /* 0x000fe20006000000 */
[----:B------:R-:W-:-:S02]  /*243c0*/  IMAD R229, R229, UR49, RZ ;  /* 0x00000031e5e57c24 */ /* 0x000fc4000f8e02ff */
[----:B-1----:R-:W4:Y:S04]  /*243d0*/  LDL.LU R236, [R1+0x1b04] ;  /* 0x001b040001ec7983 */ /* 0x002f280000300800 */
[----:B------:R1:W-:Y:S01]  /*243e0*/  STL [R1+0x8c4], R235 ;  /* 0x0008c4eb01007387 */ /* 0x0003e20000100800 */
[C---:B------:R-:W-:Y:S01]  /*243f0*/  SEL R226, R7.reuse, R226, !P4 ;  /* 0x000000e207e27207 */ /* 0x040fe20006000000 */
        /* <DEDUP_REMOVED lines=23> */
[C---:B--2---:R-:W-:Y:S01]  /*24570*/  SEL R220, R7.reuse, R220, !P4 ;  /* 0x000000dc07dc7207 */ /* 0x044fe20006000000 */
[----:B------:R-:W-:Y:S02]  /*24580*/  IMAD R222, R222, UR49, RZ ;  /* 0x00000031dede7c24 */ /* 0x000fe4000f8e02ff */
[----:B-1----:R-:W2:Y:S04]  /*24590*/  LDL.LU R229, [R1+0x1ae8] ;  /* 0x001ae80001e57983 */ /* 0x002ea80000300800 */
[----:B------:R1:W-:Y:S01]  /*245a0*/  STL [R1+0x9fc], R228 ;  /* 0x0009fce401007387 */ /* 0x0003e20000100800 */
[----:B------:R-:W-:Y:S01]  /*245b0*/  SEL R219, R7, R219, !P4 ;  /* 0x000000db07db7207 */ /* 0x000fe20006000000 */
[----:B------:R-:W-:-:S02]  /*245c0*/  IMAD R221, R221, UR49, RZ ;  /* 0x00000031dddd7c24 */ /* 0x000fc4000f8e02ff */
[----:B-1----:R-:W2:Y:S04]  /*245d0*/  LDL.LU R228, [R1+0x1ae4] ;  /* 0x001ae40001e47983 */ /* 0x002ea80000300800 */
[----:B------:R1:W-:Y:S01]  /*245e0*/  STL [R1+0xa08], R227 ;  /* 0x000a08e301007387 */ /* 0x0003e20000100800 */
[C---:B------:R-:W-:Y:S01]  /*245f0*/  SEL R218, R7.reuse, R218, !P4 ;  /* 0x000000da07da7207 */ /* 0x040fe20006000000 */
[----:B------:R-:W-:Y:S02]  /*24600*/  IMAD R220, R220, UR49, RZ ;  /* 0x00000031dcdc7c24 */ /* 0x000fe4000f8e02ff */
[----:B-1----:R-:W2:Y:S04]  /*24610*/  LDL.LU R227, [R1+0x1ae0] ;  /* 0x001ae00001e37983 */ /* 0x002ea80000300800 */
[----:B------:R1:W-:Y:S01]  /*24620*/  STL [R1+0xa1c], R226 ;  /* 0x000a1ce201007387 */ /* 0x0003e20000100800 */
[----:B---3--:R-:W-:Y:S01]  /*24630*/  SEL R217, R7, R217, !P4 ;  /* 0x000000d907d97207 */ /* 0x008fe20006000000 */
[----:B------:R-:W-:-:S02]  /*24640*/  IMAD R219, R219, UR49, RZ ;  /* 0x00000031dbdb7c24 */ /* 0x000fc4000f8e02ff */
[----:B-1----:R-:W3:Y:S04]  /*24650*/  LDL.LU R226, [R1+0x1adc] ;  /* 0x001adc0001e27983 */ /* 0x002ee80000300800 */
[----:B------:R1:W-:Y:S01]  /*24660*/  STL [R1+0xa24], R225 ;  /* 0x000a24e101007387 */ /* 0x0003e20000100800 */
[----:B------:R-:W-:-:S03]  /*24670*/  IMAD R218, R218, UR49, RZ ;  /* 0x00000031dada7c24 */ /* 0x000fc6000f8e02ff */
[----:B-1----:R-:W2:Y:S04]  /*24680*/  LDL.LU R225, [R1+0x1ad8] ;  /* 0x001ad80001e17983 */ /* 0x002ea80000300800 */
[----:B------:R1:W-:Y:S01]  /*24690*/  STL [R1+0xa2c], R224 ;  /* 0x000a2ce001007387 */ /* 0x0003e20000100800 */
[----:B------:R-:W-:-:S03]  /*246a0*/  IMAD R217, R217, UR49, RZ ;  /* 0x00000031d9d97c24 */ /* 0x000fc6000f8e02ff */
        /* <DEDUP_REMOVED lines=14> */
[----:B-1----:R-:W2:Y:S01]  /*24790*/  LDL.LU R217, [R1+0x1ab8] ;  /* 0x001ab80001d97983 */ /* 0x002ea20000300800 */
[----:B------:R-:W-:-:S02]  /*247a0*/  SEL R216, R7, R216, !P4 ;  /* 0x000000d807d87207 */ /* 0x000fc40006000000 */
[----:B------:R-:W-:-:S03]  /*247b0*/  SEL R89, R7, R89, !P4 ;  /* 0x0000005907597207 */ /* 0x000fc60006000000 */
[----:B------:R-:W-:Y:S01]  /*247c0*/  IMAD R216, R216, UR49, RZ ;  /* 0x00000031d8d87c24 */ /* 0x000fe2000f8e02ff */
[----:B------:R-:W-:Y:S01]  /*247d0*/  SEL R88, R7, R88, !P4 ;  /* 0x0000005807587207 */ /* 0x000fe20006000000 */
[----:B------:R-:W-:-:S03]  /*247e0*/  IMAD R89, R89, UR49, RZ ;  /* 0x0000003159597c24 */ /* 0x000fc6000f8e02ff */
[----:B------:R1:W-:Y:S01]  /*247f0*/  STL [R1+0xa84], R216 ;  /* 0x000a84d801007387 */ /* 0x0003e20000100800 */
[C---:B------:R-:W-:Y:S02]  /*24800*/  SEL R87, R7.reuse, R87, !P4 ;  /* 0x0000005707577207 */ /* 0x040fe40006000000 */
[C---:B------:R-:W-:Y:S01]  /*24810*/  SEL R12, R7.reuse, R12, !P4 ;  /* 0x0000000c070c7207 */ /* 0x040fe20006000000 */
[----:B-1----:R-:W3:Y:S04]  /*24820*/  LDL.LU R216, [R1+0x1ab4] ;  /* 0x001ab40001d87983 */ /* 0x002ee80000300800 */
[----:B------:R1:W-:Y:S01]  /*24830*/  STL [R1+0xa8c], R89 ;  /* 0x000a8c5901007387 */ /* 0x0003e20000100800 */
[----:B------:R-:W-:Y:S01]  /*24840*/  SEL R11, R7, R11, !P4 ;  /* 0x0000000b070b7207 */ /* 0x000fe20006000000 */
[----:B------:R-:W-:-:S02]  /*24850*/  IMAD R12, R12, UR49, RZ ;  /* 0x000000310c0c7c24 */ /* 0x000fc4000f8e02ff */
[----:B-1----:R-:W-:Y:S02]  /*24860*/  IMAD R89, R88, UR49, RZ ;  /* 0x0000003158597c24 */ /* 0x002fe4000f8e02ff */
[----:B------:R-:W4:Y:S04]  /*24870*/  LDL.LU R88, [R1+0xd8] ;  /* 0x0000d80001587983 */ /* 0x000f280000300800 */
[----:B------:R1:W-:Y:S01]  /*24880*/  STL [R1+0xaa0], R89 ;  /* 0x000aa05901007387 */ /* 0x0003e20000100800 */
[----:B------:R-:W-:Y:S01]  /*24890*/  IMAD R11, R11, UR49, RZ ;  /* 0x000000310b0b7c24 */ /* 0x000fe2000f8e02ff */
[----:B------:R-:W-:Y:S01]  /*248a0*/  SEL R10, R7, R10, !P4 ;  /* 0x0000000a070a7207 */ /* 0x000fe20006000000 */
[----:B-1----:R-:W-:Y:S02]  /*248b0*/  IMAD R89, R87, UR49, RZ ;  /* 0x0000003157597c24 */ /* 0x002fe4000f8e02ff */
[----:B------:R-:W4:Y:S04]  /*248c0*/  LDL.LU R87, [R1+0x600] ;  /* 0x0006000001577983 */ /* 0x000f280000300800 */
[----:B------:R1:W-:Y:S01]  /*248d0*/  STL [R1+0xaa8], R89 ;  /* 0x000aa85901007387 */ /* 0x0003e20000100800 */
[----:B------:R-:W-:-:S02]  /*248e0*/  SEL R3, R7, R3, !P4 ;  /* 0x0000000307037207 */ /* 0x000fc40006000000 */
[----:B------:R-:W-:Y:S01]  /*248f0*/  SEL R8, R7, R8, !P4 ;  /* 0x0000000807087207 */ /* 0x000fe20006000000 */
[----:B-1----:R-:W4:Y:S04]  /*24900*/  LDL.LU R89, [R1+0x5cc] ;  /* 0x0005cc0001597983 */ /* 0x002f280000300800 */
[----:B------:R1:W-:Y:S04]  /*24910*/  STL [R1+0xab0], R12 ;  /* 0x000ab00c01007387 */ /* 0x0003e80000100800 */
[----:B-1----:R-:W4:Y:S04]  /*24920*/  LDL.LU R12, [R1+0x5f0] ;  /* 0x0005f000010c7983 */ /* 0x002f280000300800 */
[----:B------:R1:W-:Y:S02]  /*24930*/  STL [R1+0xac0], R11 ;  /* 0x000ac00b01007387 */ /* 0x0003e40000100800 */
[----:B-1----:R-:W-:-:S02]  /*24940*/  IMAD R11, R10, UR49, RZ ;  /* 0x000000310a0b7c24 */ /* 0x002fc4000f8e02ff */
[----:B------:R-:W-:Y:S02]  /*24950*/  IMAD R10, R3, UR49, RZ ;  /* 0x00000031030a7c24 */ /* 0x000fe4000f8e02ff */
[----:B------:R-:W-:Y:S01]  /*24960*/  IMAD R3, R8, UR49, RZ ;  /* 0x0000003108037c24 */ /* 0x000fe2000f8e02ff */
[----:B------:R-:W-:Y:S01]  /*24970*/  STL [R1+0xacc], R11 ;  /* 0x000acc0b01007387 */ /* 0x000fe20000100800 */
[C---:B------:R-:W-:Y:S01]  /*24980*/  SEL R9, R7.reuse, R9, !P4 ;  /* 0x0000000907097207 */ /* 0x040fe20006000000 */
[----:B------:R-:W-:Y:S01]  /*24990*/  @!P2 IMAD.MOV R215, RZ, RZ, -R215 ;  /* 0x000000ffffd7a224 */ /* 0x000fe200078e0ad7 */
[C---:B------:R-:W-:Y:S01]  /*249a0*/  SEL R13, R7.reuse, R13, !P4 ;  /* 0x0000000d070d7207 */ /* 0x040fe20006000000 */
[----:B------:R-:W4:Y:S01]  /*249b0*/  LDL.LU R8, [R1+0xdc] ;  /* 0x0000dc0001087983 */ /* 0x000f220000300800 */
[C---:B------:R-:W-:Y:S01]  /*249c0*/  SEL R14, R7.reuse, R14, !P4 ;  /* 0x0000000e070e7207 */ /* 0x040fe20006000000 */
[----:B------:R-:W1:Y:S02]  /*249d0*/  LDCU UR49, c[0x0][0x3b0] ;  /* 0x00007600ff3177ac */ /* 0x000e640008000800 */
[----:B------:R1:W-:Y:S04]  /*249e0*/  STL [R1+0xad8], R10 ;  /* 0x000ad80a01007387 */ /* 0x0003e80000100800 */
[----:B-1----:R-:W4:Y:S04]  /*249f0*/  LDL.LU R10, [R1+0xcc] ;  /* 0x0000cc00010a7983 */ /* 0x002f280000300800 */
[----:B------:R2:W-:Y:S02]  /*24a00*/  STL [R1+0xadc], R3 ;  /* 0x000adc0301007387 */ /* 0x0005e40000100800 */
[----:B--2---:R-:W-:-:S02]  /*24a10*/  SEL R3, R7, R217, !P4 ;  /* 0x000000d907037207 */ /* 0x004fc40006000000 */
[----:B------:R-:W2:Y:S01]  /*24a20*/  LDL.LU R217, [R1+0x1ab0] ;  /* 0x001ab00001d97983 */ /* 0x000ea20000300800 */
[----:B------:R-:W-:Y:S01]  /*24a30*/  IMAD R9, R9, UR48, RZ ;  /* 0x0000003009097c24 */ /* 0x000fe2000f8e02ff */
[----:B------:R-:W-:Y:S01]  /*24a40*/  SEL R15, R7, R15, !P4 ;  /* 0x0000000f070f7207 */ /* 0x000fe20006000000 */
[----:B------:R-:W-:Y:S01]  /*24a50*/  IMAD R3, R3, UR47, RZ ;  /* 0x0000002f03037c24 */ /* 0x000fe2000f8e02ff */
[----:B------:R-:W2:Y:S01]  /*24a60*/  LDL.LU R11, [R1+0x5d8] ;  /* 0x0005d800010b7983 */ /* 0x000ea20000300800 */
[C---:B------:R-:W-:Y:S01]  /*24a70*/  SEL R16, R7.reuse, R16, !P4 ;  /* 0x0000001007107207 */ /* 0x040fe20006000000 */
[----:B------:R-:W1:Y:S01]  /*24a80*/  LDCU UR48, c[0x0][0x3b0] ;  /* 0x00007600ff3077ac */ /* 0x000e620008000800 */
[C---:B------:R-:W-:Y:S02]  /*24a90*/  SEL R17, R7.reuse, R17, !P4 ;  /* 0x0000001107117207 */ /* 0x040fe40006000000 */
[----:B------:R-:W-:Y:S01]  /*24aa0*/  SEL R18, R7, R18, !P4 ;  /* 0x0000001207127207 */ /* 0x000fe20006000000 */
[----:B------:R-:W1:Y:S01]  /*24ab0*/  LDCU UR47, c[0x0][0x3b0] ;  /* 0x00007600ff2f77ac */ /* 0x000e620008000800 */
[----:B---3--:R-:W-:Y:S01]  /*24ac0*/  @!P5 IMAD.MOV R216, RZ, RZ, -R216 ;  /* 0x000000ffffd8d224 */ /* 0x008fe200078e0ad8 */
[----:B----4-:R-:W-:-:S02]  /*24ad0*/  ISETP.GE.AND P5, PT, R87, RZ, PT ;  /* 0x000000ff5700720c */ /* 0x010fc40003fa6270 */
[----:B------:R-:W-:Y:S02]  /*24ae0*/  ISETP.GE.AND P2, PT, R12, RZ, PT ;  /* 0x000000ff0c00720c */ /* 0x000fe40003f46270 */
[----:B------:R-:W3:Y:S04]  /*24af0*/  LDL.LU R12, [R1+0xc8] ;  /* 0x0000c800010c7983 */ /* 0x000ee80000300800 */
[----:B------:R-:W-:Y:S04]  /*24b00*/  STL [R1+0xad4], R9 ;  /* 0x000ad40901007387 */ /* 0x000fe80000100800 */
[----:B------:R4:W-:Y:S01]  /*24b10*/  STL [R1+0xad0], R3 ;  /* 0x000ad00301007387 */ /* 0x0009e20000100800 */
[----:B------:R-:W-:-:S02]  /*24b20*/  SEL R8, R7, R8, !P4 ;  /* 0x0000000807087207 */ /* 0x000fc40006000000 */
[C---:B----4-:R-:W-:Y:S02]  /*24b30*/  SEL R3, R7.reuse, R88, !P4 ;  /* 0x0000005807037207 */ /* 0x050fe40006000000 */
[----:B------:R-:W4:Y:S01]  /*24b40*/  LDL.LU R88, [R1+0x5c4] ;  /* 0x0005c40001587983 */ /* 0x000f220000300800 */
[----:B------:R-:W-:Y:S01]  /*24b50*/  IMAD R8, R8, UR46, RZ ;  /* 0x0000002e08087c24 */ /* 0x000fe2000f8e02ff */
[----:B------:R-:W-:Y:S01]  /*24b60*/  SEL R19, R7, R19, !P4 ;  /* 0x0000001307137207 */ /* 0x000fe20006000000 */
[----:B------:R-:W-:Y:S01]  /*24b70*/  IMAD R3, R3, UR45, RZ ;  /* 0x0000002d03037c24 */ /* 0x000fe2000f8e02ff */
[C---:B------:R-:W-:Y:S01]  /*24b80*/  SEL R20, R7.reuse, R20, !P4 ;  /* 0x0000001407147207 */ /* 0x040fe20006000000 */
[----:B------:R-:W1:Y:S01]  /*24b90*/  LDCU UR46, c[0x0][0x3b0] ;  /* 0x00007600ff2e77ac */ /* 0x000e620008000800 */
[----:B------:R1:W-:Y:S01]  /*24ba0*/  STL [R1+0xac8], R8 ;  /* 0x000ac80801007387 */ /* 0x0003e20000100800 */
[C---:B------:R-:W-:Y:S02]  /*24bb0*/  SEL R21, R7.reuse, R21, !P4 ;  /* 0x0000001507157207 */ /* 0x040fe40006000000 */
[C---:B------:R-:W-:Y:S01]  /*24bc0*/  SEL R22, R7.reuse, R22, !P4 ;  /* 0x0000001607167207 */ /* 0x040fe20006000000 */
[----:B------:R-:W2:Y:S01]  /*24bd0*/  LDCU UR45, c[0x0][0x3b0] ;  /* 0x00007600ff2d77ac */ /* 0x000ea20008000800 */
[----:B-1----:R-:W-:-:S02]  /*24be0*/  SEL R8, R7, R218, !P4 ;  /* 0x000000da07087207 */ /* 0x002fc40006000000 */
[----:B------:R-:W4:Y:S03]  /*24bf0*/  LDL.LU R218, [R1+0x1aac] ;  /* 0x001aac0001da7983 */ /* 0x000f260000300800 */
[----:B------:R-:W-:Y:S01]  /*24c00*/  IMAD R8, R8, UR44, RZ ;  /* 0x0000002c08087c24 */ /* 0x000fe2000f8e02ff */
[----:B------:R-:W4:Y:S01]  /*24c10*/  LDL.LU R9, [R1+0xbc] ;  /* 0x0000bc0001097983 */ /* 0x000f220000300800 */
[C---:B------:R-:W-:Y:S01]  /*24c20*/  SEL R23, R7.reuse, R23, !P4 ;  /* 0x0000001707177207 */ /* 0x040fe20006000000 */
[----:B------:R-:W1:Y:S02]  /*24c30*/  LDCU UR44, c[0x0][0x3b0] ;  /* 0x00007600ff2c77ac */ /* 0x000e640008000800 */
[----:B------:R1:W-:Y:S02]  /*24c40*/  STL [R1+0xac4], R3 ;  /* 0x000ac40301007387 */ /* 0x0003e40000100800 */
[----:B-1----:R-:W-:-:S02]  /*24c50*/  SEL R3, R7, R219, !P4 ;  /* 0x000000db07037207 */ /* 0x002fc40006000000 */
[----:B------:R-:W4:Y:S04]  /*24c60*/  LDL.LU R219, [R1+0x1aa8] ;  /* 0x001aa80001db7983 */ /* 0x000f280000300800 */
[----:B------:R-:W4:Y:S01]  /*24c70*/  LDL.LU R87, [R1+0x5d0] ;  /* 0x0005d00001577983 */ /* 0x000f220000300800 */
[----:B------:R-:W-:Y:S01]  /*24c80*/  IMAD R3, R3, UR43, RZ ;  /* 0x0000002b03037c24 */ /* 0x000fe2000f8e02ff */
[----:B------:R-:W-:Y:S01]  /*24c90*/  SEL R24, R7, R24, !P4 ;  /* 0x0000001807187207 */ /* 0x000fe20006000000 */
[----:B------:R-:W1:Y:S01]  /*24ca0*/  LDCU UR43, c[0x0][0x3b0] ;  /* 0x00007600ff2b77ac */ /* 0x000e620008000800 */
[----:B--2---:R-:W-:Y:S01]  /*24cb0*/  @!P1 IMAD.MOV R217, RZ, RZ, -R217 ;  /* 0x000000ffffd99224 */ /* 0x004fe200078e0ad9 */
[----:B------:R-:W-:Y:S02]  /*24cc0*/  ISETP.GE.AND P1, PT, R89, RZ, PT ;  /* 0x000000ff5900720c */ /* 0x000fe40003f26270 */
[----:B------:R-:W2:Y:S04]  /*24cd0*/  LDL.LU R89, [R1+0xb8] ;  /* 0x0000b80001597983 */ /* 0x000ea80000300800 */
[----:B------:R1:W-:Y:S02]  /*24ce0*/  STL [R1+0xabc], R8 ;  /* 0x000abc0801007387 */ /* 0x0003e40000100800 */
[----:B-1----:R-:W-:-:S02]  /*24cf0*/  SEL R8, R7, R10, !P4 ;  /* 0x0000000a07087207 */ /* 0x002fc40006000000 */
[----:B------:R-:W-:Y:S03]  /*24d00*/  STL [R1+0xab8], R3 ;  /* 0x000ab80301007387 */ /* 0x000fe60000100800 */
[----:B------:R-:W-:Y:S01]  /*24d10*/  IMAD R8, R8, UR42, RZ ;  /* 0x0000002a08087c24 */ /* 0x000fe2000f8e02ff */
[----:B------:R-:W2:Y:S01]  /*24d20*/  LDL.LU R10, [R1+0x5bc] ;  /* 0x0005bc00010a7983 */ /* 0x000ea20000300800 */
[----:B------:R-:W1:Y:S03]  /*24d30*/  LDCU UR42, c[0x0][0x3b0] ;  /* 0x00007600ff2a77ac */ /* 0x000e660008000800 */
[----:B------:R1:W-:Y:S02]  /*24d40*/  STL [R1+0xaac], R8 ;  /* 0x000aac0801007387 */ /* 0x0003e40000100800 */
[----:B-1----:R-:W-:-:S02]  /*24d50*/  SEL R8, R7, R220, !P4 ;  /* 0x000000dc07087207 */ /* 0x002fc40006000000 */
[----:B------:R-:W2:Y:S03]  /*24d60*/  LDL.LU R220, [R1+0x1aa4] ;  /* 0x001aa40001dc7983 */ /* 0x000ea60000300800 */
[----:B------:R-:W-:Y:S01]  /*24d70*/  IMAD R8, R8, UR39, RZ ;  /* 0x0000002708087c24 */ /* 0x000fe2000f8e02ff */
[C---:B------:R-:W-:Y:S01]  /*24d80*/  SEL R25, R7.reuse, R25, !P4 ;  /* 0x0000001907197207 */ /* 0x040fe20006000000 */
[----:B------:R-:W1:Y:S01]  /*24d90*/  LDCU UR39, c[0x0][0x3b0] ;  /* 0x00007600ff2777ac */ /* 0x000e620008000800 */
[----:B---3--:R-:W-:-:S05]  /*24da0*/  SEL R3, R7, R12, !P4 ;  /* 0x0000000c07037207 */ /* 0x008fca0006000000 */
[----:B------:R-:W-:Y:S01]  /*24db0*/  IMAD R3, R3, UR41, RZ ;  /* 0x0000002903037c24 */ /* 0x000fe2000f8e02ff */
[----:B------:R-:W3:Y:S01]  /*24dc0*/  LDCU UR41, c[0x0][0x3b0] ;  /* 0x00007600ff2977ac */ /* 0x000ee20008000800 */
[----:B----4-:R-:W-:Y:S01]  /*24dd0*/  @!P3 IMAD.MOV R218, RZ, RZ, -R218 ;  /* 0x000000ffffdab224 */ /* 0x010fe200078e0ada */
[----:B------:R-:W-:Y:S02]  /*24de0*/  ISETP.GE.AND P3, PT, R11, RZ, PT ;  /* 0x000000ff0b00720c */ /* 0x000fe40003f66270 */
[----:B------:R-:W4:Y:S04]  /*24df0*/  LDL.LU R11, [R1+0xac] ;  /* 0x0000ac00010b7983 */ /* 0x000f280000300800 */
[----:B------:R1:W-:Y:S02]  /*24e00*/  STL [R1+0xaa4], R3 ;  /* 0x000aa40301007387 */ /* 0x0003e40000100800 */
[----:B-1----:R-:W-:-:S02]  /*24e10*/  SEL R3, R7, R221, !P4 ;  /* 0x000000dd07037207 */ /* 0x002fc40006000000 */
[----:B------:R-:W3:Y:S01]  /*24e20*/  LDL.LU R221, [R1+0x1aa0] ;  /* 0x001aa00001dd7983 */ /* 0x000ee20000300800 */
[----:B------:R-:W-:Y:S01]  /*24e30*/  @!P2 IMAD.MOV R219, RZ, RZ, -R219 ;  /* 0x000000ffffdba224 */ /* 0x000fe200078e0adb */
[----:B------:R-:W-:Y:S01]  /*24e40*/  ISETP.GE.AND P2, PT, R88, RZ, PT ;  /* 0x000000ff5800720c */ /* 0x000fe20003f46270 */
[----:B------:R-:W-:Y:S01]  /*24e50*/  IMAD R3, R3, UR38, RZ ;  /* 0x0000002603037c24 */ /* 0x000fe2000f8e02ff */
[----:B------:R-:W3:Y:S01]  /*24e60*/  LDL.LU R12, [R1+0x5c8] ;  /* 0x0005c800010c7983 */ /* 0x000ee20000300800 */
[C---:B------:R-:W-:Y:S01]  /*24e70*/  SEL R26, R7.reuse, R26, !P4 ;  /* 0x0000001a071a7207 */ /* 0x040fe20006000000 */
[----:B------:R-:W1:Y:S02]  /*24e80*/  LDCU UR38, c[0x0][0x3b0] ;  /* 0x00007600ff2677ac */ /* 0x000e640008000800 */
[----:B------:R-:W3:Y:S04]  /*24e90*/  LDL.LU R88, [R1+0xa8] ;  /* 0x0000a80001587983 */ /* 0x000ee80000300800 */
[----:B------:R1:W-:Y:S04]  /*24ea0*/  STL [R1+0xa9c], R8 ;  /* 0x000a9c0801007387 */ /* 0x0003e80000100800 */
[----:B------:R2:W-:Y:S01]  /*24eb0*/  STL [R1+0xa98], R3 ;  /* 0x000a980301007387 */ /* 0x0005e20000100800 */
[----:B-1----:R-:W-:-:S05]  /*24ec0*/  SEL R8, R7, R9, !P4 ;  /* 0x0000000907087207 */ /* 0x002fca0006000000 */
[----:B------:R-:W-:Y:S01]  /*24ed0*/  IMAD R8, R8, UR37, RZ ;  /* 0x0000002508087c24 */ /* 0x000fe2000f8e02ff */
[C---:B------:R-:W-:Y:S01]  /*24ee0*/  SEL R27, R7.reuse, R27, !P4 ;  /* 0x0000001b071b7207 */ /* 0x040fe20006000000 */
[----:B------:R-:W1:Y:S01]  /*24ef0*/  LDCU UR37, c[0x0][0x3b0] ;  /* 0x00007600ff2577ac */ /* 0x000e620008000800 */
[----:B--2---:R-:W-:-:S05]  /*24f00*/  SEL R3, R7, R89, !P4 ;  /* 0x0000005907037207 */ /* 0x004fca0006000000 */
[----:B------:R-:W-:Y:S01]  /*24f10*/  IMAD R3, R3, UR36, RZ ;  /* 0x0000002403037c24 */ /* 0x000fe2000f8e02ff */
[----:B------:R-:W-:Y:S01]  /*24f20*/  SEL R28, R7, R28, !P4 ;  /* 0x0000001c071c7207 */ /* 0x000fe20006000000 */
[----:B------:R-:W2:Y:S01]  /*24f30*/  LDCU UR36, c[0x0][0x3b0] ;  /* 0x00007600ff2477ac */ /* 0x000ea20008000800 */
[----:B------:R-:W-:Y:S01]  /*24f40*/  @!P5 IMAD.MOV R220, RZ, RZ, -R220 ;  /* 0x000000ffffdcd224 */ /* 0x000fe200078e0adc */
[----:B------:R-:W-:Y:S02]  /*24f50*/  ISETP.GE.AND P5, PT, R87, RZ, PT ;  /* 0x000000ff5700720c */ /* 0x000fe40003fa6270 */
[----:B------:R-:W2:Y:S04]  /*24f60*/  LDL.LU R87, [R1+0x5b4] ;  /* 0x0005b40001577983 */ /* 0x000ea80000300800 */
[----:B------:R1:W-:Y:S02]  /*24f70*/  STL [R1+0xa94], R8 ;  /* 0x000a940801007387 */ /* 0x0003e40000100800 */
[----:B-1----:R-:W-:-:S02]  /*24f80*/  SEL R8, R7, R222, !P4 ;  /* 0x000000de07087207 */ /* 0x002fc40006000000 */
[----:B------:R-:W2:Y:S04]  /*24f90*/  LDL.LU R222, [R1+0x1a9c] ;  /* 0x001a9c0001de7983 */ /* 0x000ea80000300800 */
[----:B------:R-:W2:Y:S04]  /*24fa0*/  LDL.LU R89, [R1+0x9c] ;  /* 0x00009c0001597983 */ /* 0x000ea80000300800 */
[----:B------:R1:W-:Y:S04]  /*24fb0*/  STL [R1+0xa88], R3 ;  /* 0x000a880301007387 */ /* 0x0003e80000100800 */
[----:B------:R-:W2:Y:S01]  /*24fc0*/  LDL.LU R9, [R1+0x5c0] ;  /* 0x0005c00001097983 */ /* 0x000ea20000300800 */
[----:B-1----:R-:W-:-:S03]  /*24fd0*/  SEL R3, R7, R223, !P4 ;  /* 0x000000df07037207 */ /* 0x002fc60006000000 */
[----:B------:R-:W2:Y:S01]  /*24fe0*/  LDL.LU R223, [R1+0x1a98] ;  /* 0x001a980001df7983 */ /* 0x000ea20000300800 */
        /* <DEDUP_REMOVED lines=8> */
[----:B------:R-:W1:Y:S01]  /*25070*/  LDCU UR34, c[0x0][0x3b0] ;  /* 0x00007600ff2277ac */ /* 0x000e620008000800 */
[----:B----4-:R-:W-:-:S05]  /*25080*/  SEL R8, R7, R11, !P4 ;  /* 0x0000000b07087207 */ /* 0x010fca0006000000 */
[----:B------:R-:W-:Y:S01]  /*25090*/  IMAD R8, R8, UR33, RZ ;  /* 0x0000002108087c24 */ /* 0x000fe2000f8e02ff */
[C---:B------:R-:W-:Y:S01]  /*250a0*/  SEL R33, R7.reuse, R33, !P4 ;  /* 0x0000002107217207 */ /* 0x040fe20006000000 */
[----:B------:R-:W4:Y:S01]  /*250b0*/  LDCU UR33, c[0x0][0x3b0] ;  /* 0x00007600ff2177ac */ /* 0x000f220008000800 */
[----:B---3--:R-:W-:Y:S01]  /*250c0*/  @!P1 IMAD.MOV R221, RZ, RZ, -R221 ;  /* 0x000000ffffdd9224 */ /* 0x008fe200078e0add */
[----:B------:R-:W-:Y:S02]  /*250d0*/  ISETP.GE.AND P1, PT, R10, RZ, PT ;  /* 0x000000ff0a00720c */ /* 0x000fe40003f26270 */
[----:B------:R-:W3:Y:S04]  /*250e0*/  LDL.LU R10, [R1+0x5ac] ;  /* 0x0005ac00010a7983 */ /* 0x000ee80000300800 */
[----:B------:R1:W-:Y:S04]  /*250f0*/  STL [R1+0xa7c], R3 ;  /* 0x000a7c0301007387 */ /* 0x0003e80000100800 */
[----:B------:R4:W-:Y:S01]  /*25100*/  STL [R1+0xa74], R8 ;  /* 0x000a740801007387 */ /* 0x0009e20000100800 */
[----:B-1----:R-:W-:-:S02]  /*25110*/  SEL R3, R7, R88, !P4 ;  /* 0x0000005807037207 */ /* 0x002fc40006000000 */
[----:B----4-:R-:W-:-:S03]  /*25120*/  SEL R8, R7, R224, !P4 ;  /* 0x000000e007087207 */ /* 0x010fc60006000000 */
[----:B------:R-:W-:Y:S01]  /*25130*/  IMAD R88, R3, UR32, RZ ;  /* 0x0000002003587c24 */ /* 0x000fe2000f8e02ff */
[C---:B------:R-:W-:Y:S01]  /*25140*/  SEL R3, R7.reuse, R225, !P4 ;  /* 0x000000e107037207 */ /* 0x040fe20006000000 */
[----:B------:R-:W4:Y:S01]  /*25150*/  LDL.LU R224, [R1+0x1a94] ;  /* 0x001a940001e07983 */ /* 0x000f220000300800 */
[----:B------:R-:W-:Y:S01]  /*25160*/  SEL R34, R7, R34, !P4 ;  /* 0x0000002207227207 */ /* 0x000fe20006000000 */
[----:B------:R-:W1:Y:S02]  /*25170*/  LDCU UR32, c[0x0][0x3b0] ;  /* 0x00007600ff2077ac */ /* 0x000e640008000800 */
[----:B------:R-:W3:Y:S01]  /*25180*/  LDL.LU R11, [R1+0x5b8] ;  /* 0x0005b800010b7983 */ /* 0x000ee20000300800 */
[----:B--2---:R-:W-:Y:S01]  /*25190*/  @!P3 IMAD.MOV R222, RZ, RZ, -R222 ;  /* 0x000000ffffdeb224 */ /* 0x004fe200078e0ade */
[----:B------:R-:W-:Y:S02]  /*251a0*/  ISETP.GE.AND P3, PT, R12, RZ, PT ;  /* 0x000000ff0c00720c */ /* 0x000fe40003f66270 */
[----:B------:R-:W2:Y:S04]  /*251b0*/  LDL.LU R12, [R1+0x70] ;  /* 0x00007000010c7983 */ /* 0x000ea80000300800 */
[----:B------:R-:W2:Y:S01]  /*251c0*/  LDL.LU R225, [R1+0x1a90] ;  /* 0x001a900001e17983 */ /* 0x000ea20000300800 */
[----:B------:R-:W-:Y:S01]  /*251d0*/  @!P2 IMAD.MOV R223, RZ, RZ, -R223 ;  /* 0x000000ffffdfa224 */ /* 0x000fe200078e0adf */
[----:B------:R-:W-:Y:S01]  /*251e0*/  ISETP.GE.AND P2, PT, R87, RZ, PT ;  /* 0x000000ff5700720c */ /* 0x000fe20003f46270 */
[----:B------:R-:W-:Y:S01]  /*251f0*/  IMAD R87, R8, UR31, RZ ;  /* 0x0000001f08577c24 */ /* 0x000fe2000f8e02ff */
[----:B------:R-:W-:Y:S01]  /*25200*/  SEL R8, R7, R89, !P4 ;  /* 0x0000005907087207 */ /* 0x000fe20006000000 */
[----:B------:R-:W-:Y:S01]  /*25210*/  IMAD R89, R3, UR30, RZ ;  /* 0x0000001e03597c24 */ /* 0x000fe2000f8e02ff */
[C---:B------:R-:W-:Y:S01]  /*25220*/  SEL R35, R7.reuse, R35, !P4 ;  /* 0x0000002307237207 */ /* 0x040fe20006000000 */
[----:B------:R-:W3:Y:S01]  /*25230*/  LDL.LU R3, [R1+0x98] ;  /* 0x0000980001037983 */ /* 0x000ee20000300800 */
[----:B------:R-:W1:Y:S01]  /*25240*/  LDCU UR31, c[0x0][0x3b0] ;  /* 0x00007600ff1f77ac */ /* 0x000e620008000800 */
[----:B------:R-:W-:Y:S01]  /*25250*/  IMAD R8, R8, UR29, RZ ;  /* 0x0000001d08087c24 */ /* 0x000fe2000f8e02ff */
[C---:B------:R-:W-:Y:S01]  /*25260*/  SEL R36, R7.reuse, R36, !P4 ;  /* 0x0000002407247207 */ /* 0x040fe20006000000 */
[----:B------:R-:W1:Y:S01]  /*25270*/  LDCU UR30, c[0x0][0x3b0] ;  /* 0x00007600ff1e77ac */ /* 0x000e620008000800 */
[----:B------:R-:W-:-:S02]  /*25280*/  SEL R37, R7, R37, !P4 ;  /* 0x0000002507257207 */ /* 0x000fc40006000000 */
[----:B------:R-:W-:Y:S01]  /*25290*/  SEL R38, R7, R38, !P4 ;  /* 0x0000002607267207 */ /* 0x000fe20006000000 */
[----:B------:R-:W1:Y:S01]  /*252a0*/  LDCU UR29, c[0x0][0x3b0] ;  /* 0x00007600ff1d77ac */ /* 0x000e620008000800 */
[----:B----4-:R-:W-:Y:S01]  /*252b0*/  @!P5 IMAD.MOV R224, RZ, RZ, -R224 ;  /* 0x000000ffffe0d224 */ /* 0x010fe200078e0ae0 */
[----:B------:R-:W-:Y:S02]  /*252c0*/  ISETP.GE.AND P5, PT, R9, RZ, PT ;  /* 0x000000ff0900720c */ /* 0x000fe40003fa6270 */
[----:B------:R-:W4:Y:S04]  /*252d0*/  LDL.LU R9, [R1+0x68] ;  /* 0x0000680001097983 */ /* 0x000f280000300800 */
[----:B------:R1:W-:Y:S02]  /*252e0*/  STL [R1+0xa64], R8 ;  /* 0x000a640801007387 */ /* 0x0003e40000100800 */
[----:B-1----:R-:W-:-:S02]  /*252f0*/  SEL R8, R7, R226, !P4 ;  /* 0x000000e207087207 */ /* 0x002fc40006000000 */
[----:B------:R-:W4:Y:S03]  /*25300*/  LDL.LU R226, [R1+0x1a8c] ;  /* 0x001a8c0001e27983 */ /* 0x000f260000300800 */
[----:B------:R-:W-:Y:S01]  /*25310*/  IMAD R8, R8, UR27, RZ ;  /* 0x0000001b08087c24 */ /* 0x000fe2000f8e02ff */
[C---:B------:R-:W-:Y:S01]  /*25320*/  SEL R39, R7.reuse, R39, !P4 ;  /* 0x0000002707277207 */ /* 0x040fe20006000000 */
[----:B------:R-:W1:Y:S01]  /*25330*/  LDCU UR27, c[0x0][0x3b0] ;  /* 0x00007600ff1b77ac */ /* 0x000e620008000800 */
[----:B--2---:R-:W-:Y:S01]  /*25340*/  @!P1 IMAD.MOV R225, RZ, RZ, -R225 ;  /* 0x000000ffffe19224 */ /* 0x004fe200078e0ae1 */
[----:B---3--:R-:W-:Y:S02]  /*25350*/  ISETP.GE.AND P1, PT, R10, RZ, PT ;  /* 0x000000ff0a00720c */ /* 0x008fe40003f26270 */
[----:B------:R-:W-:-:S05]  /*25360*/  SEL R3, R7, R3, !P4 ;  /* 0x0000000307037207 */ /* 0x000fca0006000000 */
[----:B------:R-:W-:Y:S01]  /*25370*/  IMAD R3, R3, UR28, RZ ;  /* 0x0000001c03037c24 */ /* 0x000fe2000f8e02ff */
[----:B------:R-:W2:Y:S04]  /*25380*/  LDCU UR28, c[0x0][0x3b0] ;  /* 0x00007600ff1c77ac */ /* 0x000ea80008000800 */
[----:B------:R3:W-:Y:S04]  /*25390*/  STL [R1+0xa5c], R3 ;  /* 0x000a5c0301007387 */ /* 0x0007e80000100800 */
[----:B------:R-:W2:Y:S01]  /*253a0*/  LDL.LU R10, [R1+0x5b0] ;  /* 0x0005b000010a7983 */ /* 0x000ea20000300800 */
[----:B---3--:R-:W-:-:S03]  /*253b0*/  SEL R3, R7, R227, !P4 ;  /* 0x000000e307037207 */ /* 0x008fc60006000000 */
[----:B------:R-:W3:Y:S04]  /*253c0*/  LDL.LU R227, [R1+0x1a88] ;  /* 0x001a880001e37983 */ /* 0x000ee80000300800 */
[----:B------:R1:W-:Y:S04]  /*253d0*/  STL [R1+0xa50], R8 ;  /* 0x000a500801007387 */ /* 0x0003e80000100800 */
[----:B-1----:R-:W2:Y:S01]  /*253e0*/  LDL.LU R8, [R1+0x74] ;  /* 0x0000740001087983 */ /* 0x002ea20000300800 */
[----:B------:R-:W-:Y:S01]  /*253f0*/  IMAD R3, R3, UR26, RZ ;  /* 0x0000001a03037c24 */ /* 0x000fe2000f8e02ff */
[C---:B------:R-:W-:Y:S01]  /*25400*/  SEL R40, R7.reuse, R40, !P4 ;  /* 0x0000002807287207 */ /* 0x040fe20006000000 */
[----:B------:R-:W1:Y:S03]  /*25410*/  LDCU UR26, c[0x0][0x3b0] ;  /* 0x00007600ff1a77ac */ /* 0x000e660008000800 */
[----:B------:R1:W-:Y:S02]  /*25420*/  STL [R1+0xa4c], R3 ;  /* 0x000a4c0301007387 */ /* 0x0003e40000100800 */
[----:B-1----:R-:W-:-:S05]  /*25430*/  SEL R3, R7, R12, !P4 ;  /* 0x0000000c07037207 */ /* 0x002fca0006000000 */
[----:B------:R-:W-:Y:S01]  /*25440*/  IMAD R12, R3, UR24, RZ ;  /* 0x00000018030c7c24 */ /* 0x000fe2000f8e02ff */
[----:B------:R-:W-:Y:S01]  /*25450*/  SEL R41, R7, R41, !P4 ;  /* 0x0000002907297207 */ /* 0x000fe20006000000 */
[----:B------:R-:W1:Y:S01]  /*25460*/  LDCU UR24, c[0x0][0x3b0] ;  /* 0x00007600ff1877ac */ /* 0x000e620008000800 */
[----:B----4-:R-:W-:Y:S01]  /*25470*/  @!P3 IMAD.MOV R226, RZ, RZ, -R226 ;  /* 0x000000ffffe2b224 */ /* 0x010fe200078e0ae2 */
[----:B------:R-:W-:Y:S02]  /*25480*/  ISETP.GE.AND P3, PT, R11, RZ, PT ;  /* 0x000000ff0b00720c */ /* 0x000fe40003f66270 */
[----:B------:R-:W4:Y:S01]  /*25490*/  LDL.LU R11, [R1+0x58c] ;  /* 0x00058c00010b7983 */ /* 0x000f220000300800 */
[----:B--2---:R-:W-:-:S05]  /*254a0*/  SEL R8, R7, R8, !P4 ;  /* 0x0000000807087207 */ /* 0x004fca0006000000 */
[----:B------:R-:W-:Y:S01]  /*254b0*/  IMAD R8, R8, UR25, RZ ;  /* 0x0000001908087c24 */ /* 0x000fe2000f8e02ff */
[----:B------:R-:W2:Y:S04]  /*254c0*/  LDCU UR25, c[0x0][0x3b0] ;  /* 0x00007600ff1977ac */ /* 0x000ea80008000800 */
[----:B------:R1:W-:Y:S02]  /*254d0*/  STL [R1+0xa44], R8 ;  /* 0x000a440801007387 */ /* 0x0003e40000100800 */
[----:B-1----:R-:W-:Y:S02]  /*254e0*/  SEL R8, R7, R228, !P4 ;  /* 0x000000e407087207 */ /* 0x002fe40006000000 */
[----:B------:R-:W2:Y:S04]  /*254f0*/  LDL.LU R228, [R1+0x1a84] ;  /* 0x001a840001e47983 */ /* 0x000ea80000300800 */
[----:B------:R-:W2:Y:S01]  /*25500*/  LDL.LU R3, [R1+0x59c] ;  /* 0x00059c0001037983 */ /* 0x000ea20000300800 */
[----:B---3--:R-:W-:-:S02]  /*25510*/  @!P2 IMAD.MOV R227, RZ, RZ, -R227 ;  /* 0x000000ffffe3a224 */ /* 0x008fc400078e0ae3 */
[----:B------:R-:W-:Y:S01]  /*25520*/  IMAD R8, R8, UR21, RZ ;  /* 0x0000001508087c24 */ /* 0x000fe2000f8e02ff */
[----:B------:R1:W-:Y:S01]  /*25530*/  STL [R1+0xa40], R12 ;  /* 0x000a400c01007387 */ /* 0x0003e20000100800 */
[C---:B------:R-:W-:Y:S01]  /*25540*/  SEL R42, R7.reuse, R42, !P4 ;  /* 0x0000002a072a7207 */ /* 0x040fe20006000000 */
[----:B------:R-:W3:Y:S02]  /*25550*/  LDCU UR21, c[0x0][0x3b0] ;  /* 0x00007600ff1577ac */ /* 0x000ee40008000800 */
[----:B-1----:R-:W3:Y:S04]  /*25560*/  LDL.LU R12, [R1+0x5a4] ;  /* 0x0005a400010c7983 */ /* 0x002ee80000300800 */
[----:B------:R1:W-:Y:S02]  /*25570*/  STL [R1+0xa38], R8 ;  /* 0x000a380801007387 */ /* 0x0003e40000100800 */
[----:B-1----:R-:W-:-:S02]  /*25580*/  SEL R8, R7, R229, !P4 ;  /* 0x000000e507087207 */ /* 0x002fc40006000000 */
[----:B------:R-:W3:Y:S01]  /*25590*/  LDL.LU R229, [R1+0x1a80] ;  /* 0x001a800001e57983 */ /* 0x000ee20000300800 */
[----:B--2---:R-:W-:Y:S02]  /*255a0*/  ISETP.GE.AND P2, PT, R3, RZ, PT ;  /* 0x000000ff0300720c */ /* 0x004fe40003f46270 */
[----:B------:R-:W-:-:S05]  /*255b0*/  SEL R3, R7, R9, !P4 ;  /* 0x0000000907037207 */ /* 0x000fca0006000000 */
[----:B------:R-:W-:Y:S01]  /*255c0*/  IMAD R9, R3, UR20, RZ ;  /* 0x0000001403097c24 */ /* 0x000fe2000f8e02ff */
[C---:B------:R-:W-:Y:S01]  /*255d0*/  SEL R43, R7.reuse, R43, !P4 ;  /* 0x0000002b072b7207 */ /* 0x040fe20006000000 */
[----:B------:R-:W2:Y:S01]  /*255e0*/  LDL.LU R3, [R1+0x60] ;  /* 0x0000600001037983 */ /* 0x000ea20000300800 */
[----:B------:R-:W-:Y:S01]  /*255f0*/  IMAD R8, R8, UR19, RZ ;  /* 0x0000001308087c24 */ /* 0x000fe2000f8e02ff */
[C---:B------:R-:W-:Y:S01]  /*25600*/  SEL R44, R7.reuse, R44, !P4 ;  /* 0x0000002c072c7207 */ /* 0x040fe20006000000 */
[----:B------:R-:W-:Y:S01]  /*25610*/  @!P5 IMAD.MOV R228, RZ, RZ, -R228 ;  /* 0x000000ffffe4d224 */ /* 0x000fe200078e0ae4 */
[----:B------:R1:W-:Y:S01]  /*25620*/  STL [R1+0xa34], R9 ;  /* 0x000a340901007387 */ /* 0x0003e20000100800 */
[----:B------:R-:W-:Y:S01]  /*25630*/  ISETP.GE.AND P5, PT, R10, RZ, PT ;  /* 0x000000ff0a00720c */ /* 0x000fe20003fa6270 */
[----:B------:R-:W2:Y:S01]  /*25640*/  LDCU UR20, c[0x0][0x3b0] ;  /* 0x00007600ff1477ac */ /* 0x000ea20008000800 */
[C---:B------:R-:W-:Y:S02]  /*25650*/  SEL R45, R7.reuse, R45, !P4 ;  /* 0x0000002d072d7207 */ /* 0x040fe40006000000 */
[C---:B------:R-:W-:Y:S01]  /*25660*/  SEL R46, R7.reuse, R46, !P4 ;  /* 0x0000002e072e7207 */ /* 0x040fe20006000000 */
[----:B------:R-:W2:Y:S01]  /*25670*/  LDCU UR19, c[0x0][0x3b0] ;  /* 0x00007600ff1377ac */ /* 0x000ea20008000800 */
[----:B-1----:R-:W3:Y:S04]  /*25680*/  LDL.LU R9, [R1+0x580] ;  /* 0x0005800001097983 */ /* 0x002ee80000300800 */
[----:B------:R-:W3:Y:S04]  /*25690*/  LDL.LU R10, [R1+0x48] ;  /* 0x00004800010a7983 */ /* 0x000ee80000300800 */
[----:B------:R1:W-:Y:S02]  /*256a0*/  STL [R1+0xa28], R8 ;  /* 0x000a280801007387 */ /* 0x0003e40000100800 */
[----:B-1----:R-:W-:-:S02]  /*256b0*/  SEL R8, R7, R230, !P4 ;  /* 0x000000e607087207 */ /* 0x002fc40006000000 */
[----:B------:R-:W4:Y:S01]  /*256c0*/  LDL.LU R230, [R1+0x1a7c] ;  /* 0x001a7c0001e67983 */ /* 0x000f220000300800 */
[----:B--2---:R-:W-:-:S05]  /*256d0*/  SEL R3, R7, R3, !P4 ;  /* 0x0000000307037207 */ /* 0x004fca0006000000 */
[----:B------:R-:W-:Y:S01]  /*256e0*/  IMAD R3, R3, UR18, RZ ;  /* 0x0000001203037c24 */ /* 0x000fe2000f8e02ff */
[----:B------:R-:W1:Y:S04]  /*256f0*/  LDCU UR18, c[0x0][0x3b0] ;  /* 0x00007600ff1277ac */ /* 0x000e680008000800 */
[----:B------:R2:W-:Y:S04]  /*25700*/  STL [R1+0xa20], R3 ;  /* 0x000a200301007387 */ /* 0x0005e80000100800 */
[----:B--2---:R-:W2:Y:S01]  /*25710*/  LDL.LU R3, [R1+0x58] ;  /* 0x0000580001037983 */ /* 0x004ea20000300800 */
[----:B------:R-:W-:Y:S01]  /*25720*/  IMAD R8, R8, UR16, RZ ;  /* 0x0000001008087c24 */ /* 0x000fe2000f8e02ff */
[----:B------:R-:W-:Y:S01]  /*25730*/  SEL R47, R7, R47, !P4 ;  /* 0x0000002f072f7207 */ /* 0x000fe20006000000 */
[----:B---3--:R-:W-:Y:S01]  /*25740*/  @!P1 IMAD.MOV R229, RZ, RZ, -R229 ;  /* 0x000000ffffe59224 */ /* 0x008fe200078e0ae5 */
[----:B----4-:R-:W-:Y:S01]  /*25750*/  ISETP.GE.AND P1, PT, R11, RZ, PT ;  /* 0x000000ff0b00720c */ /* 0x010fe20003f26270 */
[----:B------:R-:W3:Y:S01]  /*25760*/  LDCU UR16, c[0x0][0x3b0] ;  /* 0x00007600ff1077ac */ /* 0x000ee20008000800 */
[----:B------:R-:W4:Y:S04]  /*25770*/  LDL.LU R11, [R1+0x40] ;  /* 0x00004000010b7983 */ /* 0x000f280000300800 */
[----:B------:R1:W-:Y:S01]  /*25780*/  STL [R1+0xa18], R8 ;  /* 0x000a180801007387 */ /* 0x0003e20000100800 */
[----:B------:R-:W-:Y:S01]  /*25790*/  @!P3 IMAD.MOV R230, RZ, RZ, -R230 ;  /* 0x000000ffffe6b224 */ /* 0x000fe200078e0ae6 */
[----:B-1----:R-:W-:-:S02]  /*257a0*/  SEL R8, R7, R231, !P4 ;  /* 0x000000e707087207 */ /* 0x002fc40006000000 */
[----:B------:R-:W3:Y:S01]  /*257b0*/  LDL.LU R231, [R1+0x1a78] ;  /* 0x001a780001e77983 */ /* 0x000ee20000300800 */
[----:B------:R-:W-:Y:S02]  /*257c0*/  ISETP.GE.AND P3, PT, R12, RZ, PT ;  /* 0x000000ff0c00720c */ /* 0x000fe40003f66270 */
[----:B------:R-:W-:Y:S01]  /*257d0*/  IMAD R8, R8, UR12, RZ ;  /* 0x0000000c08087c24 */ /* 0x000fe2000f8e02ff */
[C---:B------:R-:W-:Y:S01]  /*257e0*/  SEL R48, R7.reuse, R48, !P4 ;  /* 0x0000003007307207 */ /* 0x040fe20006000000 */
[----:B------:R-:W1:Y:S01]  /*257f0*/  LDCU UR12, c[0x0][0x3b0] ;  /* 0x00007600ff0c77ac */ /* 0x000e620008000800 */
[----:B--2---:R-:W-:-:S05]  /*25800*/  SEL R3, R7, R3, !P4 ;  /* 0x0000000307037207 */ /* 0x004fca0006000000 */
[----:B------:R-:W-:Y:S01]  /*25810*/  IMAD R3, R3, UR13, RZ ;  /* 0x0000000d03037c24 */ /* 0x000fe2000f8e02ff */
[----:B------:R-:W2:Y:S04]  /*25820*/  LDCU UR13, c[0x0][0x3b0] ;  /* 0x00007600ff0d77ac */ /* 0x000ea80008000800 */
[----:B------:R1:W-:Y:S04]  /*25830*/  STL [R1+0xa14], R3 ;  /* 0x000a140301007387 */ /* 0x0003e80000100800 */
[----:B------:R-:W2:Y:S01]  /*25840*/  LDL.LU R12, [R1+0x38] ;  /* 0x00003800010c7983 */ /* 0x000ea20000300800 */
[----:B-1----:R-:W-:-:S03]  /*25850*/  SEL R3, R7, R232, !P4 ;  /* 0x000000e807037207 */ /* 0x002fc60006000000 */
[----:B------:R-:W2:Y:S04]  /*25860*/  LDL.LU R232, [R1+0x1a74] ;  /* 0x001a740001e87983 */ /* 0x000ea80000300800 */
[----:B------:R1:W-:Y:S04]  /*25870*/  STL [R1+0xa0c], R8 ;  /* 0x000a0c0801007387 */ /* 0x0003e80000100800 */
[----:B-1----:R-:W2:Y:S01]  /*25880*/  LDL.LU R8, [R1+0x4c] ;  /* 0x00004c0001087983 */ /* 0x002ea20000300800 */
[----:B------:R-:W-:Y:S01]  /*25890*/  IMAD R3, R3, UR9, RZ ;  /* 0x0000000903037c24 */ /* 0x000fe2000f8e02ff */
[----:B------:R-:W-:Y:S01]  /*258a0*/  SEL R49, R7, R49, !P4 ;  /* 0x0000003107317207 */ /* 0x000fe20006000000 */
[----:B---3--:R-:W-:Y:S01]  /*258b0*/  @!P2 IMAD.MOV R231, RZ, RZ, -R231 ;  /* 0x000000ffffe7a224 */ /* 0x008fe200078e0ae7 */
[----:B------:R-:W-:Y:S01]  /*258c0*/  ISETP.GE.AND P2, PT, R9, RZ, PT ;  /* 0x000000ff0900720c */ /* 0x000fe20003f46270 */
[----:B------:R-:W1:Y:S01]  /*258d0*/  LDCU UR9, c[0x0][0x3b0] ;  /* 0x00007600ff0977ac */ /* 0x000e620008000800 */
[----:B------:R3:W-:Y:S04]  /*258e0*/  STL [R1+0xa04], R3 ;  /* 0x000a040301007387 */ /* 0x0007e80000100800 */
[----:B------:R-:W4:Y:S01]  /*258f0*/  LDL.LU R9, [R1+0x30] ;  /* 0x0000300001097983 */ /* 0x000f220000300800 */
[----:B---3--:R-:W-:-:S05]  /*25900*/  SEL R3, R7, R10, !P4 ;  /* 0x0000000a07037207 */ /* 0x008fca0006000000 */
[----:B------:R-:W-:Y:S01]  /*25910*/  IMAD R10, R3, UR6, RZ ;  /* 0x00000006030a7c24 */ /* 0x000fe2000f8e02ff */
[C---:B------:R-:W-:Y:S01]  /*25920*/  SEL R50, R7.reuse, R50, !P4 ;  /* 0x0000003207327207 */ /* 0x040fe20006000000 */
[----:B------:R-:W3:Y:S01]  /*25930*/  LDCU UR6, c[0x0][0x3b0] ;  /* 0x00007600ff0677ac */ /* 0x000ee20008000800 */
[----:B--2---:R-:W-:-:S05]  /*25940*/  SEL R8, R7, R8, !P4 ;  /* 0x0000000807087207 */ /* 0x004fca0006000000 */
[----:B------:R-:W-:Y:S01]  /*25950*/  IMAD R8, R8, UR8, RZ ;  /* 0x0000000808087c24 */ /* 0x000fe2000f8e02ff */
[C---:B------:R-:W-:Y:S01]  /*25960*/  SEL R51, R7.reuse, R51, !P4 ;  /* 0x0000003307337207 */ /* 0x040fe20006000000 */
[----:B------:R-:W-:Y:S01]  /*25970*/  @!P5 IMAD.MOV R232, RZ, RZ, -R232 ;  /* 0x000000ffffe8d224 */ /* 0x000fe200078e0ae8 */
[----:B------:R-:W2:Y:S02]  /*25980*/  LDCU UR8, c[0x0][0x3b0] ;  /* 0x00007600ff0877ac */ /* 0x000ea40008000800 */
[----:B------:R1:W-:Y:S02]  /*25990*/  STL [R1+0x9f8], R8 ;  /* 0x0009f80801007387 */ /* 0x0003e40000100800 */
[C---:B-1----:R-:W-:Y:S02]  /*259a0*/  SEL R8, R7.reuse, R233, !P4 ;  /* 0x000000e907087207 */ /* 0x042fe40006000000 */
[----:B------:R-:W2:Y:S04]  /*259b0*/  LDL.LU R233, [R1+0x1a70] ;  /* 0x001a700001e97983 */ /* 0x000ea80000300800 */
[----:B------:R-:W2:Y:S01]  /*259c0*/  LDL.LU R3, [R1+0x594] ;  /* 0x0005940001037983 */ /* 0x000ea20000300800 */
[----:B------:R-:W-:Y:S01]  /*259d0*/  IMAD R8, R8, UR22, RZ ;  /* 0x0000001608087c24 */ /* 0x000fe2000f8e02ff */
[C---:B------:R-:W-:Y:S01]  /*259e0*/  SEL R52, R7.reuse, R52, !P4 ;  /* 0x0000003407347207 */ /* 0x040fe20006000000 */
[----:B------:R-:W1:Y:S01]  /*259f0*/  LDCU UR22, c[0x0][0x3b0] ;  /* 0x00007600ff1677ac */ /* 0x000e620008000800 */
[----:B------:R3:W-:Y:S04]  /*25a00*/  STL [R1+0x9f4], R10 ;  /* 0x0009f40a01007387 */ /* 0x0007e80000100800 */
[----:B---3--:R-:W3:Y:S04]  /*25a10*/  LDL.LU R10, [R1+0x570] ;  /* 0x00057000010a7983 */ /* 0x008ee80000300800 */
[----:B------:R1:W-:Y:S02]  /*25a20*/  STL [R1+0x9f0], R8 ;  /* 0x0009f00801007387 */ /* 0x0003e40000100800 */
[----:B-1----:R-:W-:-:S02]  /*25a30*/  SEL R8, R7, R234, !P4 ;  /* 0x000000ea07087207 */ /* 0x002fc40006000000 */
[----:B------:R-:W3:Y:S01]  /*25a40*/  LDL.LU R234, [R1+0x1a6c] ;  /* 0x001a6c0001ea7983 */ /* 0x000ee20000300800 */
[----:B--2---:R-:W-:Y:S02]  /*25a50*/  ISETP.GE.AND P5, PT, R3, RZ, PT ;  /* 0x000000ff0300720c */ /* 0x004fe40003fa6270 */
[----:B----4-:R-:W-:-:S05]  /*25a60*/  SEL R3, R7, R11, !P4 ;  /* 0x0000000b07037207 */ /* 0x010fca0006000000 */
[----:B------:R-:W-:Y:S01]  /*25a70*/  IMAD R11, R3, UR23, RZ ;  /* 0x00000017030b7c24 */ /* 0x000fe2000f8e02ff */
[C---:B------:R-:W-:Y:S01]  /*25a80*/  SEL R53, R7.reuse, R53, !P4 ;  /* 0x0000003507357207 */ /* 0x040fe20006000000 */
[----:B------:R-:W2:Y:S01]  /*25a90*/  LDL.LU R3, [R1+0x578] ;  /* 0x0005780001037983 */ /* 0x000ea20000300800 */
[----:B------:R-:W-:Y:S01]  /*25aa0*/  @!P1 IMAD.MOV R233, RZ, RZ, -R233 ;  /* 0x000000ffffe99224 */ /* 0x000fe200078e0ae9 */
[C---:B------:R-:W-:Y:S01]  /*25ab0*/  SEL R54, R7.reuse, R54, !P4 ;  /* 0x0000003607367207 */ /* 0x040fe20006000000 */
[----:B------:R-:W-:Y:S01]  /*25ac0*/  IMAD R8, R8, UR11, RZ ;  /* 0x0000000b08087c24 */ /* 0x000fe2000f8e02ff */
[----:B------:R1:W-:Y:S01]  /*25ad0*/  STL [R1+0x9ec], R11 ;  /* 0x0009ec0b01007387 */ /* 0x0003e20000100800 */
[----:B------:R-:W4:Y:S01]  /*25ae0*/  LDCU UR23, c[0x0][0x3b0] ;  /* 0x00007600ff1777ac */ /* 0x000f220008000800 */
[C---:B------:R-:W-:Y:S02]  /*25af0*/  SEL R55, R7.reuse, R55, !P4 ;  /* 0x0000003707377207 */ /* 0x040fe40006000000 */
[C---:B------:R-:W-:Y:S01]  /*25b00*/  SEL R56, R7.reuse, R56, !P4 ;  /* 0x0000003807387207 */ /* 0x040fe20006000000 */
[----:B------:R-:W2:Y:S01]  /*25b10*/  LDCU UR11, c[0x0][0x3b0] ;  /* 0x00007600ff0b77ac */ /* 0x000ea20008000800 */
[----:B-1----:R-:W4:Y:S04]  /*25b20*/  LDL.LU R11, [R1+0x57c] ;  /* 0x00057c00010b7983 */ /* 0x002f280000300800 */
[----:B------:R1:W-:Y:S02]  /*25b30*/  STL [R1+0x8e0], R8 ;  /* 0x0008e00801007387 */ /* 0x0003e40000100800 */
[----:B-1----:R-:W-:-:S02]  /*25b40*/  SEL R8, R7, R235, !P4 ;  /* 0x000000eb07087207 */ /* 0x002fc40006000000 */
[----:B------:R-:W4:Y:S01]  /*25b50*/  LDL.LU R235, [R1+0x1a68] ;  /* 0x001a680001eb7983 */ /* 0x000f220000300800 */
[----:B--2---:R-:W-:Y:S02]  /*25b60*/  ISETP.GE.AND P1, PT, R3, RZ, PT ;  /* 0x000000ff0300720c */ /* 0x004fe40003f26270 */
[----:B------:R-:W-:-:S05]  /*25b70*/  SEL R3, R7, R12, !P4 ;  /* 0x0000000c07037207 */ /* 0x000fca0006000000 */
[----:B------:R-:W-:Y:S01]  /*25b80*/  IMAD R12, R3, UR5, RZ ;  /* 0x00000005030c7c24 */ /* 0x000fe2000f8e02ff */
[----:B------:R-:W1:Y:S01]  /*25b90*/  LDCU UR5, c[0x0][0x3b0] ;  /* 0x00007600ff0577ac */ /* 0x000e620008000800 */
[----:B------:R-:W2:Y:S01]  /*25ba0*/  LDL.LU R3, [R1+0x584] ;  /* 0x0005840001037983 */ /* 0x000ea20000300800 */
[----:B------:R-:W-:Y:S02]  /*25bb0*/  IMAD R8, R8, UR77, RZ ;  /* 0x0000004d08087c24 */ /* 0x000fe4000f8e02ff */
[----:B---3--:R-:W-:Y:S01]  /*25bc0*/  @!P3 IMAD.MOV R234, RZ, RZ, -R234 ;  /* 0x000000ffffeab224 */ /* 0x008fe200078e0aea */
[----:B------:R3:W-:Y:S01]  /*25bd0*/  STL [R1+0x9e8], R12 ;  /* 0x0009e80c01007387 */ /* 0x0007e20000100800 */
[C---:B------:R-:W-:Y:S01]  /*25be0*/  SEL R57, R7.reuse, R57, !P4 ;  /* 0x0000003907397207 */ /* 0x040fe20006000000 */
[----:B------:R-:W1:Y:S02]  /*25bf0*/  LDCU UR77, c[0x0][0x3b0] ;  /* 0x00007600ff4d77ac */ /* 0x000e640008000800 */
[----:B---3--:R-:W3:Y:S04]  /*25c00*/  LDL.LU R12, [R1+0x568] ;  /* 0x00056800010c7983 */ /* 0x008ee80000300800 */
[----:B------:R1:W-:Y:S02]  /*25c10*/  STL [R1+0x9d4], R8 ;  /* 0x0009d40801007387 */ /* 0x0003e40000100800 */
[----:B-1----:R-:W-:-:S02]  /*25c20*/  SEL R8, R7, R236, !P4 ;  /* 0x000000ec07087207 */ /* 0x002fc40006000000 */
[----:B------:R-:W3:Y:S03]  /*25c30*/  LDL.LU R236, [R1+0x1a64] ;  /* 0x001a640001ec7983 */ /* 0x000ee60000300800 */
[----:B------:R-:W-:Y:S01]  /*25c40*/  IMAD R8, R8, UR74, RZ ;  /* 0x0000004a08087c24 */ /* 0x000fe2000f8e02ff */
[----:B------:R-:W-:Y:S01]  /*25c50*/  SEL R58, R7, R58, !P4 ;  /* 0x0000003a073a7207 */ /* 0x000fe20006000000 */
[----:B----4-:R-:W-:Y:S01]  /*25c60*/  @!P2 IMAD.MOV R235, RZ, RZ, -R235 ;  /* 0x000000ffffeba224 */ /* 0x010fe200078e0aeb */
[----:B--2---:R-:W-:Y:S01]  /*25c70*/  ISETP.GE.AND P3, PT, R3, RZ, PT ;  /* 0x000000ff0300720c */ /* 0x004fe20003f66270 */
[----:B------:R-:W1:Y:S01]  /*25c80*/  LDCU UR74, c[0x0][0x3b0] ;  /* 0x00007600ff4a77ac */ /* 0x000e620008000800 */
[----:B------:R-:W-:Y:S02]  /*25c90*/  SEL R3, R7, R9, !P4 ;  /* 0x0000000907037207 */ /* 0x000fe40006000000 */
[----:B------:R-:W2:Y:S03]  /*25ca0*/  LDL.LU R9, [R1+0x574] ;  /* 0x0005740001097983 */ /* 0x000ea60000300800 */
[----:B------:R-:W-:Y:S01]  /*25cb0*/  IMAD R3, R3, UR75, RZ ;  /* 0x0000004b03037c24 */ /* 0x000fe2000f8e02ff */
[----:B------:R-:W-:Y:S01]  /*25cc0*/  ISETP.GE.AND P2, PT, R10, RZ, PT ;  /* 0x000000ff0a00720c */ /* 0x000fe20003f46270 */
[----:B------:R-:W4:Y:S03]  /*25cd0*/  LDCU UR75, c[0x0][0x3b0] ;  /* 0x00007600ff4b77ac */ /* 0x000f260008000800 */
[----:B------:R1:W-:Y:S02]  /*25ce0*/  STL [R1+0x9d0], R3 ;  /* 0x0009d00301007387 */ /* 0x0003e40000100800 */
[----:B-1----:R-:W-:-:S02]  /*25cf0*/  SEL R3, R7, R6, !P4 ;  /* 0x0000000607037207 */ /* 0x002fc40006000000 */
[----:B------:R-:W2:Y:S04]  /*25d00*/  LDL.LU R6, [R1+0x1a60] ;  /* 0x001a600001067983 */ /* 0x000ea80000300800 */
[----:B------:R1:W-:Y:S02]  /*25d10*/  STL [R1+0x8e4], R8 ;  /* 0x0008e40801007387 */ /* 0x0003e40000100800 */
[----:B-1----:R-:W-:Y:S02]  /*25d20*/  SEL R8, R7, R237, !P4 ;  /* 0x000000ed07087207 */ /* 0x002fe40006000000 */
[----:B------:R-:W2:Y:S01]  /*25d30*/  LDL.LU R237, [R1+0x1a5c] ;  /* 0x001a5c0001ed7983 */ /* 0x000ea20000300800 */
[----:B------:R-:W-:Y:S01]  /*25d40*/  IMAD R3, R3, UR73, RZ ;  /* 0x0000004903037c24 */ /* 0x000fe2000f8e02ff */
[C---:B------:R-:W-:Y:S01]  /*25d50*/  SEL R59, R7.reuse, R59, !P4 ;  /* 0x0000003b073b7207 */ /* 0x040fe20006000000 */
[----:B------:R-:W-:Y:S01]  /*25d60*/  IMAD R8, R8, UR72, RZ ;  /* 0x0000004808087c24 */ /* 0x000fe2000f8e02ff */
[----:B------:R-:W4:Y:S01]  /*25d70*/  LDL.LU R10, [R1+0x560] ;  /* 0x00056000010a7983 */ /* 0x000f220000300800 */
[----:B---3--:R-:W-:Y:S01]  /*25d80*/  @!P5 IMAD.MOV R236, RZ, RZ, -R236 ;  /* 0x000000ffffecd224 */ /* 0x008fe200078e0aec */
[----:B------:R-:W-:Y:S01]  /*25d90*/  SEL R60, R7, R60, !P4 ;  /* 0x0000003c073c7207 */ /* 0x000fe20006000000 */
[----:B------:R-:W1:Y:S01]  /*25da0*/  LDCU UR73, c[0x0][0x3b0] ;  /* 0x00007600ff4977ac */ /* 0x000e620008000800 */
[----:B------:R3:W-:Y:S01]  /*25db0*/  STL [R1+0x9cc], R3 ;  /* 0x0009cc0301007387 */ /* 0x0007e20000100800 */
[----:B------:R-:W-:-:S02]  /*25dc0*/  ISETP.GE.AND P5, PT, R11, RZ, PT ;  /* 0x000000ff0b00720c */ /* 0x000fc40003fa6270 */
[C---:B------:R-:W-:Y:S01]  /*25dd0*/  SEL R61, R7.reuse, R61, !P4 ;  /* 0x0000003d073d7207 */ /* 0x040fe20006000000 */
[----:B------:R-:W1:Y:S01]  /*25de0*/  LDCU UR72, c[0x0][0x3b0] ;  /* 0x00007600ff4877ac */ /* 0x000e620008000800 */
[----:B---3--:R-:W-:Y:S02]  /*25df0*/  SEL R3, R7, R247, !P4 ;  /* 0x000000f707037207 */ /* 0x008fe40006000000 */
[----:B------:R-:W3:Y:S04]  /*25e00*/  LDL.LU R247, [R1+0x1a58] ;  /* 0x001a580001f77983 */ /* 0x000ee80000300800 */
[----:B------:R1:W-:Y:S01]  /*25e10*/  STL [R1+0x9c8], R8 ;  /* 0x0009c80801007387 */ /* 0x0003e20000100800 */
[----:B------:R-:W-:Y:S01]  /*25e20*/  IMAD R3, R3, UR71, RZ ;  /* 0x0000004703037c24 */ /* 0x000fe2000f8e02ff */
[C---:B------:R-:W-:Y:S01]  /*25e30*/  SEL R62, R7.reuse, R62, !P4 ;  /* 0x0000003e073e7207 */ /* 0x040fe20006000000 */
[----:B------:R-:W2:Y:S01]  /*25e40*/  LDCU UR71, c[0x0][0x3b0] ;  /* 0x00007600ff4777ac */ /* 0x000ea20008000800 */
[----:B-1----:R-:W-:-:S02]  /*25e50*/  SEL R8, R7, R238, !P4 ;  /* 0x000000ee07087207 */ /* 0x002fc40006000000 */
[----:B------:R-:W3:Y:S03]  /*25e60*/  LDL.LU R238, [R1+0x1a54] ;  /* 0x001a540001ee7983 */ /* 0x000ee60000300800 */
[----:B------:R-:W-:Y:S01]  /*25e70*/  IMAD R8, R8, UR70, RZ ;  /* 0x0000004608087c24 */ /* 0x000fe2000f8e02ff */
[----:B------:R-:W4:Y:S01]  /*25e80*/  LDL.LU R11, [R1+0x56c] ;  /* 0x00056c00010b7983 */ /* 0x000f220000300800 */
[C---:B------:R-:W-:Y:S01]  /*25e90*/  SEL R63, R7.reuse, R63, !P4 ;  /* 0x0000003f073f7207 */ /* 0x040fe20006000000 */
[----:B------:R-:W1:Y:S02]  /*25ea0*/  LDCU UR70, c[0x0][0x3b0] ;  /* 0x00007600ff4677ac */ /* 0x000e640008000800 */
[----:B------:R1:W-:Y:S02]  /*25eb0*/  STL [R1+0x97c], R3 ;  /* 0x00097c0301007387 */ /* 0x0003e40000100800 */
[----:B-1----:R-:W-:-:S02]  /*25ec0*/  SEL R3, R7, R252, !P4 ;  /* 0x000000fc07037207 */ /* 0x002fc40006000000 */
[----:B------:R-:W4:Y:S04]  /*25ed0*/  LDL.LU R252, [R1+0x1a50] ;  /* 0x001a500001fc7983 */ /* 0x000f280000300800 */
[----:B------:R1:W-:Y:S01]  /*25ee0*/  STL [R1+0x8e8], R8 ;  /* 0x0008e80801007387 */ /* 0x0003e20000100800 */
[----:B------:R-:W-:Y:S01]  /*25ef0*/  IMAD R3, R3, UR69, RZ ;  /* 0x0000004503037c24 */ /* 0x000fe2000f8e02ff */
[C---:B------:R-:W-:Y:S01]  /*25f00*/  SEL R64, R7.reuse, R64, !P4 ;  /* 0x0000004007407207 */ /* 0x040fe20006000000 */
[----:B------:R-:W2:Y:S01]  /*25f10*/  LDCU UR69, c[0x0][0x3b0] ;  /* 0x00007600ff4577ac */ /* 0x000ea20008000800 */
[----:B-1----:R-:W-:Y:S02]  /*25f20*/  SEL R8, R7, R239, !P4 ;  /* 0x000000ef07087207 */ /* 0x002fe40006000000 */
[----:B------:R-:W4:Y:S01]  /*25f30*/  LDL.LU R239, [R1+0x1a4c] ;  /* 0x001a4c0001ef7983 */ /* 0x000f220000300800 */
[----:B--2---:R-:W-:Y:S01]  /*25f40*/  @!P1 IMAD.MOV R237, RZ, RZ, -R237 ;  /* 0x000000ffffed9224 */ /* 0x004fe200078e0aed */
[----:B------:R-:W-:-:S02]  /*25f50*/  ISETP.GE.AND P1, PT, R12, RZ, PT ;  /* 0x000000ff0c00720c */ /* 0x000fc40003f26270 */
[----:B------:R-:W2:Y:S04]  /*25f60*/  LDL.LU R12, [R1+0x554] ;  /* 0x00055400010c7983 */ /* 0x000ea80000300800 */
[----:B------:R1:W-:Y:S02]  /*25f70*/  STL [R1+0x964], R3 ;  /* 0x0009640301007387 */ /* 0x0003e40000100800 */
[C---:B-1----:R-:W-:Y:S02]  /*25f80*/  SEL R3, R7.reuse, R240, !P4 ;  /* 0x000000f007037207 */ /* 0x042fe40006000000 */
[----:B------:R-:W2:Y:S01]  /*25f90*/  LDL.LU R240, [R1+0x1a48] ;  /* 0x001a480001f07983 */ /* 0x000ea20000300800 */
[----:B------:R-:W-:Y:S01]  /*25fa0*/  IMAD R8, R8, UR76, RZ ;  /* 0x0000004c08087c24 */ /* 0x000fe2000f8e02ff */
[----:B------:R-:W-:Y:S01]  /*25fb0*/  SEL R65, R7, R65, !P4 ;  /* 0x0000004107417207 */ /* 0x000fe20006000000 */
[----:B------:R-:W-:Y:S01]  /*25fc0*/  IMAD R3, R3, UR40, RZ ;  /* 0x0000002803037c24 */ /* 0x000fe2000f8e02ff */
[----:B------:R-:W1:Y:S02]  /*25fd0*/  LDCU UR76, c[0x0][0x3b0] ;  /* 0x00007600ff4c77ac */ /* 0x000e640008000800 */
[----:B------:R3:W-:Y:S01]  /*25fe0*/  STL [R1+0x960], R8 ;  /* 0x0009600801007387 */ /* 0x0007e20000100800 */
[C---:B------:R-:W-:Y:S01]  /*25ff0*/  SEL R66, R7.reuse, R66, !P4 ;  /* 0x0000004207427207 */ /* 0x040fe20006000000 */
[----:B------:R-:W1:Y:S01]  /*26000*/  LDCU UR40, c[0x0][0x3b0] ;  /* 0x00007600ff2877ac */ /* 0x000e620008000800 */
[----:B---3--:R-:W-:-:S02]  /*26010*/  SEL R8, R7, R251, !P4 ;  /* 0x000000fb07087207 */ /* 0x008fc40006000000 */
[----:B------:R-:W3:Y:S01]  /*26020*/  LDL.LU R251, [R1+0x1a44] ;  /* 0x001a440001fb7983 */ /* 0x000ee20000300800 */
[----:B------:R-:W-:Y:S01]  /*26030*/  @!P3 IMAD.MOV R238, RZ, RZ, -R238 ;  /* 0x000000ffffeeb224 */ /* 0x000fe200078e0aee */
[----:B------:R-:W-:Y:S02]  /*26040*/  ISETP.GE.AND P3, PT, R9, RZ, PT ;  /* 0x000000ff0900720c */ /* 0x000fe40003f66270 */
[----:B------:R1:W-:Y:S01]  /*26050*/  STL [R1+0x95c], R3 ;  /* 0x00095c0301007387 */ /* 0x0003e20000100800 */
[----:B------:R-:W-:Y:S01]  /*26060*/  IMAD R8, R8, UR68, RZ ;  /* 0x0000004408087c24 */ /* 0x000fe2000f8e02ff */
[C---:B------:R-:W-:Y:S01]  /*26070*/  SEL R9, R7.reuse, R249, !P4 ;  /* 0x000000f907097207 */ /* 0x040fe20006000000 */
[----:B------:R-:W2:Y:S01]  /*26080*/  LDCU UR68, c[0x0][0x3b0] ;  /* 0x00007600ff4477ac */ /* 0x000ea20008000800 */
[----:B-1----:R-:W-:-:S03]  /*26090*/  SEL R3, R7, R250, !P4 ;  /* 0x000000fa07037207 */ /* 0x002fc60006000000 */
[----:B------:R-:W-:Y:S01]  /*260a0*/  IMAD R9, R9, UR66, RZ ;  /* 0x0000004209097c24 */ /* 0x000fe2000f8e02ff */
[----:B------:R-:W3:Y:S01]  /*260b0*/  LDL.LU R250, [R1+0x1a40] ;  /* 0x001a400001fa7983 */ /* 0x000ee20000300800 */
[----:B------:R-:W-:Y:S01]  /*260c0*/  SEL R67, R7, R67, !P4 ;  /* 0x0000004307437207 */ /* 0x000fe20006000000 */
[----:B------:R-:W1:Y:S01]  /*260d0*/  LDCU UR66, c[0x0][0x3b0] ;  /* 0x00007600ff4277ac */ /* 0x000e620008000800 */
[----:B------:R-:W-:Y:S01]  /*260e0*/  IMAD R3, R3, UR67, RZ ;  /* 0x0000004303037c24 */ /* 0x000fe2000f8e02ff */
[----:B------:R4:W-:Y:S01]  /*260f0*/  STL [R1+0x8ec], R8 ;  /* 0x0008ec0801007387 */ /* 0x0009e20000100800 */
[C---:B------:R-:W-:Y:S01]  /*26100*/  SEL R68, R7.reuse, R68, !P4 ;  /* 0x0000004407447207 */ /* 0x040fe20006000000 */
[----:B------:R-:W1:Y:S02]  /*26110*/  LDCU UR67, c[0x0][0x3b0] ;  /* 0x00007600ff4377ac */ /* 0x000e640008000800 */
[----:B------:R-:W3:Y:S01]  /*26120*/  LDL.LU R249, [R1+0x1a3c] ;  /* 0x001a3c0001f97983 */ /* 0x000ee20000300800 */
[----:B----4-:R-:W-:Y:S01]  /*26130*/  SEL R8, R7, R248, !P4 ;  /* 0x000000f807087207 */ /* 0x010fe20006000000 */
[----:B------:R-:W-:Y:S01]  /*26140*/  @!P2 IMAD.MOV R239, RZ, RZ, -R239 ;  /* 0x000000ffffefa224 */ /* 0x000fe200078e0aef */
[----:B------:R-:W-:-:S02]  /*26150*/  ISETP.GE.AND P2, PT, R10, RZ, PT ;  /* 0x000000ff0a00720c */ /* 0x000fc40003f46270 */
[----:B------:R-:W4:Y:S04]  /*26160*/  LDL.LU R10, [R1+0x544] ;  /* 0x00054400010a7983 */ /* 0x000f280000300800 */
[----:B------:R1:W-:Y:S01]  /*26170*/  STL [R1+0x958], R3 ;  /* 0x0009580301007387 */ /* 0x0003e20000100800 */
[----:B------:R-:W-:Y:S01]  /*26180*/  IMAD R8, R8, UR65, RZ ;  /* 0x0000004108087c24 */ /* 0x000fe2000f8e02ff */
[----:B------:R-:W-:Y:S01]  /*26190*/  SEL R69, R7, R69, !P4 ;  /* 0x0000004507457207 */ /* 0x000fe20006000000 */
[----:B------:R-:W2:Y:S01]  /*261a0*/  LDCU UR65, c[0x0][0x3b0] ;  /* 0x00007600ff4177ac */ /* 0x000ea20008000800 */
[----:B------:R-:W3:Y:S04]  /*261b0*/  LDL.LU R248, [R1+0x1a38] ;  /* 0x001a380001f87983 */ /* 0x000ee80000300800 */
[----:B------:R1:W-:Y:S02]  /*261c0*/  STL [R1+0x94c], R9 ;  /* 0x00094c0901007387 */ /* 0x0003e40000100800 */
[----:B-1----:R-:W-:-:S02]  /*261d0*/  IMAD.MOV.U32 R3, RZ, RZ, R247 ;  /* 0x000000ffff037224 */ /* 0x002fc400078e00f7 */
[----:B------:R-:W3:Y:S01]  /*261e0*/  LDL.LU R247, [R1+0x1a34] ;  /* 0x001a340001f77983 */ /* 0x000ee20000300800 */
[----:B------:R-:W-:-:S03]  /*261f0*/  SEL R9, R7, R241, !P4 ;  /* 0x000000f107097207 */ /* 0x000fc60006000000 */
[----:B------:R-:W3:Y:S02]  /*26200*/  LDL.LU R241, [R1+0x1a30] ;  /* 0x001a300001f17983 */ /* 0x000ee40000300800 */
[----:B------:R-:W-:Y:S01]  /*26210*/  IMAD R9, R9, UR64, RZ ;  /* 0x0000004009097c24 */ /* 0x000fe2000f8e02ff */
[C---:B------:R-:W-:Y:S01]  /*26220*/  SEL R70, R7.reuse, R70, !P4 ;  /* 0x0000004607467207 */ /* 0x040fe20006000000 */
[----:B------:R-:W-:Y:S01]  /*26230*/  @!P0 IMAD.MOV R3, RZ, RZ, -R3 ;  /* 0x000000ffff038224 */ /* 0x000fe200078e0a03 */
[----:B------:R-:W-:Y:S01]  /*26240*/  SEL R71, R7, R71, !P4 ;  /* 0x0000004707477207 */ /* 0x000fe20006000000 */
[----:B------:R-:W1:Y:S01]  /*26250*/  LDCU UR64, c[0x0][0x3b0] ;  /* 0x00007600ff4077ac */ /* 0x000e620008000800 */
[----:B--2---:R-:W-:Y:S01]  /*26260*/  ISETP.GE.AND P0, PT, R12, RZ, PT ;  /* 0x000000ff0c00720c */ /* 0x004fe20003f06270 */
[----:B------:R-:W-:Y:S01]  /*26270*/  @!P5 IMAD.MOV R240, RZ, RZ, -R240 ;  /* 0x000000fffff0d224 */ /* 0x000fe200078e0af0 */
[----:B------:R-:W-:Y:S02]  /*26280*/  ISETP.GE.AND P5, PT, R11, RZ, PT ;  /* 0x000000ff0b00720c */ /* 0x000fe40003fa6270 */
[----:B------:R-:W2:Y:S04]  /*26290*/  LDL.LU R11, [R1+0x55c] ;  /* 0x00055c00010b7983 */ /* 0x000ea80000300800 */
[----:B------:R1:W-:Y:S02]  /*262a0*/  STL [R1+0x92c], R8 ;  /* 0x00092c0801007387 */ /* 0x0003e40000100800 */
[----:B-1----:R-:W-:-:S02]  /*262b0*/  SEL R8, R7, R246, !P4 ;  /* 0x000000f607087207 */ /* 0x002fc40006000000 */
[----:B------:R-:W2:Y:S04]  /*262c0*/  LDL.LU R246, [R1+0x1a2c] ;  /* 0x001a2c0001f67983 */ /* 0x000ea80000300800 */
[----:B------:R1:W-:Y:S01]  /*262d0*/  STL [R1+0x8f0], R9 ;  /* 0x0008f00901007387 */ /* 0x0003e20000100800 */
[----:B------:R-:W-:Y:S01]  /*262e0*/  IMAD R12, R8, UR63, RZ ;  /* 0x0000003f080c7c24 */ /* 0x000fe2000f8e02ff */
[C---:B------:R-:W-:Y:S01]  /*262f0*/  SEL R3, R7.reuse, R3, !P4 ;  /* 0x0000000307037207 */ /* 0x040fe20006000000 */
[----:B------:R-:W2:Y:S01]  /*26300*/  LDCU UR63, c[0x0][0x3b0] ;  /* 0x00007600ff3f77ac */ /* 0x000ea20008000800 */
[----:B-1----:R-:W-:Y:S02]  /*26310*/  SEL R9, R7, R242, !P4 ;  /* 0x000000f207097207 */ /* 0x002fe40006000000 */
[----:B------:R-:W2:Y:S04]  /*26320*/  LDL.LU R242, [R1+0x1a28] ;  /* 0x001a280001f27983 */ /* 0x000ea80000300800 */
[----:B------:R-:W2:Y:S04]  /*26330*/  LDL.LU R8, [R1+0x564] ;  /* 0x0005640001087983 */ /* 0x000ea80000300800 */
[----:B------:R1:W-:Y:S04]  /*26340*/  STL [R1+0x928], R12 ;  /* 0x0009280c01007387 */ /* 0x0003e80000100800 */
[----:B-1----:R-:W4:Y:S01]  /*26350*/  LDL.LU R12, [R1+0x534] ;  /* 0x00053400010c7983 */ /* 0x002f220000300800 */
[----:B---3--:R-:W-:-:S02]  /*26360*/  @!P1 IMAD.MOV R241, RZ, RZ, -R241 ;  /* 0x000000fffff19224 */ /* 0x008fc400078e0af1 */
[----:B------:R-:W-:Y:S01]  /*26370*/  IMAD R3, R3, UR61, RZ ;  /* 0x0000003d03037c24 */ /* 0x000fe2000f8e02ff */
[----:B------:R-:W-:Y:S01]  /*26380*/  SEL R72, R7, R72, !P4 ;  /* 0x0000004807487207 */ /* 0x000fe20006000000 */
[----:B------:R-:W1:Y:S01]  /*26390*/  LDCU UR61, c[0x0][0x3b0] ;  /* 0x00007600ff3d77ac */ /* 0x000e620008000800 */
[----:B--2---:R-:W-:Y:S01]  /*263a0*/  ISETP.GE.AND P1, PT, R8, RZ, PT ;  /* 0x000000ff0800720c */ /* 0x004fe20003f26270 */
[----:B------:R-:W-:Y:S01]  /*263b0*/  IMAD R8, R9, UR62, RZ ;  /* 0x0000003e09087c24 */ /* 0x000fe2000f8e02ff */
[C---:B------:R-:W-:Y:S01]  /*263c0*/  SEL R73, R7.reuse, R73, !P4 ;  /* 0x0000004907497207 */ /* 0x040fe20006000000 */
[----:B------:R-:W-:Y:S01]  /*263d0*/  @!P3 IMAD.MOV R242, RZ, RZ, -R242 ;  /* 0x000000fffff2b224 */ /* 0x000fe200078e0af2 */
[----:B------:R-:W2:Y:S02]  /*263e0*/  LDCU UR62, c[0x0][0x3b0] ;  /* 0x00007600ff3e77ac */ /* 0x000ea40008000800 */
[----:B------:R3:W-:Y:S02]  /*263f0*/  STL [R1+0x91c], R8 ;  /* 0x00091c0801007387 */ /* 0x0007e40000100800 */
[----:B---3--:R-:W-:-:S02]  /*26400*/  SEL R8, R7, R243, !P4 ;  /* 0x000000f307087207 */ /* 0x008fc40006000000 */
[----:B------:R-:W3:Y:S04]  /*26410*/  LDL.LU R243, [R1+0x1a24] ;  /* 0x001a240001f37983 */ /* 0x000ee80000300800 */
[----:B------:R-:W2:Y:S04]  /*26420*/  LDL.LU R9, [R1+0x54c] ;  /* 0x00054c0001097983 */ /* 0x000ea80000300800 */
[----:B------:R1:W-:Y:S02]  /*26430*/  STL [R1+0x918], R3 ;  /* 0x0009180301007387 */ /* 0x0003e40000100800 */
[----:B-1----:R-:W-:-:S02]  /*26440*/  SEL R3, R7, R244, !P4 ;  /* 0x000000f407037207 */ /* 0x002fc40006000000 */
[----:B------:R-:W2:Y:S01]  /*26450*/  LDL.LU R244, [R1+0x1a20] ;  /* 0x001a200001f47983 */ /* 0x000ea20000300800 */
[----:B------:R-:W-:Y:S01]  /*26460*/  IMAD R8, R8, UR60, RZ ;  /* 0x0000003c08087c24 */ /* 0x000fe2000f8e02ff */
[----:B----4-:R-:W-:Y:S01]  /*26470*/  ISETP.GE.AND P3, PT, R10, RZ, PT ;  /* 0x000000ff0a00720c */ /* 0x010fe20003f66270 */
[----:B------:R-:W-:Y:S01]  /*26480*/  IMAD R3, R3, UR59, RZ ;  /* 0x0000003b03037c24 */ /* 0x000fe2000f8e02ff */
[C---:B------:R-:W-:Y:S01]  /*26490*/  SEL R74, R7.reuse, R74, !P4 ;  /* 0x0000004a074a7207 */ /* 0x040fe20006000000 */
[----:B------:R-:W-:Y:S01]  /*264a0*/  @!P1 IMAD.MOV R246, RZ, RZ, -R246 ;  /* 0x000000fffff69224 */ /* 0x000fe200078e0af6 */
[----:B------:R1:W-:Y:S01]  /*264b0*/  STL [R1+0x8f4], R8 ;  /* 0x0008f40801007387 */ /* 0x0003e20000100800 */
[C---:B------:R-:W-:Y:S01]  /*264c0*/  SEL R75, R7.reuse, R75, !P4 ;  /* 0x0000004b074b7207 */ /* 0x040fe20006000000 */
[----:B------:R-:W4:Y:S01]  /*264d0*/  LDCU UR60, c[0x0][0x3b0] ;  /* 0x00007600ff3c77ac */ /* 0x000f220008000800 */
[C---:B------:R-:W-:Y:S02]  /*264e0*/  SEL R76, R7.reuse, R76, !P4 ;  /* 0x0000004c074c7207 */ /* 0x040fe40006000000 */
[C---:B------:R-:W-:Y:S01]  /*264f0*/  SEL R77, R7.reuse, R77, !P4 ;  /* 0x0000004d074d7207 */ /* 0x040fe20006000000 */
[----:B------:R-:W2:Y:S01]  /*26500*/  LDCU UR59, c[0x0][0x3b0] ;  /* 0x00007600ff3b77ac */ /* 0x000ea20008000800 */
[----:B-1----:R-:W-:-:S02]  /*26510*/  SEL R8, R7, R245, !P4 ;  /* 0x000000f507087207 */ /* 0x002fc40006000000 */
[----:B------:R-:W4:Y:S04]  /*26520*/  LDL.LU R245, [R1+0x1a1c] ;  /* 0x001a1c0001f57983 */ /* 0x000f280000300800 */
[----:B------:R-:W4:Y:S04]  /*26530*/  LDL.LU R10, [R1+0x530] ;  /* 0x00053000010a7983 */ /* 0x000f280000300800 */
[----:B------:R1:W-:Y:S02]  /*26540*/  STL [R1+0x90c], R3 ;  /* 0x00090c0301007387 */ /* 0x0003e40000100800 */
[----:B-1----:R-:W-:Y:S01]  /*26550*/  IMAD R3, R8, UR58, RZ ;  /* 0x0000003a08037c24 */ /* 0x002fe2000f8e02ff */
[----:B------:R-:W1:Y:S04]  /*26560*/  LDCU UR58, c[0x0][0x3b0] ;  /* 0x00007600ff3a77ac */ /* 0x000e680008000800 */
[----:B------:R1:W-:Y:S02]  /*26570*/  STL [R1+0x908], R3 ;  /* 0x0009080301007387 */ /* 0x0003e40000100800 */
[----:B-1----:R-:W-:Y:S01]  /*26580*/  IMAD R3, R13, UR57, RZ ;  /* 0x000000390d037c24 */ /* 0x002fe2000f8e02ff */
[----:B------:R-:W-:Y:S01]  /*26590*/  SEL R78, R7, R78, !P4 ;  /* 0x0000004e074e7207 */ /* 0x000fe20006000000 */
[----:B---3--:R-:W-:Y:S01]  /*265a0*/  @!P2 IMAD.MOV R243, RZ, RZ, -R243 ;  /* 0x000000fffff3a224 */ /* 0x008fe200078e0af3 */
[----:B------:R-:W-:Y:S01]  /*265b0*/  ISETP.GE.AND P2, PT, R11, RZ, PT ;  /* 0x000000ff0b00720c */ /* 0x000fe20003f46270 */
[----:B--2---:R-:W-:Y:S01]  /*265c0*/  @!P5 IMAD.MOV R244, RZ, RZ, -R244 ;  /* 0x000000fffff4d224 */ /* 0x004fe200078e0af4 */
[----:B------:R-:W2:Y:S01]  /*265d0*/  LDL.LU R11, [R1+0x53c] ;  /* 0x00053c00010b7983 */ /* 0x000ea20000300800 */
[----:B----4-:R-:W-:-:S03]  /*265e0*/  @!P0 IMAD.MOV R245, RZ, RZ, -R245 ;  /* 0x000000fffff58224 */ /* 0x010fc600078e0af5 */
[----:B------:R1:W-:Y:S01]  /*265f0*/  STL [R1+0x904], R3 ;  /* 0x0009040301007387 */ /* 0x0003e20000100800 */
[----:B------:R-:W-:Y:S02]  /*26600*/  ISETP.GE.AND P5, PT, R12, RZ, PT ;  /* 0x000000ff0c00720c */ /* 0x000fe40003fa6270 */
[----:B------:R-:W-:Y:S01]  /*26610*/  ISETP.GE.AND P1, PT, R10, RZ, PT ;  /* 0x000000ff0a00720c */ /* 0x000fe20003f26270 */
[----:B------:R-:W-:Y:S01]  /*26620*/  @!P3 IMAD.MOV R247, RZ, RZ, -R247 ;  /* 0x000000fffff7b224 */ /* 0x000fe200078e0af7 */
[----:B------:R-:W3:Y:S01]  /*26630*/  LDCU UR57, c[0x0][0x3b0] ;  /* 0x00007600ff3977ac */ /* 0x000ee20008000800 */
[----:B-1----:R-:W-:Y:S01]  /*26640*/  IMAD R3, R14, UR56, RZ ;  /* 0x000000380e037c24 */ /* 0x002fe2000f8e02ff */
[----:B------:R-:W-:Y:S01]  /*26650*/  ISETP.GE.AND P0, PT, R9, RZ, PT ;  /* 0x000000ff0900720c */ /* 0x000fe20003f06270 */
[----:B------:R-:W-:Y:S01]  /*26660*/  @!P2 IMAD.MOV R248, RZ, RZ, -R248 ;  /* 0x000000fffff8a224 */ /* 0x000fe200078e0af8 */
[C---:B------:R-:W-:Y:S01]  /*26670*/  SEL R79, R7.reuse, R79, !P4 ;  /* 0x0000004f074f7207 */ /* 0x040fe20006000000 */
[----:B------:R-:W-:Y:S01]  /*26680*/  IMAD R8, R28, UR42, RZ ;  /* 0x0000002a1c087c24 */ /* 0x000fe2000f8e02ff */
[----:B------:R1:W-:Y:S05]  /*26690*/  STL [R1+0x8f8], R3 ;  /* 0x0008f80301007387 */ /* 0x0003ea0000100800 */
[----:B------:R-:W-:Y:S01]  /*266a0*/  @!P1 IMAD.MOV R251, RZ, RZ, -R251 ;  /* 0x000000fffffb9224 */ /* 0x000fe200078e0afb */
[----:B------:R-:W4:Y:S01]  /*266b0*/  LDCU UR56, c[0x0][0x3b0] ;  /* 0x00007600ff3877ac */ /* 0x000f220008000800 */
[----:B------:R-:W3:Y:S01]  /*266c0*/  LDL.LU R12, [R1+0x528] ;  /* 0x00052800010c7983 */ /* 0x000ee20000300800 */
[----:B------:R-:W-:-:S02]  /*266d0*/  SEL R80, R7, R80, !P4 ;  /* 0x0000005007507207 */ /* 0x000fc40006000000 */
[C---:B------:R-:W-:Y:S02]  /*266e0*/  SEL R81, R7.reuse, R81, !P4 ;  /* 0x0000005107517207 */ /* 0x040fe40006000000 */
[----:B------:R-:W-:Y:S01]  /*266f0*/  SEL R82, R7, R82, !P4 ;  /* 0x0000005207527207 */ /* 0x000fe20006000000 */
[----:B-1----:R-:W-:Y:S01]  /*26700*/  IMAD R3, R15, UR55, RZ ;  /* 0x000000370f037c24 */ /* 0x002fe2000f8e02ff */
[----:B------:R-:W1:Y:S04]  /*26710*/  LDCU UR55, c[0x0][0x3b0] ;  /* 0x00007600ff3777ac */ /* 0x000e680008000800 */
[----:B------:R1:W-:Y:S01]  /*26720*/  STL [R1+0x900], R3 ;  /* 0x0009000301007387 */ /* 0x0003e20000100800 */
[----:B--2---:R-:W-:Y:S01]  /*26730*/  ISETP.GE.AND P3, PT, R11, RZ, PT ;  /* 0x000000ff0b00720c */ /* 0x004fe20003f66270 */
[----:B-1----:R-:W-:Y:S01]  /*26740*/  IMAD R3, R16, UR54, RZ ;  /* 0x0000003610037c24 */ /* 0x002fe2000f8e02ff */
[----:B------:R-:W1:Y:S04]  /*26750*/  LDCU UR54, c[0x0][0x3b0] ;  /* 0x00007600ff3677ac */ /* 0x000e680008000800 */
[----:B------:R2:W-:Y:S01]  /*26760*/  STL [R1+0x8fc], R3 ;  /* 0x0008fc0301007387 */ /* 0x0005e20000100800 */
[----:B------:R-:W-:-:S02]  /*26770*/  SEL R83, R7, R83, !P4 ;  /* 0x0000005307537207 */ /* 0x000fc40006000000 */
[C---:B------:R-:W-:Y:S01]  /*26780*/  SEL R84, R7.reuse, R84, !P4 ;  /* 0x0000005407547207 */ /* 0x040fe20006000000 */
[----:B------:R-:W4:Y:S01]  /*26790*/  LDL.LU R9, [R1+0x52c] ;  /* 0x00052c0001097983 */ /* 0x000f220000300800 */
[C---:B------:R-:W-:Y:S02]  /*267a0*/  SEL R85, R7.reuse, R85, !P4 ;  /* 0x0000005507557207 */ /* 0x040fe40006000000 */
[C---:B------:R-:W-:Y:S01]  /*267b0*/  SEL R86, R7.reuse, R86, !P4 ;  /* 0x0000005607567207 */ /* 0x040fe20006000000 */
[----:B------:R-:W-:Y:S01]  /*267c0*/  @!P5 IMAD.MOV R249, RZ, RZ, -R249 ;  /* 0x000000fffff9d224 */ /* 0x000fe200078e0af9 */
[----:B------:R-:W-:Y:S01]  /*267d0*/  SEL R90, R7, R90, !P4 ;  /* 0x0000005a075a7207 */ /* 0x000fe20006000000 */
[----:B--2---:R-:W-:Y:S01]  /*267e0*/  IMAD R3, R17, UR53, RZ ;  /* 0x0000003511037c24 */ /* 0x004fe2000f8e02ff */
[----:B------:R-:W2:Y:S04]  /*267f0*/  LDCU UR53, c[0x0][0x3b0] ;  /* 0x00007600ff3577ac */ /* 0x000ea80008000800 */
[----:B------:R1:W-:Y:S01]  /*26800*/  STL [R1+0x864], R3 ;  /* 0x0008640301007387 */ /* 0x0003e20000100800 */
[----:B------:R-:W-:Y:S01]  /*26810*/  @!P0 IMAD.MOV R250, RZ, RZ, -R250 ;  /* 0x000000fffffa8224 */ /* 0x000fe200078e0afa */
[----:B------:R-:W-:Y:S01]  /*26820*/  SEL R91, R7, R91, !P4 ;  /* 0x0000005b075b7207 */ /* 0x000fe20006000000 */
[----:B------:R-:W2:Y:S01]  /*26830*/  LDCU UR42, c[0x0][0x3b0] ;  /* 0x00007600ff2a77ac */ /* 0x000ea20008000800 */
[----:B-1----:R-:W-:Y:S01]  /*26840*/  IMAD R3, R18, UR52, RZ ;  /* 0x0000003412037c24 */ /* 0x002fe2000f8e02ff */
[----:B------:R-:W1:Y:S04]  /*26850*/  LDCU UR52, c[0x0][0x3b0] ;  /* 0x00007600ff3477ac */ /* 0x000e680008000800 */
[----:B------:R2:W-:Y:S04]  /*26860*/  STL [R1+0x820], R3 ;  /* 0x0008200301007387 */ /* 0x0005e80000100800 */
[----:B------:R-:W4:Y:S01]  /*26870*/  LDL.LU R10, [R1+0x50c] ;  /* 0x00050c00010a7983 */ /* 0x000f220000300800 */
[----:B--2---:R-:W-:Y:S01]  /*26880*/  IMAD R3, R19, UR51, RZ ;  /* 0x0000003313037c24 */ /* 0x004fe2000f8e02ff */
[----:B---3--:R-:W-:Y:S01]  /*26890*/  ISETP.GE.AND P2, PT, R12, RZ, PT ;  /* 0x000000ff0c00720c */ /* 0x008fe20003f46270 */
[----:B------:R-:W-:Y:S01]  /*268a0*/  @!P3 IMAD.MOV R252, RZ, RZ, -R252 ;  /* 0x000000fffffcb224 */ /* 0x000fe200078e0afc */
[----:B------:R-:W2:Y:S02]  /*268b0*/  LDCU UR51, c[0x0][0x3b0] ;  /* 0x00007600ff3377ac */ /* 0x000ea40008000800 */
[----:B------:R3:W-:Y:S02]  /*268c0*/  STL [R1+0x818], R3 ;  /* 0x0008180301007387 */ /* 0x0007e40000100800 */
[----:B---3--:R-:W-:Y:S01]  /*268d0*/  IMAD R3, R20, UR50, RZ ;  /* 0x0000003214037c24 */ /* 0x008fe2000f8e02ff */
[----:B------:R-:W3:Y:S04]  /*268e0*/  LDCU UR50, c[0x0][0x3b0] ;  /* 0x00007600ff3277ac */ /* 0x000ee80008000800 */
[----:B------:R1:W-:Y:S04]  /*268f0*/  STL [R1+0x7e8], R3 ;  /* 0x0007e80301007387 */ /* 0x0003e80000100800 */
[----:B------:R-:W2:Y:S01]  /*26900*/  LDL.LU R11, [R1+0x514] ;  /* 0x00051400010b7983 */ /* 0x000ea20000300800 */
[----:B-1----:R-:W-:Y:S01]  /*26910*/  IMAD R3, R21, UR49, RZ ;  /* 0x0000003115037c24 */ /* 0x002fe2000f8e02ff */
[----:B------:R-:W1:Y:S04]  /*26920*/  LDCU UR49, c[0x0][0x3b0] ;  /* 0x00007600ff3177ac */ /* 0x000e680008000800 */
[----:B------:R3:W-:Y:S02]  /*26930*/  STL [R1+0x7bc], R3 ;  /* 0x0007bc0301007387 */ /* 0x0007e40000100800 */
[----:B---3--:R-:W-:Y:S01]  /*26940*/  IMAD R3, R22, UR48, RZ ;  /* 0x0000003016037c24 */ /* 0x008fe2000f8e02ff */
[----:B------:R-:W3:Y:S04]  /*26950*/  LDCU UR48, c[0x0][0x3b0] ;  /* 0x00007600ff3077ac */ /* 0x000ee80008000800 */
[----:B------:R1:W-:Y:S04]  /*26960*/  STL [R1+0x790], R3 ;  /* 0x0007900301007387 */ /* 0x0003e80000100800 */
[----:B------:R-:W3:Y:S01]  /*26970*/  LDL.LU R12, [R1+0x508] ;  /* 0x00050800010c7983 */ /* 0x000ee20000300800 */
[----:B-1----:R-:W-:Y:S01]  /*26980*/  IMAD R3, R23, UR47, RZ ;  /* 0x0000002f17037c24 */ /* 0x002fe2000f8e02ff */
[C---:B------:R-:W-:Y:S01]  /*26990*/  SEL R92, R7.reuse, R92, !P4 ;  /* 0x0000005c075c7207 */ /* 0x040fe20006000000 */
[----:B------:R-:W1:Y:S03]  /*269a0*/  LDCU UR47, c[0x0][0x3b0] ;  /* 0x00007600ff2f77ac */ /* 0x000e660008000800 */
[----:B------:R1:W-:Y:S02]  /*269b0*/  STL [R1+0x78c], R3 ;  /* 0x00078c0301007387 */ /* 0x0003e40000100800 */
[----:B-1----:R-:W-:Y:S01]  /*269c0*/  IMAD R3, R24, UR46, RZ ;  /* 0x0000002e18037c24 */ /* 0x002fe2000f8e02ff */
[----:B------:R-:W-:Y:S01]  /*269d0*/  SEL R93, R7, R93, !P4 ;  /* 0x0000005d075d7207 */ /* 0x000fe20006000000 */
[----:B------:R-:W1:Y:S03]  /*269e0*/  LDCU UR46, c[0x0][0x3b0] ;  /* 0x00007600ff2e77ac */ /* 0x000e660008000800 */
[----:B------:R1:W-:Y:S02]  /*269f0*/  STL [R1+0x774], R3 ;  /* 0x0007740301007387 */ /* 0x0003e40000100800 */
        /* <DEDUP_REMOVED lines=9> */
[----:B------:R-:W-:Y:S01]  /*26a90*/  SEL R96, R7, R96, !P4 ;  /* 0x0000006007607207 */ /* 0x000fe20006000000 */
[----:B------:R-:W1:Y:S03]  /*26aa0*/  LDCU UR43, c[0x0][0x3b0] ;  /* 0x00007600ff2b77ac */ /* 0x000e660008000800 */
[----:B------:R-:W-:Y:S04]  /*26ab0*/  STL [R1+0x738], R3 ;  /* 0x0007380301007387 */ /* 0x000fe80000100800 */
        /* <DEDUP_REMOVED lines=8> */
[----:B------:R1:W-:Y:S01]  /*26b40*/  STL [R1+0x594], R8 ;  /* 0x0005940801007387 */ /* 0x0003e20000100800 */
[----:B--2---:R-:W-:-:S02]  /*26b50*/  ISETP.GE.AND P1, PT, R11, RZ, PT ;  /* 0x000000ff0b00720c */ /* 0x004fc40003f26270 */
[----:B------:R-:W2:Y:S01]  /*26b60*/  S2R R11, SR_TID.X ;  /* 0x00000000000b7919 */ /* 0x000ea20000002100 */
[----:B---3--:R-:W-:Y:S01]  /*26b70*/  ISETP.GE.AND P3, PT, R12, RZ, PT ;  /* 0x000000ff0c00720c */ /* 0x008fe20003f66270 */
[----:B------:R-:W-:Y:S01]  /*26b80*/  IMAD R12, R32, UR37, RZ ;  /* 0x00000025200c7c24 */ /* 0x000fe2000f8e02ff */
[----:B----4-:R-:W-:Y:S01]  /*26b90*/  ISETP.GE.AND P5, PT, R9, RZ, PT ;  /* 0x000000ff0900720c */ /* 0x010fe20003fa6270 */
[----:B-1----:R-:W-:Y:S01]  /*26ba0*/  IMAD.U32 R8, RZ, RZ, UR14 ;  /* 0x0000000eff087e24 */ /* 0x002fe2000f8e00ff */
[----:B--2---:R-:W-:Y:S01]  /*26bb0*/  SHF.R.U32.HI R3, RZ, 0x6, R11 ;  /* 0x00000006ff037819 */ /* 0x004fe2000001160b */
[----:B------:R-:W-:Y:S01]  /*26bc0*/  IMAD R11, R31, UR38, RZ ;  /* 0x000000261f0b7c24 */ /* 0x000fe2000f8e02ff */
[----:B------:R-:W-:Y:S01]  /*26bd0*/  ISETP.GE.AND P0, PT, R10, RZ, PT ;  /* 0x000000ff0a00720c */ /* 0x000fe20003f06270 */
[----:B------:R-:W1:Y:S03]  /*26be0*/  LDCU UR37, c[0x0][0x3b0] ;  /* 0x00007600ff2577ac */ /* 0x000e660008000800 */
[----:B------:R-:W-:Y:S01]  /*26bf0*/  STL [R1+0x5b4], R11 ;  /* 0x0005b40b01007387 */ /* 0x000fe20000100800 */
[----:B------:R-:W-:Y:S01]  /*26c00*/  SGXT.U32 R3, R3, 0x1 ;  /* 0x000000010303781a */ /* 0x000fe20000000000 */
[----:B------:R-:W2:Y:S02]  /*26c10*/  LDCU UR38, c[0x0][0x3b0] ;  /* 0x00007600ff2677ac */ /* 0x000ea40008000800 */
[----:B------:R3:W-:Y:S02]  /*26c20*/  STL [R1+0x5ac], R12 ;  /* 0x0005ac0c01007387 */ /* 0x0007e40000100800 */
[----:B---3--:R-:W-:Y:S01]  /*26c30*/  IMAD R12, R33, UR36, RZ ;  /* 0x00000024210c7c24 */ /* 0x008fe2000f8e02ff */
[----:B------:R-:W-:Y:S01]  /*26c40*/  SEL R99, R7, R99, !P4 ;  /* 0x0000006307637207 */ /* 0x000fe20006000000 */
[----:B------:R-:W-:Y:S01]  /*26c50*/  IMAD R9, R3, UR14, RZ ;  /* 0x0000000e03097c24 */ /* 0x000fe2000f8e02ff */
[C---:B------:R-:W-:Y:S01]  /*26c60*/  SEL R100, R7.reuse, R100, !P4 ;  /* 0x0000006407647207 */ /* 0x040fe20006000000 */
[----:B------:R-:W3:Y:S01]  /*26c70*/  LDCU UR36, c[0x0][0x3b0] ;  /* 0x00007600ff2477ac */ /* 0x000ee20008000800 */
[----:B------:R4:W-:Y:S02]  /*26c80*/  STL [R1+0x5a4], R12 ;  /* 0x0005a40c01007387 */ /* 0x0009e40000100800 */
[----:B----4-:R-:W-:Y:S01]  /*26c90*/  IMAD R12, R34, UR35, RZ ;  /* 0x00000023220c7c24 */ /* 0x010fe2000f8e02ff */
[C---:B------:R-:W-:Y:S01]  /*26ca0*/  SEL R101, R7.reuse, R101, !P4 ;  /* 0x0000006507657207 */ /* 0x040fe20006000000 */
[C---:B------:R-:W-:Y:S01]  /*26cb0*/  IMAD R10, R8.reuse, 0x2, R9 ;  /* 0x00000002080a7824 */ /* 0x040fe200078e0209 */
[----:B------:R-:W-:Y:S01]  /*26cc0*/  SEL R102, R7, R102, !P4 ;  /* 0x0000006607667207 */ /* 0x000fe20006000000 */
[----:B------:R-:W4:Y:S01]  /*26cd0*/  LDCU UR35, c[0x0][0x3b0] ;  /* 0x00007600ff2377ac */ /* 0x000f220008000800 */
[----:B------:R1:W-:Y:S02]  /*26ce0*/  STL [R1+0x59c], R12 ;  /* 0x00059c0c01007387 */ /* 0x0003e40000100800 */
[----:B-1----:R-:W-:Y:S01]  /*26cf0*/  IMAD R12, R35, UR34, RZ ;  /* 0x00000022230c7c24 */ /* 0x002fe2000f8e02ff */
[C---:B------:R-:W-:Y:S01]  /*26d00*/  SEL R103, R7.reuse, R103, !P4 ;  /* 0x0000006707677207 */ /* 0x040fe20006000000 */
[----:B------:R-:W-:Y:S01]  /*26d10*/  IMAD R11, R8, 0x2, R10 ;  /* 0x00000002080b7824 */ /* 0x000fe200078e020a */
[C---:B------:R-:W-:Y:S01]  /*26d20*/  SEL R104, R7.reuse, R104, !P4 ;  /* 0x0000006807687207 */ /* 0x040fe20006000000 */
[----:B------:R-:W1:Y:S01]  /*26d30*/  LDCU UR34, c[0x0][0x3b0] ;  /* 0x00007600ff2277ac */ /* 0x000e620008000800 */
[----:B------:R2:W-:Y:S02]  /*26d40*/  STL [R1+0x5cc], R12 ;  /* 0x0005cc0c01007387 */ /* 0x0005e40000100800 */
[----:B--2---:R-:W-:Y:S01]  /*26d50*/  IMAD R12, R36, UR33, RZ ;  /* 0x00000021240c7c24 */ /* 0x004fe2000f8e02ff */
[C---:B------:R-:W-:Y:S01]  /*26d60*/  SEL R105, R7.reuse, R105, !P4 ;  /* 0x0000006907697207 */ /* 0x040fe20006000000 */
[C---:B------:R-:W-:Y:S01]  /*26d70*/  IMAD R14, R8.reuse, 0x2, R11 ;  /* 0x00000002080e7824 */ /* 0x040fe200078e020b */
[----:B------:R-:W-:Y:S01]  /*26d80*/  SEL R106, R7, R106, !P4 ;  /* 0x0000006a076a7207 */ /* 0x000fe20006000000 */
[----:B------:R-:W2:Y:S01]  /*26d90*/  LDCU UR33, c[0x0][0x3b0] ;  /* 0x00007600ff2177ac */ /* 0x000ea20008000800 */
        /* <DEDUP_REMOVED lines=172> */
[----:B------:R-:W-:Y:S01]  /*27860*/  SEL R165, R7, R165, !P4 ;  /* 0x000000a507a57207 */ /* 0x000fe20006000000 */
[----:B------:R-:W1:Y:S01]  /*27870*/  LDCU UR71, c[0x0][0x3b0] ;  /* 0x00007600ff4777ac */ /* 0x000e620008000800 */
[----:B------:R2:W-:Y:S02]  /*27880*/  STL [R1+0x800], R12 ;  /* 0x0008000c01007387 */ /* 0x0005e40000100800 */
[----:B--2---:R-:W-:Y:S01]  /*27890*/  IMAD R12, R66, UR70, RZ ;  /* 0x00000046420c7c24 */ /* 0x004fe2000f8e02ff */
[----:B------:R-:W2:Y:S04]  /*278a0*/  LDCU UR70, c[0x0][0x3b0] ;  /* 0x00007600ff4677ac */ /* 0x000ea80008000800 */
[----:B------:R1:W-:Y:S02]  /*278b0*/  STL [R1+0x7f0], R12 ;  /* 0x0007f00c01007387 */ /* 0x0003e40000100800 */
[----:B-1----:R-:W-:Y:S01]  /*278c0*/  IMAD R12, R67, UR69, RZ ;  /* 0x00000045430c7c24 */ /* 0x002fe2000f8e02ff */
[----:B------:R-:W1:Y:S04]  /*278d0*/  LDCU UR69, c[0x0][0x3b0] ;  /* 0x00007600ff4577ac */ /* 0x000e680008000800 */
        /* <DEDUP_REMOVED lines=16> */
[----:B-1----:R-:W-:-:S02]  /*279e0*/  IMAD R12, R73, UR65, RZ ;  /* 0x00000041490c7c24 */ /* 0x002fc4000f8e02ff */
[----:B------:R-:W-:Y:S02]  /*279f0*/  IMAD R66, R85, UR53, RZ ;  /* 0x0000003555427c24 */ /* 0x000fe4000f8e02ff */
[----:B------:R-:W-:Y:S01]  /*27a00*/  IMAD R67, R86, UR52, RZ ;  /* 0x0000003456437c24 */ /* 0x000fe2000f8e02ff */
[----:B------:R1:W-:Y:S01]  /*27a10*/  STL [R1+0x968], R12 ;  /* 0x0009680c01007387 */ /* 0x0003e20000100800 */
[----:B------:R-:W-:Y:S01]  /*27a20*/  SEL R73, R7, R2, !P4 ;  /* 0x0000000207497207 */ /* 0x000fe20006000000 */
[----:B------:R-:W-:Y:S01]  /*27a30*/  IMAD R44, R8, 0x2, R43 ;  /* 0x00000002082c7824 */ /* 0x000fe200078e022b */
[----:B------:R-:W2:Y:S01]  /*27a40*/  LDCU UR65, c[0x0][0x3b0] ;  /* 0x00007600ff4177ac */ /* 0x000ea20008000800 */
[----:B------:R-:W2:Y:S01]  /*27a50*/  LDCU UR53, c[0x0][0x3b0] ;  /* 0x00007600ff3577ac */ /* 0x000ea20008000800 */
[----:B-1----:R-:W-:Y:S01]  /*27a60*/  IMAD R12, R74, UR64, RZ ;  /* 0x000000404a0c7c24 */ /* 0x002fe2000f8e02ff */
[----:B------:R-:W1:Y:S04]  /*27a70*/  LDCU UR64, c[0x0][0x3b0] ;  /* 0x00007600ff4077ac */ /* 0x000e680008000800 */
[----:B------:R2:W-:Y:S01]  /*27a80*/  STL [R1+0x948], R12 ;  /* 0x0009480c01007387 */ /* 0x0005e20000100800 */
[----:B------:R-:W1:Y:S01]  /*27a90*/  LDCU UR52, c[0x0][0x3b0] ;  /* 0x00007600ff3477ac */ /* 0x000e620008000800 */
[----:B--2---:R-:W-:Y:S01]  /*27aa0*/  IMAD R12, R75, UR63, RZ ;  /* 0x0000003f4b0c7c24 */ /* 0x004fe2000f8e02ff */
[C---:B------:R-:W-:Y:S01]  /*27ab0*/  SEL R75, R7.reuse, R4, !P4 ;  /* 0x00000004074b7207 */ /* 0x040fe20006000000 */
[----:B------:R-:W-:Y:S01]  /*27ac0*/  IMAD R45, R8, 0x2, R44 ;  /* 0x00000002082d7824 */ /* 0x000fe200078e022c */
[----:B------:R-:W2:Y:S02]  /*27ad0*/  LDCU UR63, c[0x0][0x3b0] ;  /* 0x00007600ff3f77ac */ /* 0x000ea40008000800 */
[----:B------:R1:W-:Y:S02]  /*27ae0*/  STL [R1+0x984], R12 ;  /* 0x0009840c01007387 */ /* 0x0003e40000100800 */
[----:B-1----:R-:W-:Y:S01]  /*27af0*/  IMAD R12, R76, UR62, RZ ;  /* 0x0000003e4c0c7c24 */ /* 0x002fe2000f8e02ff */
[----:B------:R-:W-:Y:S01]  /*27b00*/  SEL R76, R7, R5, !P4 ;  /* 0x00000005074c7207 */ /* 0x000fe20006000000 */
[C---:B------:R-:W-:Y:S01]  /*27b10*/  IMAD R46, R8.reuse, 0x2, R45 ;  /* 0x00000002082e7824 */ /* 0x040fe200078e022d */
[----:B------:R-:W1:Y:S02]  /*27b20*/  LDCU UR62, c[0x0][0x3b0] ;  /* 0x00007600ff3e77ac */ /* 0x000e640008000800 */
[----:B------:R2:W-:Y:S02]  /*27b30*/  STL [R1+0x980], R12 ;  /* 0x0009800c01007387 */ /* 0x0005e40000100800 */
[----:B--2---:R-:W-:Y:S01]  /*27b40*/  IMAD R12, R77, UR61, RZ ;  /* 0x0000003d4d0c7c24 */ /* 0x004fe2000f8e02ff */
[C---:B------:R-:W-:Y:S01]  /*27b50*/  SEL R77, R7.reuse, R0, !P4 ;  /* 0x00000000074d7207 */ /* 0x040fe20006000000 */
[----:B------:R-:W-:Y:S01]  /*27b60*/  IMAD R47, R8, 0x2, R46 ;  /* 0x00000002082f7824 */ /* 0x000fe200078e022e */
[----:B------:R-:W2:Y:S02]  /*27b70*/  LDCU UR61, c[0x0][0x3b0] ;  /* 0x00007600ff3d77ac */ /* 0x000ea40008000800 */
[----:B------:R1:W-:Y:S04]  /*27b80*/  STL [R1+0x978], R12 ;  /* 0x0009780c01007387 */ /* 0x0003e80000100800 */
[----:B------:R-:W2:Y:S01]  /*27b90*/  LDL.LU R13, [R1+0x5ec] ;  /* 0x0005ec00010d7983 */ /* 0x000ea20000300800 */
[----:B-1----:R-:W-:Y:S01]  /*27ba0*/  IMAD R12, R78, UR60, RZ ;  /* 0x0000003c4e0c7c24 */ /* 0x002fe2000f8e02ff */
[----:B------:R-:W-:Y:S01]  /*27bb0*/  SEL R0, R7, R136, !P4 ;  /* 0x0000008807007207 */ /* 0x000fe20006000000 */
[C---:B------:R-:W-:Y:S01]  /*27bc0*/  IMAD R48, R8.reuse, 0x2, R47 ;  /* 0x0000000208307824 */ /* 0x040fe200078e022f */
[----:B------:R-:W1:Y:S02]  /*27bd0*/  LDCU UR60, c[0x0][0x3b0] ;  /* 0x00007600ff3c77ac */ /* 0x000e640008000800 */
[----:B------:R3:W-:Y:S02]  /*27be0*/  STL [R1+0x974], R12 ;  /* 0x0009740c01007387 */ /* 0x0007e40000100800 */
[----:B---3--:R-:W-:Y:S01]  /*27bf0*/  IMAD R12, R79, UR59, RZ ;  /* 0x0000003b4f0c7c24 */ /* 0x008fe2000f8e02ff */
[C---:B------:R-:W-:Y:S01]  /*27c00*/  SEL R79, R7.reuse, R168, !P4 ;  /* 0x000000a8074f7207 */ /* 0x040fe20006000000 */
[----:B------:R-:W-:Y:S01]  /*27c10*/  IMAD R49, R8, 0x2, R48 ;  /* 0x0000000208317824 */ /* 0x000fe200078e0230 */
[----:B------:R-:W3:Y:S02]  /*27c20*/  LDCU UR59, c[0x0][0x3b0] ;  /* 0x00007600ff3b77ac */ /* 0x000ee40008000800 */
[----:B------:R1:W-:Y:S02]  /*27c30*/  STL [R1+0x9b8], R12 ;  /* 0x0009b80c01007387 */ /* 0x0003e40000100800 */
[----:B-1----:R-:W-:Y:S01]  /*27c40*/  IMAD R12, R80, UR58, RZ ;  /* 0x0000003a500c7c24 */ /* 0x002fe2000f8e02ff */
[----:B------:R-:W-:Y:S01]  /*27c50*/  SEL R80, R7, R166, !P4 ;  /* 0x000000a607507207 */ /* 0x000fe20006000000 */
[----:B------:R-:W-:Y:S01]  /*27c60*/  IMAD R50, R8, 0x2, R49 ;  /* 0x0000000208327824 */ /* 0x000fe200078e0231 */
[----:B------:R-:W1:Y:S02]  /*27c70*/  LDCU UR58, c[0x0][0x3b0] ;  /* 0x00007600ff3a77ac */ /* 0x000e640008000800 */
[----:B------:R3:W-:Y:S02]  /*27c80*/  STL [R1+0x9b4], R12 ;  /* 0x0009b40c01007387 */ /* 0x0007e40000100800 */
[----:B---3--:R-:W-:Y:S01]  /*27c90*/  IMAD R12, R81, UR57, RZ ;  /* 0x00000039510c7c24 */ /* 0x008fe2000f8e02ff */
[----:B------:R-:W3:Y:S04]  /*27ca0*/  LDCU UR57, c[0x0][0x3b0] ;  /* 0x00007600ff3977ac */ /* 0x000ee80008000800 */
[----:B------:R1:W-:Y:S02]  /*27cb0*/  STL [R1+0x994], R12 ;  /* 0x0009940c01007387 */ /* 0x0003e40000100800 */
[----:B-1----:R-:W-:Y:S01]  /*27cc0*/  IMAD R12, R82, UR56, RZ ;  /* 0x00000038520c7c24 */ /* 0x002fe2000f8e02ff */
[----:B------:R-:W1:Y:S04]  /*27cd0*/  LDCU UR56, c[0x0][0x3b0] ;  /* 0x00007600ff3877ac */ /* 0x000e680008000800 */
[----:B------:R3:W-:Y:S02]  /*27ce0*/  STL [R1+0x98c], R12 ;  /* 0x00098c0c01007387 */ /* 0x0007e40000100800 */
[----:B---3--:R-:W-:Y:S01]  /*27cf0*/  IMAD R12, R83, UR55, RZ ;  /* 0x00000037530c7c24 */ /* 0x008fe2000f8e02ff */
[----:B------:R-:W3:Y:S04]  /*27d00*/  LDCU UR55, c[0x0][0x3b0] ;  /* 0x00007600ff3777ac */ /* 0x000ee80008000800 */
[----:B------:R1:W-:Y:S02]  /*27d10*/  STL [R1+0x9c0], R12 ;  /* 0x0009c00c01007387 */ /* 0x0003e40000100800 */
[----:B-1----:R-:W-:Y:S01]  /*27d20*/  IMAD R12, R84, UR54, RZ ;  /* 0x00000036540c7c24 */ /* 0x002fe2000f8e02ff */
[----:B------:R-:W1:Y:S04]  /*27d30*/  LDCU UR54, c[0x0][0x3b0] ;  /* 0x00007600ff3677ac */ /* 0x000e680008000800 */
[----:B------:R3:W-:Y:S04]  /*27d40*/  STL [R1+0x9bc], R12 ;  /* 0x0009bc0c01007387 */ /* 0x0007e80000100800 */
[----:B---3--:R-:W3:Y:S04]  /*27d50*/  LDL.LU R12, [R1+0x84] ;  /* 0x00008400010c7983 */ /* 0x008ee80000300800 */
[----:B------:R-:W-:Y:S04]  /*27d60*/  STL [R1+0x990], R66 ;  /* 0x0009904201007387 */ /* 0x000fe80000100800 */
[----:B------:R-:W-:Y:S04]  /*27d70*/  STL [R1+0x988], R67 ;  /* 0x0009884301007387 */ /* 0x000fe80000100800 */
        /* <DEDUP_REMOVED lines=9> */
[----:B------:R4:W-:Y:S01]  /*27e10*/  STL [R1+0x570], R80 ;  /* 0x0005705001007387 */ /* 0x0009e20000100800 */
[----:B-1----:R-:W-:-:S02]  /*27e20*/  SEL R0, R7, R167, !P4 ;  /* 0x000000a707007207 */ /* 0x002fc40006000000 */
[----:B----4-:R-:W-:-:S03]  /*27e30*/  SEL R80, R7, R169, !P4 ;  /* 0x000000a907507207 */ /* 0x010fc60006000000 */
[----:B------:R1:W-:Y:S04]  /*27e40*/  STL [R1+0x574], R0 ;  /* 0x0005740001007387 */ /* 0x0003e80000100800 */
[----:B------:R4:W-:Y:S01]  /*27e50*/  STL [R1+0x578], R79 ;  /* 0x0005784f01007387 */ /* 0x0009e20000100800 */
[----:B-1----:R-:W-:-:S03]  /*27e60*/  SEL R0, R7, R170, !P4 ;  /* 0x000000aa07007207 */ /* 0x002fc60006000000 */
[----:B------:R1:W-:Y:S01]  /*27e70*/  STL [R1+0x57c], R80 ;  /* 0x00057c5001007387 */ /* 0x0003e20000100800 */
[----:B----4-:R-:W-:-:S03]  /*27e80*/  SEL R79, R7, R171, !P4 ;  /* 0x000000ab074f7207 */ /* 0x010fc60006000000 */
[----:B------:R4:W-:Y:S01]  /*27e90*/  STL [R1+0x580], R0 ;  /* 0x0005800001007387 */ /* 0x0009e20000100800 */
[----:B-1----:R-:W-:-:S03]  /*27ea0*/  SEL R80, R7, R172, !P4 ;  /* 0x000000ac07507207 */ /* 0x002fc60006000000 */
[----:B------:R1:W-:Y:S01]  /*27eb0*/  STL [R1+0x584], R79 ;  /* 0x0005844f01007387 */ /* 0x0003e20000100800 */
[----:B----4-:R-:W-:-:S03]  /*27ec0*/  SEL R0, R7, R173, !P4 ;  /* 0x000000ad07007207 */ /* 0x010fc60006000000 */
[----:B------:R4:W-:Y:S04]  /*27ed0*/  STL [R1+0x588], R80 ;  /* 0x0005885001007387 */ /* 0x0009e80000100800 */
[----:B------:R4:W-:Y:S01]  /*27ee0*/  STL [R1+0x58c], R0 ;  /* 0x00058c0001007387 */ /* 0x0009e20000100800 */
[C---:B-1----:R-:W-:Y:S02]  /*27ef0*/  SEL R79, R7.reuse, R174, !P4 ;  /* 0x000000ae074f7207 */ /* 0x042fe40006000000 */
[----:B----4-:R-:W-:-:S03]  /*27f00*/  SEL R80, R7, R175, !P4 ;  /* 0x000000af07507207 */ /* 0x010fc60006000000 */
[----:B------:R1:W-:Y:S01]  /*27f10*/  STL [R1+0x5b0], R79 ;  /* 0x0005b04f01007387 */ /* 0x0003e20000100800 */
[----:B------:R-:W-:-:S03]  /*27f20*/  SEL R0, R7, R176, !P4 ;  /* 0x000000b007007207 */ /* 0x000fc60006000000 */
        /* <DEDUP_REMOVED lines=71> */
[----:B---3--:R-:W-:-:S03]  /*283a0*/  SEL R0, R7, R212, !P4 ;  /* 0x000000d407007207 */ /* 0x008fc60006000000 */
[----:B------:R3:W-:Y:S04]  /*283b0*/  STL [R1+0x9a8], R80 ;  /* 0x0009a85001007387 */ /* 0x0007e80000100800 */
[----:B------:R4:W-:Y:S01]  /*283c0*/  STL [R1+0x9b0], R0 ;  /* 0x0009b00001007387 */ /* 0x0009e20000100800 */
[C---:B-1----:R-:W-:Y:S02]  /*283d0*/  SEL R79, R7.reuse, R213, !P4 ;  /* 0x000000d5074f7207 */ /* 0x042fe40006000000 */
[----:B---3--:R-:W-:-:S03]  /*283e0*/  SEL R80, R7, R214, !P4 ;  /* 0x000000d607507207 */ /* 0x008fc60006000000 */
[----:B------:R1:W-:Y:S01]  /*283f0*/  STL [R1+0x9c4], R79 ;  /* 0x0009c44f01007387 */ /* 0x0003e20000100800 */
[----:B----4-:R-:W-:-:S03]  /*28400*/  SEL R0, R7, R215, !P4 ;  /* 0x000000d707007207 */ /* 0x010fc60006000000 */
        /* <DEDUP_REMOVED lines=60> */
[----:B------:R3:W-:Y:S01]  /*287d0*/  STL [R1+0xb34], R80 ;  /* 0x000b345001007387 */ /* 0x0007e20000100800 */
[----:B------:R-:W-:-:S03]  /*287e0*/  @!P2 IMAD.MOV R12, RZ, RZ, -R12 ;  /* 0x000000ffff0ca224 */ /* 0x000fc600078e0a0c */
[----:B------:R4:W-:Y:S01]  /*287f0*/  STL [R1+0xb38], R0 ;  /* 0x000b380001007387 */ /* 0x0009e20000100800 */
[C---:B-1----:R-:W-:Y:S02]  /*28800*/  SEL R79, R7.reuse, R246, !P4 ;  /* 0x000000f6074f7207 */ /* 0x042fe40006000000 */
[----:B---3--:R-:W-:-:S03]  /*28810*/  SEL R80, R7, R247, !P4 ;  /* 0x000000f707507207 */ /* 0x008fc60006000000 */
[----:B------:R1:W-:Y:S01]  /*28820*/  STL [R1+0xb3c], R79 ;  /* 0x000b3c4f01007387 */ /* 0x0003e20000100800 */
[----:B----4-:R-:W-:-:S03]  /*28830*/  SEL R0, R7, R248, !P4 ;  /* 0x000000f807007207 */ /* 0x010fc60006000000 */
[----:B------:R3:W-:Y:S01]  /*28840*/  STL [R1+0xb40], R80 ;  /* 0x000b405001007387 */ /* 0x0007e20000100800 */
[----:B--2---:R-:W-:Y:S02]  /*28850*/  ISETP.GE.AND P2, PT, R13, RZ, PT ;  /* 0x000000ff0d00720c */ /* 0x004fe40003f46270 */
[----:B------:R-:W2:Y:S01]  /*28860*/  LDC R13, c[0x0][0x3a0] ;  /* 0x0000e800ff0d7b82 */ /* 0x000ea20000000800 */
[----:B------:R4:W-:Y:S01]  /*28870*/  STL [R1+0xb44], R0 ;  /* 0x000b440001007387 */ /* 0x0009e20000100800 */
[C---:B-1----:R-:W-:Y:S01]  /*28880*/  SEL R79, R7.reuse, R249, !P4 ;  /* 0x000000f9074f7207 */ /* 0x042fe20006000000 */
[----:B------:R-:W-:Y:S01]  /*28890*/  @!P5 IMAD.MOV R68, RZ, RZ, -R68 ;  /* 0x000000ffff44d224 */ /* 0x000fe200078e0a44 */
[----:B---3--:R-:W-:-:S03]  /*288a0*/  SEL R80, R7, R250, !P4 ;  /* 0x000000fa07507207 */ /* 0x008fc60006000000 */
[----:B------:R1:W-:Y:S01]  /*288b0*/  STL [R1+0xb48], R79 ;  /* 0x000b484f01007387 */ /* 0x0003e20000100800 */
[----:B----4-:R-:W-:-:S03]  /*288c0*/  SEL R0, R7, R251, !P4 ;  /* 0x000000fb07007207 */ /* 0x010fc60006000000 */
[----:B------:R-:W-:Y:S01]  /*288d0*/  STL [R1+0xb4c], R80 ;  /* 0x000b4c5001007387 */ /* 0x000fe20000100800 */
[C---:B------:R-:W-:Y:S01]  /*288e0*/  SEL R12, R7.reuse, R12, !P4 ;  /* 0x0000000c070c7207 */ /* 0x040fe20006000000 */
[----:B------:R-:W-:Y:S02]  /*288f0*/  @!P0 IMAD.MOV R69, RZ, RZ, -R69 ;  /* 0x000000ffff458224 */ /* 0x000fe400078e0a45 */
[----:B------:R3:W-:Y:S01]  /*28900*/  STL [R1+0xb60], R0 ;  /* 0x000b600001007387 */ /* 0x0007e20000100800 */
[C---:B-1----:R-:W-:Y:S01]  /*28910*/  SEL R79, R7.reuse, R252, !P4 ;  /* 0x000000fc074f7207 */ /* 0x042fe20006000000 */
[----:B------:R-:W-:Y:S02]  /*28920*/  @!P3 IMAD.MOV R74, RZ, RZ, -R74 ;  /* 0x000000ffff4ab224 */ /* 0x000fe400078e0a4a */
[----:B------:R-:W-:Y:S02]  /*28930*/  @!P1 IMAD.MOV R70, RZ, RZ, -R70 ;  /* 0x000000ffff469224 */ /* 0x000fe400078e0a46 */
[----:B------:R-:W-:Y:S01]  /*28940*/  STL [R1+0xb64], R79 ;  /* 0x000b644f01007387 */ /* 0x000fe20000100800 */
[----:B---3--:R-:W-:-:S03]  /*28950*/  SEL R0, R7, R68, !P4 ;  /* 0x0000004407007207 */ /* 0x008fc60006000000 */
[----:B------:R1:W-:Y:S01]  /*28960*/  STL [R1+0xb70], R12 ;  /* 0x000b700c01007387 */ /* 0x0003e20000100800 */
[----:B------:R-:W-:-:S03]  /*28970*/  SEL R68, R7, R69, !P4 ;  /* 0x0000004507447207 */ /* 0x000fc60006000000 */
[----:B------:R3:W-:Y:S01]  /*28980*/  STL [R1+0xb74], R0 ;  /* 0x000b740001007387 */ /* 0x0007e20000100800 */
[C---:B-1----:R-:W-:Y:S02]  /*28990*/  SEL R12, R7.reuse, R70, !P4 ;  /* 0x00000046070c7207 */ /* 0x042fe40006000000 */
[----:B---3--:R-:W-:Y:S01]  /*289a0*/  SEL R0, R7, R74, !P4 ;  /* 0x0000004a07007207 */ /* 0x008fe20006000000 */
[----:B------:R-:W-:Y:S04]  /*289b0*/  STL [R1+0xb78], R68 ;  /* 0x000b784401007387 */ /* 0x000fe80000100800 */
[----:B------:R2:W-:Y:S04]  /*289c0*/  STL [R1+0x1948], R0 ;  /* 0x0019480001007387 */ /* 0x0005e80000100800 */
[----:B------:R1:W-:Y:S01]  /*289d0*/  STL [R1+0xb7c], R12 ;  /* 0x000b7c0c01007387 */ /* 0x0003e20000100800 */
[----:B--2---:R-:W-:-:S02]  /*289e0*/  VIADD R0, R13, 0x7f ;  /* 0x0000007f0d007836 */ /* 0x004fc40000000000 */
[----:B-1----:R-:W-:-:S03]  /*289f0*/  IMAD R12, R76, UR51, RZ ;  /* 0x000000334c0c7c24 */ /* 0x002fc6000f8e02ff */
[----:B------:R-:W-:Y:S01]  /*28a00*/  ISETP.GT.AND P0, PT, R0, 0x7f, PT ;  /* 0x0000007f0000780c */ /* 0x000fe20003f04270 */
[----:B------:R-:W-:Y:S01]  /*28a10*/  @!P2 IMAD.MOV R78, RZ, RZ, -R78 ;  /* 0x000000ffff4ea224 */ /* 0x000fe200078e0a4e */
[----:B------:R-:W-:Y:S02]  /*28a20*/  ISETP.GE.AND P1, PT, R3, R13, PT ;  /* 0x0000000d0300720c */ /* 0x000fe40003f26270 */
[-C--:B------:R-:W-:Y:S01]  /*28a30*/  LEA R84, P6, R10, R5.reuse, 0x2 ;  /* 0x000000050a547211 */ /* 0x080fe200078c10ff */
[----:B------:R1:W-:Y:S01]  /*28a40*/  STL [R1+0x704], R12 ;  /* 0x0007040c01007387 */ /* 0x0003e20000100800 */
[----:B------:R-:W-:Y:S01]  /*28a50*/  IMAD R0, R77, UR49, RZ ;  /* 0x000000314d007c24 */ /* 0x000fe2000f8e02ff */
[----:B------:R-:W-:Y:S01]  /*28a60*/  SEL R208, R7, R78, !P4 ;  /* 0x0000004e07d07207 */ /* 0x000fe20006000000 */
[----:B------:R-:W-:Y:S01]  /*28a70*/  IMAD R51, R8, 0x2, R50 ;  /* 0x0000000208337824 */ /* 0x000fe200078e0232 */
[-C--:B------:R-:W-:Y:S01]  /*28a80*/  LEA R76, P5, R15, R5.reuse, 0x2 ;  /* 0x000000050f4c7211 */ /* 0x080fe200078a10ff */
[----:B------:R-:W-:Y:S01]  /*28a90*/  IMAD R73, R73, UR40, RZ ;  /* 0x0000002849497c24 */ /* 0x000fe2000f8e02ff */
[----:B------:R-:W2:Y:S01]  /*28aa0*/  LDCU UR51, c[0x0][0x3b0] ;  /* 0x00007600ff3377ac */ /* 0x000ea20008000800 */
[----:B-1----:R-:W-:Y:S01]  /*28ab0*/  IMAD R12, R75, UR50, RZ ;  /* 0x000000324b0c7c24 */ /* 0x002fe2000f8e02ff */
[-C--:B------:R-:W-:Y:S01]  /*28ac0*/  LEA R78, P2, R14, R5.reuse, 0x2 ;  /* 0x000000050e4e7211 */ /* 0x080fe200078410ff */
[----:B------:R-:W-:Y:S01]  /*28ad0*/  IMAD R236, R97, UR41, RZ ;  /* 0x0000002961ec7c24 */ /* 0x000fe2000f8e02ff */
[-C--:B------:R-:W-:Y:S01]  /*28ae0*/  LEA.HI.X.SX32 R85, R10, R6.reuse, 0x2, P6 ;  /* 0x000000060a557211 */ /* 0x080fe200030f16ff */
[----:B------:R-:W-:Y:S01]  /*28af0*/  IMAD R238, R100, UR37, RZ ;  /* 0x0000002564ee7c24 */ /* 0x000fe2000f8e02ff */
[----:B------:R1:W-:Y:S01]  /*28b00*/  STL [R1+0x70c], R12 ;  /* 0x00070c0c01007387 */ /* 0x0003e20000100800 */
[-C--:B------:R-:W-:Y:S01]  /*28b10*/  LEA.HI.X.SX32 R79, R14, R6.reuse, 0x2, P2 ;  /* 0x000000060e4f7211 */ /* 0x080fe200010f16ff */
[----:B------:R-:W-:Y:S01]  /*28b20*/  IMAD R237, R99, UR38, RZ ;  /* 0x0000002663ed7c24 */ /* 0x000fe2000f8e02ff */
[----:B------:R-:W-:Y:S01]  /*28b30*/  LEA.HI.X.SX32 R77, R15, R6, 0x2, P5 ;  /* 0x000000060f4d7211 */ /* 0x000fe200028f16ff */
[----:B------:R-:W-:Y:S01]  /*28b40*/  IMAD R240, R102, UR35, RZ ;  /* 0x0000002366f07c24 */ /* 0x000fe2000f8e02ff */
[-C--:B------:R-:W-:Y:S01]  /*28b50*/  LEA R166, P4, R16, R5.reuse, 0x2 ;  /* 0x0000000510a67211 */ /* 0x080fe200078810ff */
[----:B------:R-:W-:Y:S01]  /*28b60*/  IMAD R52, R8, 0x2, R51 ;  /* 0x0000000208347824 */ /* 0x000fe200078e0233 */
[----:B------:R-:W3:Y:S01]  /*28b70*/  LDCU UR50, c[0x0][0x3b0] ;  /* 0x00007600ff3277ac */ /* 0x000ee20008000800 */
[----:B-1----:R-:W-:Y:S01]  /*28b80*/  SEL R12, RZ, 0x4, !P0 ;  /* 0x00000004ff0c7807 */ /* 0x002fe20004000000 */
[----:B------:R1:W-:Y:S01]  /*28b90*/  STL [R1+0x714], R0 ;  /* 0x0007140001007387 */ /* 0x0003e20000100800 */
[----:B------:R-:W-:Y:S01]  /*28ba0*/  IMAD R239, R101, UR36, RZ ;  /* 0x0000002465ef7c24 */ /* 0x000fe2000f8e02ff */
[-C--:B------:R-:W-:Y:S01]  /*28bb0*/  LEA R82, P0, R11, R5.reuse, 0x2 ;  /* 0x000000050b527211 */ /* 0x080fe200078010ff */
[----:B------:R-:W-:Y:S01]  /*28bc0*/  IMAD R241, R103, UR34, RZ ;  /* 0x0000002267f17c24 */ /* 0x000fe2000f8e02ff */
[----:B------:R-:W-:Y:S01]  /*28bd0*/  SEL R74, R12, RZ, !P1 ;  /* 0x000000ff0c4a7207 */ /* 0x000fe20004800000 */
[----:B------:R-:W-:Y:S01]  /*28be0*/  IMAD R252, R104, UR33, RZ ;  /* 0x0000002168fc7c24 */ /* 0x000fe2000f8e02ff */
[----:B------:R-:W-:Y:S01]  /*28bf0*/  LEA R80, P1, R9, R5, 0x2 ;  /* 0x0000000509507211 */ /* 0x000fe200078210ff */
[----:B------:R-:W4:Y:S01]  /*28c00*/  LDCU UR49, c[0x0][0x3b0] ;  /* 0x00007600ff3177ac */ /* 0x000f220008000800 */
[----:B-1----:R-:W-:-:S02]  /*28c10*/  IMAD R0, R90, UR48, RZ ;  /* 0x000000305a007c24 */ /* 0x002fc4000f8e02ff */
[-C--:B------:R-:W-:Y:S01]  /*28c20*/  LEA.HI.X.SX32 R81, R9, R6.reuse, 0x2, P1 ;  /* 0x0000000609517211 */ /* 0x080fe200008f16ff */
[----:B------:R-:W1:Y:S01]  /*28c30*/  LDCU UR41, c[0x0][0x3b0] ;  /* 0x00007600ff2977ac */ /* 0x000e620008000800 */
[-C--:B------:R-:W-:Y:S01]  /*28c40*/  LEA.HI.X.SX32 R83, R11, R6.reuse, 0x2, P0 ;  /* 0x000000060b537211 */ /* 0x080fe200000f16ff */
[----:B------:R-:W-:Y:S01]  /*28c50*/  STL [R1+0x71c], R0 ;  /* 0x00071c0001007387 */ /* 0x000fe20000100800 */
[----:B------:R-:W-:Y:S01]  /*28c60*/  LEA.HI.X.SX32 R167, R16, R6, 0x2, P4 ;  /* 0x0000000610a77211 */ /* 0x000fe200020f16ff */
[----:B------:R-:W-:Y:S01]  /*28c70*/  IMAD R53, R8, 0x2, R52 ;  /* 0x0000000208357824 */ /* 0x000fe200078e0234 */
[----:B------:R-:W1:Y:S01]  /*28c80*/  LDCU UR48, c[0x0][0x3b0] ;  /* 0x00007600ff3077ac */ /* 0x000e620008000800 */
[----:B------:R2:W-:Y:S01]  /*28c90*/  STL.64 [R1+0x1198], R80 ;  /* 0x0011985001007387 */ /* 0x0005e20000100a00 */
[----:B------:R-:W1:Y:S03]  /*28ca0*/  LDCU UR40, c[0x0][0x3b0] ;  /* 0x00007600ff2877ac */ /* 0x000e660008000800 */
[----:B------:R3:W-:Y:S01]  /*28cb0*/  STL.64 [R1+0x11c0], R84 ;  /* 0x0011c05401007387 */ /* 0x0007e20000100a00 */
[----:B------:R-:W1:Y:S03]  /*28cc0*/  LDCU UR38, c[0x0][0x3b0] ;  /* 0x00007600ff2677ac */ /* 0x000e660008000800 */
[----:B------:R4:W-:Y:S01]  /*28cd0*/  STL.64 [R1+0x1208], R82 ;  /* 0x0012085201007387 */ /* 0x0009e20000100a00 */
[----:B------:R-:W1:Y:S01]  /*28ce0*/  LDCU UR37, c[0x0][0x3b0] ;  /* 0x00007600ff2577ac */ /* 0x000e620008000800 */
[----:B--2---:R-:W-:-:S02]  /*28cf0*/  LEA R80, P3, R17, R5, 0x2 ;  /* 0x0000000511507211 */ /* 0x004fc400078610ff */
[----:B------:R2:W-:Y:S01]  /*28d00*/  STL.64 [R1+0x1220], R78 ;  /* 0x0012204e01007387 */ /* 0x0005e20000100a00 */
[----:B------:R-:W1:Y:S01]  /*28d10*/  LDCU UR36, c[0x0][0x3b0] ;  /* 0x00007600ff2477ac */ /* 0x000e620008000800 */
[-C--:B---3--:R-:W-:Y:S02]  /*28d20*/  LEA R84, P1, R18, R5.reuse, 0x2 ;  /* 0x0000000512547211 */ /* 0x088fe400078210ff */
[----:B------:R3:W-:Y:S01]  /*28d30*/  STL.64 [R1+0x1278], R76 ;  /* 0x0012784c01007387 */ /* 0x0007e20000100a00 */
[----:B------:R-:W-:Y:S01]  /*28d40*/  LEA.HI.X.SX32 R81, R17, R6, 0x2, P3 ;  /* 0x0000000611517211 */ /* 0x000fe200018f16ff */
[----:B------:R-:W1:Y:S01]  /*28d50*/  LDCU UR35, c[0x0][0x3b0] ;  /* 0x00007600ff2377ac */ /* 0x000e620008000800 */
[-C--:B----4-:R-:W-:Y:S02]  /*28d60*/  LEA R82, P0, R19, R5.reuse, 0x2 ;  /* 0x0000000513527211 */ /* 0x090fe400078010ff */
[-C--:B------:R-:W-:Y:S01]  /*28d70*/  LEA R10, P4, R22, R5.reuse, 0x2 ;  /* 0x00000005160a7211 */ /* 0x080fe200078810ff */
[----:B------:R-:W4:Y:S01]  /*28d80*/  LDCU UR34, c[0x0][0x3b0] ;  /* 0x00007600ff2277ac */ /* 0x000f220008000800 */
[----:B--2---:R-:W-:-:S02]  /*28d90*/  LEA R78, P2, R20, R5, 0x2 ;  /* 0x00000005144e7211 */ /* 0x004fc400078410ff */
[-C--:B------:R-:W-:Y:S01]  /*28da0*/  LEA.HI.X.SX32 R85, R18, R6.reuse, 0x2, P1 ;  /* 0x0000000612557211 */ /* 0x080fe200008f16ff */
[----:B------:R-:W-:Y:S01]  /*28db0*/  IMAD R108, R108, UR29, RZ ;  /* 0x0000001d6c6c7c24 */ /* 0x000fe2000f8e02ff */
[-C--:B---3--:R-:W-:Y:S01]  /*28dc0*/  LEA R76, P5, R21, R5.reuse, 0x2 ;  /* 0x00000005154c7211 */ /* 0x088fe200078a10ff */
[----:B------:R2:W-:Y:S01]  /*28dd0*/  STL.64 [R1+0x12d8], R80 ;  /* 0x0012d85001007387 */ /* 0x0005e20000100a00 */
[-C--:B------:R-:W-:Y:S01]  /*28de0*/  LEA.HI.X.SX32 R79, R20, R6.reuse, 0x2, P2 ;  /* 0x00000006144f7211 */ /* 0x080fe200010f16ff */
[----:B------:R-:W-:Y:S01]  /*28df0*/  IMAD R54, R8, 0x2, R53 ;  /* 0x0000000208367824 */ /* 0x000fe200078e0235 */
[-C--:B------:R-:W-:Y:S01]  /*28e00*/  LEA.HI.X.SX32 R83, R19, R6.reuse, 0x2, P0 ;  /* 0x0000000613537211 */ /* 0x080fe200000f16ff */
[----:B------:R-:W-:Y:S01]  /*28e10*/  STL.64 [R1+0x1280], R166 ;  /* 0x001280a601007387 */ /* 0x000fe20000100a00 */
[-C--:B------:R-:W-:Y:S01]  /*28e20*/  LEA.HI.X.SX32 R77, R21, R6.reuse, 0x2, P5 ;  /* 0x00000006154d7211 */ /* 0x080fe200028f16ff */
[----:B------:R-:W3:Y:S01]  /*28e30*/  LDCU UR29, c[0x0][0x3b0] ;  /* 0x00007600ff1d77ac */ /* 0x000ee20008000800 */
[-C--:B------:R-:W-:Y:S01]  /*28e40*/  LEA.HI.X.SX32 R11, R22, R6.reuse, 0x2, P4 ;  /* 0x00000006160b7211 */ /* 0x080fe200020f16ff */
[----:B------:R-:W-:Y:S01]  /*28e50*/  STL.64 [R1+0x12d0], R84 ;  /* 0x0012d05401007387 */ /* 0x000fe20000100a00 */
[-C--:B------:R-:W-:Y:S01]  /*28e60*/  LEA R16, P1, R24, R5.reuse, 0x2 ;  /* 0x0000000518107211 */ /* 0x080fe200078210ff */
[----:B------:R-:W-:Y:S01]  /*28e70*/  IMAD R109, R109, UR28, RZ ;  /* 0x0000001c6d6d7c24 */ /* 0x000fe2000f8e02ff */
[-C--:B------:R-:W-:Y:S01]  /*28e80*/  LEA R14, P0, R25, R5.reuse, 0x2 ;  /* 0x00000005190e7211 */ /* 0x080fe200078010ff */
[----:B------:R1:W-:Y:S01]  /*28e90*/  STL.64 [R1+0x1308], R78 ;  /* 0x0013084e01007387 */ /* 0x0003e20000100a00 */
[CC--:B--2---:R-:W-:Y:S01]  /*28ea0*/  LEA R80, P3, R23.reuse, R5.reuse, 0x2 ;  /* 0x0000000517507211 */ /* 0x0c4fe200078610ff */
[----:B------:R-:W-:Y:S01]  /*28eb0*/  IMAD R55, R8, 0x2, R54 ;  /* 0x0000000208377824 */ /* 0x000fe200078e0236 */
[-C--:B------:R-:W-:Y:S01]  /*28ec0*/  LEA.HI.X.SX32 R17, R24, R6.reuse, 0x2, P1 ;  /* 0x0000000618117211 */ /* 0x080fe200008f16ff */
[----:B------:R-:W-:Y:S01]  /*28ed0*/  STL.64 [R1+0x1310], R82 ;  /* 0x0013105201007387 */ /* 0x000fe20000100a00 */
[-C--:B------:R-:W-:Y:S01]  /*28ee0*/  LEA.HI.X.SX32 R81, R23, R6.reuse, 0x2, P3 ;  /* 0x0000000617517211 */ /* 0x080fe200018f16ff */
[----:B------:R-:W2:Y:S02]  /*28ef0*/  LDCU UR28, c[0x0][0x3b0] ;  /* 0x00007600ff1c77ac */ /* 0x000ea40008000800 */
[----:B------:R3:W-:Y:S01]  /*28f00*/  STL.64 [R1+0x1348], R76 ;  /* 0x0013484c01007387 */ /* 0x0007e20000100a00 */
[----:B------:R-:W-:Y:S01]  /*28f10*/  LEA.HI.X.SX32 R15, R25, R6, 0x2, P0 ;  /* 0x00000006190f7211 */ /* 0x000fe200000f16ff */
[----:B------:R-:W2:Y:S01]  /*28f20*/  LDCU UR33, c[0x0][0x3b0] ;  /* 0x00007600ff2177ac */ /* 0x000ea20008000800 */
[----:B-1----:R-:W-:Y:S01]  /*28f30*/  LEA R78, P2, R26, R5, 0x2 ;  /* 0x000000051a4e7211 */ /* 0x002fe200078410ff */
[----:B------:R1:W-:Y:S01]  /*28f40*/  STL.64 [R1+0x1340], R10 ;  /* 0x0013400a01007387 */ /* 0x0003e20000100a00 */
[----:B------:R-:W-:-:S02]  /*28f50*/  IMAD R56, R8, 0x2, R55 ;  /* 0x0000000208387824 */ /* 0x000fc400078e0237 */
[-C--:B------:R-:W-:Y:S01]  /*28f60*/  LEA.HI.X.SX32 R79, R26, R6.reuse, 0x2, P2 ;  /* 0x000000061a4f7211 */ /* 0x080fe200010f16ff */
[----:B------:R2:W-:Y:S01]  /*28f70*/  STL.64 [R1+0x1380], R16 ;  /* 0x0013801001007387 */ /* 0x0005e20000100a00 */
[-C--:B------:R-:W-:Y:S02]  /*28f80*/  LEA R18, P3, R29, R5.reuse, 0x2 ;  /* 0x000000051d127211 */ /* 0x080fe400078610ff */
[CC--:B---3--:R-:W-:Y:S02]  /*28f90*/  LEA R76, P5, R27.reuse, R5.reuse, 0x2 ;  /* 0x000000051b4c7211 */ /* 0x0c8fe400078a10ff */
[CC--:B-1----:R-:W-:Y:S01]  /*28fa0*/  LEA R10, P4, R28.reuse, R5.reuse, 0x2 ;  /* 0x000000051c0a7211 */ /* 0x0c2fe200078810ff */
[----:B------:R-:W-:Y:S03]  /*28fb0*/  STL.64 [R1+0x1388], R80 ;  /* 0x0013885001007387 */ /* 0x000fe60000100a00 */
[-C--:B------:R-:W-:Y:S01]  /*28fc0*/  LEA.HI.X.SX32 R11, R28, R6.reuse, 0x2, P4 ;  /* 0x000000061c0b7211 */ /* 0x080fe200020f16ff */
[----:B------:R1:W-:Y:S01]  /*28fd0*/  STL.64 [R1+0x13b0], R14 ;  /* 0x0013b00e01007387 */ /* 0x0003e20000100a00 */
[-C--:B--2---:R-:W-:Y:S01]  /*28fe0*/  LEA R16, P1, R30, R5.reuse, 0x2 ;  /* 0x000000051e107211 */ /* 0x084fe200078210ff */
[----:B------:R-:W-:Y:S01]  /*28ff0*/  IMAD R57, R8, 0x2, R56 ;  /* 0x0000000208397824 */ /* 0x000fe200078e0238 */
[----:B------:R-:W-:Y:S01]  /*29000*/  LEA R22, P2, R32, R5, 0x2 ;  /* 0x0000000520167211 */ /* 0x000fe200078410ff */
[----:B------:R-:W-:Y:S01]  /*29010*/  STL.64 [R1+0x13a8], R78 ;  /* 0x0013a84e01007387 */ /* 0x000fe20000100a00 */
[----:B------:R-:W-:-:S02]  /*29020*/  LEA.HI.X.SX32 R77, R27, R6, 0x2, P5 ;  /* 0x000000061b4d7211 */ /* 0x000fc400028f16ff */
[-C--:B------:R-:W-:Y:S01]  /*29030*/  LEA R20, P5, R33, R5.reuse, 0x2 ;  /* 0x0000000521147211 */ /* 0x080fe200078a10ff */
[----:B------:R2:W-:Y:S01]  /*29040*/  STL.64 [R1+0x1120], R10 ;  /* 0x0011200a01007387 */ /* 0x0005e20000100a00 */
[-C--:B------:R-:W-:Y:S02]  /*29050*/  LEA.HI.X.SX32 R19, R29, R6.reuse, 0x2, P3 ;  /* 0x000000061d137211 */ /* 0x080fe400018f16ff */
[C---:B-1----:R-:W-:Y:S01]  /*29060*/  LEA R14, P0, R31.reuse, R5, 0x2 ;  /* 0x000000051f0e7211 */ /* 0x042fe200078010ff */
[----:B------:R-:W-:Y:S01]  /*29070*/  IMAD R58, R8, 0x2, R57 ;  /* 0x00000002083a7824 */ /* 0x000fe200078e0239 */
[-C--:B------:R-:W-:Y:S02]  /*29080*/  LEA.HI.X.SX32 R17, R30, R6.reuse, 0x2, P1 ;  /* 0x000000061e117211 */ /* 0x080fe400008f16ff */
[-C--:B------:R-:W-:Y:S01]  /*29090*/  LEA.HI.X.SX32 R15, R31, R6.reuse, 0x2, P0 ;  /* 0x000000061f0f7211 */ /* 0x080fe200000f16ff */
[----:B------:R-:W-:Y:S01]  /*290a0*/  STL.64 [R1+0x1128], R76 ;  /* 0x0011284c01007387 */ /* 0x000fe20000100a00 */
[----:B------:R-:W-:-:S02]  /*290b0*/  LEA.HI.X.SX32 R23, R32, R6, 0x2, P2 ;  /* 0x0000000620177211 */ /* 0x000fc400010f16ff */
[-C--:B--2---:R-:W-:Y:S01]  /*290c0*/  LEA R10, P4, R34, R5.reuse, 0x2 ;  /* 0x00000005220a7211 */ /* 0x084fe200078810ff */
[----:B------:R1:W-:Y:S01]  /*290d0*/  STL.64 [R1+0x1170], R18 ;  /* 0x0011701201007387 */ /* 0x0003e20000100a00 */
[-C--:B------:R-:W-:Y:S01]  /*290e0*/  LEA.HI.X.SX32 R21, R33, R6.reuse, 0x2, P5 ;  /* 0x0000000621157211 */ /* 0x080fe200028f16ff */
[----:B------:R-:W-:Y:S01]  /*290f0*/  IMAD R59, R8, 0x2, R58 ;  /* 0x00000002083b7824 */ /* 0x000fe200078e023a */
[----:B------:R-:W-:Y:S01]  /*29100*/  LEA.HI.X.SX32 R11, R34, R6, 0x2, P4 ;  /* 0x00000006220b7211 */ /* 0x000fe200020f16ff */
[----:B------:R2:W-:Y:S04]  /*29110*/  STL.64 [R1+0x1168], R16 ;  /* 0x0011681001007387 */ /* 0x0005e80000100a00 */
[----:B------:R3:W-:Y:S01]  /*29120*/  STL.64 [R1+0x11e0], R14 ;  /* 0x0011e00e01007387 */ /* 0x0007e20000100a00 */
[----:B-1----:R-:W-:-:S03]  /*29130*/  LEA R18, P3, R35, R5, 0x2 ;  /* 0x0000000523127211 */ /* 0x002fc600078610ff */
[----:B------:R1:W-:Y:S01]  /*29140*/  STL.64 [R1+0x11d8], R22 ;  /* 0x0011d81601007387 */ /* 0x0003e20000100a00 */
[----:B--2---:R-:W-:-:S03]  /*29150*/  LEA R16, P1, R36, R5, 0x2 ;  /* 0x0000000524107211 */ /* 0x004fc600078210ff */
[----:B------:R2:W-:Y:S01]  /*29160*/  STL.64 [R1+0x1218], R20 ;  /* 0x0012181401007387 */ /* 0x0005e20000100a00 */
[----:B------:R-:W-:Y:S01]  /*29170*/  IMAD R60, R8, 0x2, R59 ;  /* 0x00000002083c7824 */ /* 0x000fe200078e023b */
[-C--:B---3--:R-:W-:Y:S02]  /*29180*/  LEA R14, P0, R37, R5.reuse, 0x2 ;  /* 0x00000005250e7211 */ /* 0x088fe400078010ff */
[----:B------:R3:W-:Y:S01]  /*29190*/  STL.64 [R1+0x1210], R10 ;  /* 0x0012100a01007387 */ /* 0x0007e20000100a00 */
[-C--:B------:R-:W-:Y:S02]  /*291a0*/  LEA.HI.X.SX32 R19, R35, R6.reuse, 0x2, P3 ;  /* 0x0000000623137211 */ /* 0x080fe400018f16ff */
[-C--:B-1----:R-:W-:Y:S02]  /*291b0*/  LEA R22, P2, R38, R5.reuse, 0x2 ;  /* 0x0000000526167211 */ /* 0x082fe400078410ff */
[----:B------:R-:W-:Y:S02]  /*291c0*/  LEA.HI.X.SX32 R17, R36, R6, 0x2, P1 ;  /* 0x0000000624117211 */ /* 0x000fe400008f16ff */
[----:B--2---:R-:W-:-:S02]  /*291d0*/  LEA R20, P5, R39, R5, 0x2 ;  /* 0x0000000527147211 */ /* 0x004fc400078a10ff */
[-C--:B------:R-:W-:Y:S02]  /*291e0*/  LEA.HI.X.SX32 R15, R37, R6.reuse, 0x2, P0 ;  /* 0x00000006250f7211 */ /* 0x080fe400000f16ff */
[----:B---3--:R-:W-:Y:S01]  /*291f0*/  LEA R10, P4, R40, R5, 0x2 ;  /* 0x00000005280a7211 */ /* 0x008fe200078810ff */
[----:B------:R-:W-:Y:S01]  /*29200*/  IMAD R61, R8, 0x2, R60 ;  /* 0x00000002083d7824 */ /* 0x000fe200078e023c */
[-C--:B------:R-:W-:Y:S01]  /*29210*/  LEA.HI.X.SX32 R23, R38, R6.reuse, 0x2, P2 ;  /* 0x0000000626177211 */ /* 0x080fe200010f16ff */
[----:B------:R1:W-:Y:S01]  /*29220*/  STL.64 [R1+0x1270], R18 ;  /* 0x0012701201007387 */ /* 0x0003e20000100a00 */
[-C--:B------:R-:W-:Y:S02]  /*29230*/  LEA.HI.X.SX32 R21, R39, R6.reuse, 0x2, P5 ;  /* 0x0000000627157211 */ /* 0x080fe400028f16ff */
[----:B------:R-:W-:Y:S01]  /*29240*/  LEA.HI.X.SX32 R11, R40, R6, 0x2, P4 ;  /* 0x00000006280b7211 */ /* 0x000fe200020f16ff */
[----:B------:R2:W-:Y:S01]  /*29250*/  STL.64 [R1+0x1268], R16 ;  /* 0x0012681001007387 */ /* 0x0005e20000100a00 */
[----:B------:R-:W-:-:S03]  /*29260*/  IMAD R62, R8, 0x2, R61 ;  /* 0x00000002083e7824 */ /* 0x000fc600078e023d */
[----:B------:R3:W-:Y:S01]  /*29270*/  STL.64 [R1+0x12b0], R14 ;  /* 0x0012b00e01007387 */ /* 0x0007e20000100a00 */
[----:B-1----:R-:W-:-:S03]  /*29280*/  LEA R18, P3, R41, R5, 0x2 ;  /* 0x0000000529127211 */ /* 0x002fc600078610ff */
[----:B------:R1:W-:Y:S01]  /*29290*/  STL.64 [R1+0x12a8], R22 ;  /* 0x0012a81601007387 */ /* 0x0003e20000100a00 */
[----:B--2---:R-:W-:-:S03]  /*292a0*/  LEA R16, P1, R42, R5, 0x2 ;  /* 0x000000052a107211 */ /* 0x004fc600078210ff */
[----:B------:R2:W-:Y:S01]  /*292b0*/  STL.64 [R1+0x12e8], R20 ;  /* 0x0012e81401007387 */ /* 0x0005e20000100a00 */
[-C--:B------:R-:W-:Y:S02]  /*292c0*/  LEA.HI.X.SX32 R19, R41, R6.reuse, 0x2, P3 ;  /* 0x0000000629137211 */ /* 0x080fe400018f16ff */
[CC--:B---3--:R-:W-:Y:S01]  /*292d0*/  LEA R14, P0, R43.reuse, R5.reuse, 0x2 ;  /* 0x000000052b0e7211 */ /* 0x0c8fe200078010ff */
[----:B------:R3:W-:Y:S01]  /*292e0*/  STL.64 [R1+0x12e0], R10 ;  /* 0x0012e00a01007387 */ /* 0x0007e20000100a00 */
[-C--:B------:R-:W-:Y:S02]  /*292f0*/  LEA.HI.X.SX32 R17, R42, R6.reuse, 0x2, P1 ;  /* 0x000000062a117211 */ /* 0x080fe400008f16ff */
[-C--:B-1----:R-:W-:Y:S01]  /*29300*/  LEA R22, P2, R44, R5.reuse, 0x2 ;  /* 0x000000052c167211 */ /* 0x082fe200078410ff */
[----:B------:R-:W-:Y:S01]  /*29310*/  IMAD R63, R8, 0x2, R62 ;  /* 0x00000002083f7824 */ /* 0x000fe200078e023e */
[----:B------:R-:W-:Y:S02]  /*29320*/  LEA.HI.X.SX32 R15, R43, R6, 0x2, P0 ;  /* 0x000000062b0f7211 */ /* 0x000fe400000f16ff */
[----:B--2---:R-:W-:-:S02]  /*29330*/  LEA R20, P5, R45, R5, 0x2 ;  /* 0x000000052d147211 */ /* 0x004fc400078a10ff */
[-C--:B------:R-:W-:Y:S02]  /*29340*/  LEA.HI.X.SX32 R23, R44, R6.reuse, 0x2, P2 ;  /* 0x000000062c177211 */ /* 0x080fe400010f16ff */
[-C--:B---3--:R-:W-:Y:S01]  /*29350*/  LEA R10, P4, R46, R5.reuse, 0x2 ;  /* 0x000000052e0a7211 */ /* 0x088fe200078810ff */
        /* <DEDUP_REMOVED lines=71> */
[----:B------:R-:W-:Y:S01]  /*297d0*/  STL.64 [R1+0x1068], R20 ;  /* 0x0010681401007387 */ /* 0x000fe20000100a00 */
[----:B------:R-:W-:Y:S01]  /*297e0*/  IMAD R69, R8, 0x2, R70 ;  /* 0x0000000208457824 */ /* 0x000fe200078e0246 */
[-C--:B---3--:R-:W-:Y:S02]  /*297f0*/  LEA R14, P0, R67, R5.reuse, 0x2 ;  /* 0x00000005430e7211 */ /* 0x088fe400078010ff */
[----:B------:R2:W-:Y:S01]  /*29800*/  STL.64 [R1+0x1060], R10 ;  /* 0x0010600a01007387 */ /* 0x0005e20000100a00 */
[-C--:B------:R-:W-:Y:S02]  /*29810*/  LEA.HI.X.SX32 R19, R65, R6.reuse, 0x2, P3 ;  /* 0x0000000641137211 */ /* 0x080fe400018f16ff */
[-C--:B------:R-:W-:Y:S02]  /*29820*/  LEA.HI.X.SX32 R17, R66, R6.reuse, 0x2, P1 ;  /* 0x0000000642117211 */ /* 0x080fe400008f16ff */
[----:B------:R-:W-:Y:S01]  /*29830*/  LEA.HI.X.SX32 R15, R67, R6, 0x2, P0 ;  /* 0x00000006430f7211 */ /* 0x000fe200000f16ff */
[----:B------:R-:W-:Y:S01]  /*29840*/  IMAD R8, R8, 0x2, R69 ;  /* 0x0000000208087824 */ /* 0x000fe200078e0245 */
[----:B-1----:R-:W-:-:S02]  /*29850*/  LEA R22, P2, R72, R5, 0x2 ;  /* 0x0000000548167211 */ /* 0x002fc400078410ff */
[-C--:B--2---:R-:W-:Y:S01]  /*29860*/  LEA R10, P4, R7, R5.reuse, 0x2 ;  /* 0x00000005070a7211 */ /* 0x084fe200078810ff */
[----:B------:R1:W-:Y:S01]  /*29870*/  STL.64 [R1+0x10b0], R18 ;  /* 0x0010b01201007387 */ /* 0x0003e20000100a00 */
[----:B------:R-:W-:Y:S02]  /*29880*/  LEA R20, P5, R71, R5, 0x2 ;  /* 0x0000000547147211 */ /* 0x000fe400078a10ff */
[-C--:B------:R-:W-:Y:S01]  /*29890*/  LEA.HI.X.SX32 R11, R7, R6.reuse, 0x2, P4 ;  /* 0x00000006070b7211 */ /* 0x080fe200020f16ff */
[----:B------:R2:W-:Y:S01]  /*298a0*/  STL.64 [R1+0x10a8], R16 ;  /* 0x0010a81001007387 */ /* 0x0005e20000100a00 */
[----:B------:R-:W-:-:S03]  /*298b0*/  LEA.HI.X.SX32 R23, R72, R6, 0x2, P2 ;  /* 0x0000000648177211 */ /* 0x000fc600010f16ff */
[----:B------:R3:W-:Y:S01]  /*298c0*/  STL.64 [R1+0x10f0], R14 ;  /* 0x0010f00e01007387 */ /* 0x0007e20000100a00 */
[-C--:B------:R-:W-:Y:S02]  /*298d0*/  LEA.HI.X.SX32 R21, R71, R6.reuse, 0x2, P5 ;  /* 0x0000000647157211 */ /* 0x080fe400028f16ff */
[-C--:B-1----:R-:W-:Y:S01]  /*298e0*/  LEA R18, P3, R68, R5.reuse, 0x2 ;  /* 0x0000000544127211 */ /* 0x082fe200078610ff */
[----:B------:R1:W-:Y:S01]  /*298f0*/  STL.64 [R1+0x1140], R10 ;  /* 0x0011400a01007387 */ /* 0x0003e20000100a00 */
[-C--:B--2---:R-:W-:Y:S02]  /*29900*/  LEA R16, P1, R70, R5.reuse, 0x2 ;  /* 0x0000000546107211 */ /* 0x084fe400078210ff */
[-C--:B------:R-:W-:Y:S02]  /*29910*/  LEA.HI.X.SX32 R19, R68, R6.reuse, 0x2, P3 ;  /* 0x0000000644137211 */ /* 0x080fe400018f16ff */
[----:B---3--:R-:W-:Y:S02]  /*29920*/  LEA R14, P0, R69, R5, 0x2 ;  /* 0x00000005450e7211 */ /* 0x008fe400078010ff */
[----:B------:R-:W-:-:S02]  /*29930*/  LEA.HI.X.SX32 R17, R70, R6, 0x2, P1 ;  /* 0x0000000646117211 */ /* 0x000fc400008f16ff */
[C---:B-1----:R-:W-:Y:S01]  /*29940*/  LEA R10, P2, R8.reuse, R5, 0x2 ;  /* 0x00000005080a7211 */ /* 0x042fe200078410ff */
[----:B------:R-:W-:Y:S01]  /*29950*/  STL.64 [R1+0x10e8], R22 ;  /* 0x0010e81601007387 */ /* 0x000fe20000100a00 */
[-C--:B------:R-:W-:Y:S02]  /*29960*/  LEA.HI.X.SX32 R15, R69, R6.reuse, 0x2, P0 ;  /* 0x00000006450f7211 */ /* 0x080fe400000f16ff */
[----:B------:R-:W-:Y:S01]  /*29970*/  LEA.HI.X.SX32 R11, R8, R6, 0x2, P2 ;  /* 0x00000006080b7211 */ /* 0x000fe200010f16ff */
[----:B------:R-:W-:Y:S04]  /*29980*/  STL.64 [R1+0x1148], R20 ;  /* 0x0011481401007387 */ /* 0x000fe80000100a00 */
[----:B------:R-:W-:Y:S04]  /*29990*/  STL.64 [R1+0x1190], R18 ;  /* 0x0011901201007387 */ /* 0x000fe80000100a00 */
[----:B------:R-:W-:Y:S04]  /*299a0*/  STL.64 [R1+0x1188], R16 ;  /* 0x0011881001007387 */ /* 0x000fe80000100a00 */
[----:B------:R-:W-:Y:S04]  /*299b0*/  STL.64 [R1+0x11e8], R14 ;  /* 0x0011e80e01007387 */ /* 0x000fe80000100a00 */
[----:B------:R1:W-:Y:S04]  /*299c0*/  STL.64 [R1+0x11d0], R10 ;  /* 0x0011d00a01007387 */ /* 0x0003e80000100a00 */
[----:B------:R-:W2:Y:S04]  /*299d0*/  LDL.LU R85, [R1+0xe4] ;  /* 0x0000e40001557983 */ /* 0x000ea80000300800 */
[----:B------:R-:W3:Y:S04]  /*299e0*/  LDL.LU R84, [R1+0xe8] ;  /* 0x0000e80001547983 */ /* 0x000ee80000300800 */
[----:B------:R-:W4:Y:S04]  /*299f0*/  LDL.LU R83, [R1+0xec] ;  /* 0x0000ec0001537983 */ /* 0x000f280000300800 */
[----:B------:R-:W4:Y:S04]  /*29a00*/  LDL.LU R81, [R1+0xf0] ;  /* 0x0000f00001517983 */ /* 0x000f280000300800 */
[----:B------:R-:W4:Y:S04]  /*29a10*/  LDL.LU R80, [R1+0xf4] ;  /* 0x0000f40001507983 */ /* 0x000f280000300800 */
[----:B------:R-:W4:Y:S04]  /*29a20*/  LDL.LU R79, [R1+0xf8] ;  /* 0x0000f800014f7983 */ /* 0x000f280000300800 */
[----:B------:R-:W4:Y:S01]  /*29a30*/  LDL.LU R82, [R1+0xfc] ;  /* 0x0000fc0001527983 */ /* 0x000f220000300800 */
[----:B------:R-:W-:-:S02]  /*29a40*/  LOP3.LUT R0, R3, 0x20, RZ, 0xfc, !PT ;  /* 0x0000002003007812 */ /* 0x000fc400078efcff */
[C---:B-1----:R-:W-:Y:S02]  /*29a50*/  LOP3.LUT R11, R3.reuse, 0x22, RZ, 0xfc, !PT ;  /* 0x00000022030b7812 */ /* 0x042fe400078efcff */
[-C--:B------:R-:W-:Y:S02]  /*29a60*/  ISETP.GE.AND P2, PT, R0, R13.reuse, PT ;  /* 0x0000000d0000720c */ /* 0x080fe40003f46270 */
[----:B------:R-:W-:Y:S02]  /*29a70*/  LOP3.LUT R0, R3, 0x40, RZ, 0xfc, !PT ;  /* 0x0000004003007812 */ /* 0x000fe400078efcff */
[-C--:B------:R-:W-:Y:S02]  /*29a80*/  ISETP.GE.AND P3, PT, R11, R13.reuse, PT ;  /* 0x0000000d0b00720c */ /* 0x080fe40003f66270 */
[----:B------:R-:W-:Y:S02]  /*29a90*/  ISETP.GE.AND P4, PT, R0, R13, PT ;  /* 0x0000000d0000720c */ /* 0x000fe40003f86270 */
[----:B------:R-:W-:-:S02]  /*29aa0*/  SEL R14, R12, RZ, !P3 ;  /* 0x000000ff0c0e7207 */ /* 0x000fc40005800000 */
[----:B------:R-:W-:Y:S02]  /*29ab0*/  SEL R15, R12, RZ, !P4 ;  /* 0x000000ff0c0f7207 */ /* 0x000fe40006000000 */
[----:B------:R-:W-:Y:S02]  /*29ac0*/  ISETP.NE.U32.AND P3, PT, R14, RZ, PT ;  /* 0x000000ff0e00720c */ /* 0x000fe40003f65070 */
[----:B------:R-:W-:Y:S01]  /*29ad0*/  LEA R16, P6, R73, R4, 0x2 ;  /* 0x0000000449107211 */ /* 0x000fe200078c10ff */
[----:B------:R-:W-:Y:S01]  /*29ae0*/  STL.64 [R1+0x1918], R12 ;  /* 0x0019180c01007387 */ /* 0x000fe20000100a00 */
[----:B------:R-:W-:Y:S02]  /*29af0*/  ISETP.NE.U32.AND P4, PT, R15, RZ, PT ;  /* 0x000000ff0f00720c */ /* 0x000fe40003f85070 */
[----:B------:R-:W-:Y:S01]  /*29b00*/  LEA.HI.X.SX32 R17, R73, R2, 0x2, P6 ;  /* 0x0000000249117211 */ /* 0x000fe200030f16ff */
[----:B------:R-:W-:Y:S04]  /*29b10*/  STL [R1+0x1930], R13 ;  /* 0x0019300d01007387 */ /* 0x000fe80000100800 */
[----:B------:R-:W4:Y:S04]  /*29b20*/  LDL.LU R86, [R1+0x100] ;  /* 0x0001000001567983 */ /* 0x000f280000300800 */
[----:B------:R-:W-:Y:S01]  /*29b30*/  STL.64 [R1+0xf18], R16 ;  /* 0x000f181001007387 */ /* 0x000fe20000100a00 */
[----:B--2---:R-:W-:-:S04]  /*29b40*/  LEA R14, P5, R85, R4, 0x2 ;  /* 0x00000004550e7211 */ /* 0x004fc800078a10ff */
[----:B------:R-:W-:Y:S02]  /*29b50*/  LEA.HI.X.SX32 R15, R85, R2, 0x2, P5 ;  /* 0x00000002550f7211 */ /* 0x000fe400028f16ff */
[----:B---3--:R-:W-:-:S03]  /*29b60*/  LEA R232, P6, R84, R4, 0x2 ;  /* 0x0000000454e87211 */ /* 0x008fc600078c10ff */
[----:B------:R1:W-:Y:S01]  /*29b70*/  STL.64 [R1+0x1928], R14 ;  /* 0x0019280e01007387 */ /* 0x0003e20000100a00 */
[----:B------:R-:W-:-:S03]  /*29b80*/  LEA.HI.X.SX32 R233, R84, R2, 0x2, P6 ;  /* 0x0000000254e97211 */ /* 0x000fc600030f16ff */
[----:B------:R-:W2:Y:S01]  /*29b90*/  LDL.LU R85, [R1+0x104] ;  /* 0x0001040001557983 */ /* 0x000ea20000300800 */
[----:B----4-:R-:W-:-:S03]  /*29ba0*/  LEA R230, P5, R83, R4, 0x2 ;  /* 0x0000000453e67211 */ /* 0x010fc600078a10ff */
[----:B------:R-:W-:Y:S04]  /*29bb0*/  STL.64 [R1+0x1938], R232 ;  /* 0x001938e801007387 */ /* 0x000fe80000100a00 */
[----:B------:R-:W3:Y:S01]  /*29bc0*/  LDL.LU R166, [R1+0x41c] ;  /* 0x00041c0001a67983 */ /* 0x000ee20000300800 */
[----:B------:R-:W-:-:S03]  /*29bd0*/  LEA.HI.X.SX32 R231, R83, R2, 0x2, P5 ;  /* 0x0000000253e77211 */ /* 0x000fc600028f16ff */
[----:B------:R-:W4:Y:S04]  /*29be0*/  LDL.LU R84, [R1+0x418] ;  /* 0x0004180001547983 */ /* 0x000f280000300800 */
[----:B------:R-:W-:Y:S04]  /*29bf0*/  STL.64 [R1+0x1940], R230 ;  /* 0x001940e601007387 */ /* 0x000fe80000100a00 */
[----:B------:R-:W4:Y:S01]  /*29c00*/  LDL.LU R83, [R1+0x414] ;  /* 0x0004140001537983 */ /* 0x000f220000300800 */
[----:B------:R-:W-:-:S03]  /*29c10*/  LEA R228, P6, R81, R4, 0x2 ;  /* 0x0000000451e47211 */ /* 0x000fc600078c10ff */
[----:B------:R-:W4:Y:S01]  /*29c20*/  LDL.LU R136, [R1+0x410] ;  /* 0x0004100001887983 */ /* 0x000f220000300800 */
[----:B------:R-:W-:-:S03]  /*29c30*/  LEA.HI.X.SX32 R229, R81, R2, 0x2, P6 ;  /* 0x0000000251e57211 */ /* 0x000fc600030f16ff */
[----:B------:R-:W-:Y:S01]  /*29c40*/  STL [R1+0x1950], R228 ;  /* 0x001950e401007387 */ /* 0x000fe20000100800 */
[----:B------:R-:W-:-:S03]  /*29c50*/  LEA R226, P5, R80, R4, 0x2 ;  /* 0x0000000450e27211 */ /* 0x000fc600078a10ff */
[----:B------:R-:W-:Y:S04]  /*29c60*/  STL [R1+0x194c], R229 ;  /* 0x00194ce501007387 */ /* 0x000fe80000100800 */
[----:B------:R-:W4:Y:S01]  /*29c70*/  LDL.LU R81, [R1+0x40c] ;  /* 0x00040c0001517983 */ /* 0x000f220000300800 */
[----:B------:R-:W-:Y:S02]  /*29c80*/  LEA.HI.X.SX32 R227, R80, R2, 0x2, P5 ;  /* 0x0000000250e37211 */ /* 0x000fe400028f16ff */
[C---:B------:R-:W-:Y:S01]  /*29c90*/  LEA R224, P6, R79.reuse, R4, 0x2 ;  /* 0x000000044fe07211 */ /* 0x040fe200078c10ff */
[----:B------:R-:W4:Y:S03]  /*29ca0*/  LDL.LU R80, [R1+0x408] ;  /* 0x0004080001507983 */ /* 0x000f260000300800 */
[----:B------:R-:W-:Y:S01]  /*29cb0*/  LEA.HI.X.SX32 R225, R79, R2, 0x2, P6 ;  /* 0x000000024fe17211 */ /* 0x000fe200030f16ff */
[----:B------:R-:W-:Y:S04]  /*29cc0*/  STL [R1+0x1958], R226 ;  /* 0x001958e201007387 */ /* 0x000fe80000100800 */
[----:B------:R-:W-:Y:S04]  /*29cd0*/  STL [R1+0x1954], R227 ;  /* 0x001954e301007387 */ /* 0x000fe80000100800 */
[----:B------:R-:W4:Y:S01]  /*29ce0*/  LDL.LU R79, [R1+0x404] ;  /* 0x00040400014f7983 */ /* 0x000f220000300800 */
[----:B------:R-:W-:-:S03]  /*29cf0*/  LEA R222, P5, R82, R4, 0x2 ;  /* 0x0000000452de7211 */ /* 0x000fc600078a10ff */
[----:B------:R-:W-:Y:S04]  /*29d00*/  STL [R1+0x1960], R224 ;  /* 0x001960e001007387 */ /* 0x000fe80000100800 */
[----:B------:R-:W-:Y:S04]  /*29d10*/  STL [R1+0x195c], R225 ;  /* 0x00195ce101007387 */ /* 0x000fe80000100800 */
[----:B------:R-:W4:Y:S01]  /*29d20*/  LDL.LU R167, [R1+0x400] ;  /* 0x0004000001a77983 */ /* 0x000f220000300800 */
[----:B------:R-:W-:-:S03]  /*29d30*/  LEA.HI.X.SX32 R223, R82, R2, 0x2, P5 ;  /* 0x0000000252df7211 */ /* 0x000fc600028f16ff */
[----:B------:R-:W4:Y:S01]  /*29d40*/  LDL.LU R82, [R1+0x3fc] ;  /* 0x0003fc0001527983 */ /* 0x000f220000300800 */
[----:B------:R-:W-:Y:S02]  /*29d50*/  LOP3.LUT R7, R3, 0x2, RZ, 0xfc, !PT ;  /* 0x0000000203077812 */ /* 0x000fe400078efcff */
[----:B-1----:R-:W-:Y:S02]  /*29d60*/  LEA R14, P6, R86, R4, 0x2 ;  /* 0x00000004560e7211 */ /* 0x002fe400078c10ff */
[----:B------:R-:W-:Y:S01]  /*29d70*/  ISETP.GE.AND P1, PT, R7, R13, PT ;  /* 0x0000000d0700720c */ /* 0x000fe20003f26270 */
[----:B------:R-:W-:Y:S01]  /*29d80*/  STL.64 [R1+0x1968], R222 ;  /* 0x001968de01007387 */ /* 0x000fe20000100a00 */
[C---:B------:R-:W-:Y:S02]  /*29d90*/  SEL R10, R12.reuse, RZ, !P2 ;  /* 0x000000ff0c0a7207 */ /* 0x040fe40005000000 */
[----:B------:R-:W-:Y:S02]  /*29da0*/  SEL R9, R12, RZ, !P1 ;  /* 0x000000ff0c097207 */ /* 0x000fe40004800000 */
[----:B------:R-:W-:-:S02]  /*29db0*/  LEA.HI.X.SX32 R15, R86, R2, 0x2, P6 ;  /* 0x00000002560f7211 */ /* 0x000fc400030f16ff */
[----:B------:R-:W4:Y:S04]  /*29dc0*/  LDL.LU R86, [R1+0x3f8] ;  /* 0x0003f80001567983 */ /* 0x000f280000300800 */
[----:B------:R3:W-:Y:S01]  /*29dd0*/  STL.64 [R1+0x568], R14 ;  /* 0x0005680e01007387 */ /* 0x0007e20000100a00 */
[----:B--2---:R-:W-:-:S04]  /*29de0*/  LEA R12, P5, R85, R4, 0x2 ;  /* 0x00000004550c7211 */ /* 0x004fc800078a10ff */
[----:B------:R-:W-:Y:S02]  /*29df0*/  LEA.HI.X.SX32 R13, R85, R2, 0x2, P5 ;  /* 0x00000002550d7211 */ /* 0x000fe400028f16ff */
[----:B------:R-:W2:Y:S01]  /*29e00*/  LDL.LU R85, [R1+0x3f4] ;  /* 0x0003f40001557983 */ /* 0x000ea20000300800 */
[----:B---3--:R-:W-:-:S03]  /*29e10*/  LEA R14, P6, R166, R4, 0x2 ;  /* 0x00000004a60e7211 */ /* 0x008fc600078c10ff */
[----:B------:R4:W-:Y:S01]  /*29e20*/  STL.64 [R1+0x560], R12 ;  /* 0x0005600c01007387 */ /* 0x0009e20000100a00 */
[----:B------:R-:W-:-:S03]  /*29e30*/  LEA.HI.X.SX32 R15, R166, R2, 0x2, P6 ;  /* 0x00000002a60f7211 */ /* 0x000fc600030f16ff */
[----:B------:R-:W3:Y:S04]  /*29e40*/  LDL.LU R166, [R1+0x3f0] ;  /* 0x0003f00001a67983 */ /* 0x000ee80000300800 */
[----:B------:R1:W-:Y:S01]  /*29e50*/  STL.64 [R1+0x558], R14 ;  /* 0x0005580e01007387 */ /* 0x0003e20000100a00 */
[----:B----4-:R-:W-:-:S04]  /*29e60*/  LEA R12, P5, R84, R4, 0x2 ;  /* 0x00000004540c7211 */ /* 0x010fc800078a10ff */
[----:B------:R-:W-:Y:S02]  /*29e70*/  LEA.HI.X.SX32 R13, R84, R2, 0x2, P5 ;  /* 0x00000002540d7211 */ /* 0x000fe400028f16ff */
[----:B------:R-:W4:Y:S01]  /*29e80*/  LDL.LU R84, [R1+0x3ec] ;  /* 0x0003ec0001547983 */ /* 0x000f220000300800 */
[----:B-1----:R-:W-:-:S03]  /*29e90*/  LEA R14, P6, R83, R4, 0x2 ;  /* 0x00000004530e7211 */ /* 0x002fc600078c10ff */
[----:B------:R1:W-:Y:S01]  /*29ea0*/  STL.64 [R1+0x550], R12 ;  /* 0x0005500c01007387 */ /* 0x0003e20000100a00 */
[----:B------:R-:W-:-:S03]  /*29eb0*/  LEA.HI.X.SX32 R15, R83, R2, 0x2, P6 ;  /* 0x00000002530f7211 */ /* 0x000fc600030f16ff */
[----:B------:R-:W4:Y:S04]  /*29ec0*/  LDL.LU R83, [R1+0x3e8] ;  /* 0x0003e80001537983 */ /* 0x000f280000300800 */
[----:B------:R1:W-:Y:S02]  /*29ed0*/  STL.64 [R1+0x548], R14 ;  /* 0x0005480e01007387 */ /* 0x0003e40000100a00 */
[----:B-1----:R-:W-:-:S04]  /*29ee0*/  LEA R12, P5, R136, R4, 0x2 ;  /* 0x00000004880c7211 */ /* 0x002fc800078a10ff */
[----:B------:R-:W-:Y:S02]  /*29ef0*/  LEA.HI.X.SX32 R13, R136, R2, 0x2, P5 ;  /* 0x00000002880d7211 */ /* 0x000fe400028f16ff */
[----:B------:R-:W4:Y:S01]  /*29f00*/  LDL.LU R136, [R1+0x3e4] ;  /* 0x0003e40001887983 */ /* 0x000f220000300800 */
[----:B------:R-:W-:-:S03]  /*29f10*/  LEA R14, P6, R81, R4, 0x2 ;  /* 0x00000004510e7211 */ /* 0x000fc600078c10ff */
        /* <DEDUP_REMOVED lines=19> */
[----:B------:R2:W-:Y:S01]  /*2a050*/  STL.64 [R1+0x518], R14 ;  /* 0x0005180e01007387 */ /* 0x0005e20000100a00 */
[----:B-1----:R-:W-:-:S04]  /*2a060*/  LEA R12, P5, R86, R4, 0x2 ;  /* 0x00000004560c7211 */ /* 0x002fc800078a10ff */
[----:B------:R-:W-:Y:S02]  /*2a070*/  LEA.HI.X.SX32 R13, R86, R2, 0x2, P5 ;  /* 0x00000002560d7211 */ /* 0x000fe400028f16ff */
[----:B------:R-:W4:Y:S04]  /*2a080*/  LDL.LU R86, [R1+0x3cc] ;  /* 0x0003cc0001567983 */ /* 0x000f280000300800 */
[----:B------:R3:W-:Y:S01]  /*2a090*/  STL.64 [R1+0x510], R12 ;  /* 0x0005100c01007387 */ /* 0x0007e20000100a00 */
[----:B------:R-:W-:Y:S01]  /*2a0a0*/  IMAD R0, R105, UR32, RZ ;  /* 0x0000002069007c24 */ /* 0x000fe2000f8e02ff */
[----:B------:R-:W-:Y:S01]  /*2a0b0*/  ISETP.NE.U32.AND P0, PT, R74, RZ, PT ;  /* 0x000000ff4a00720c */ /* 0x000fe20003f05070 */
[----:B------:R-:W-:Y:S02]  /*2a0c0*/  IMAD R6, R92, UR46, RZ ;  /* 0x0000002e5c067c24 */ /* 0x000fe4000f8e02ff */
[----:B------:R-:W-:Y:S01]  /*2a0d0*/  IMAD R5, R91, UR47, RZ ;  /* 0x0000002f5b057c24 */ /* 0x000fe2000f8e02ff */
[----:B------:R-:W-:-:S02]  /*2a0e0*/  ISETP.NE.U32.AND P2, PT, R10, RZ, PT ;  /* 0x000000ff0a00720c */ /* 0x000fc40003f45070 */
[----:B--2---:R-:W-:Y:S01]  /*2a0f0*/  LEA R14, P6, R85, R4, 0x2 ;  /* 0x00000004550e7211 */ /* 0x004fe200078c10ff */
[----:B------:R-:W-:Y:S02]  /*2a100*/  IMAD R8, R94, UR44, RZ ;  /* 0x0000002c5e087c24 */ /* 0x000fe4000f8e02ff */
[----:B------:R-:W-:Y:S01]  /*2a110*/  IMAD R7, R93, UR45, RZ ;  /* 0x0000002d5d077c24 */ /* 0x000fe2000f8e02ff */
[----:B------:R-:W-:Y:S02]  /*2a120*/  LEA.HI.X.SX32 R15, R85, R2, 0x2, P6 ;  /* 0x00000002550f7211 */ /* 0x000fe400030f16ff */
[----:B---3--:R-:W-:Y:S01]  /*2a130*/  LEA R12, P5, R166, R4, 0x2 ;  /* 0x00000004a60c7211 */ /* 0x008fe200078a10ff */
[----:B------:R-:W2:Y:S01]  /*2a140*/  LDL.LU R85, [R1+0x3c8] ;  /* 0x0003c80001557983 */ /* 0x000ea20000300800 */
[----:B------:R-:W-:Y:S01]  /*2a150*/  IMAD R10, R96, UR42, RZ ;  /* 0x0000002a600a7c24 */ /* 0x000fe2000f8e02ff */
[----:B------:R-:W-:Y:S01]  /*2a160*/  ISETP.NE.U32.AND P1, PT, R9, RZ, PT ;  /* 0x000000ff0900720c */ /* 0x000fe20003f25070 */
[----:B------:R-:W-:Y:S01]  /*2a170*/  IMAD R11, R98, UR39, RZ ;  /* 0x00000027620b7c24 */ /* 0x000fe2000f8e02ff */
[----:B------:R4:W-:Y:S01]  /*2a180*/  STL.64 [R1+0x508], R14 ;  /* 0x0005080e01007387 */ /* 0x0009e20000100a00 */
[----:B------:R-:W-:Y:S01]  /*2a190*/  LEA.HI.X.SX32 R13, R166, R2, 0x2, P5 ;  /* 0x00000002a60d7211 */ /* 0x000fe200028f16ff */
[----:B------:R-:W-:Y:S01]  /*2a1a0*/  IMAD R9, R95, UR43, RZ ;  /* 0x0000002b5f097c24 */ /* 0x000fe2000f8e02ff */
[----:B------:R-:W1:Y:S01]  /*2a1b0*/  LDCU UR47, c[0x0][0x3b0] ;  /* 0x00007600ff2f77ac */ /* 0x000e620008000800 */
[----:B------:R-:W3:Y:S01]  /*2a1c0*/  LDL.LU R166, [R1+0x3c4] ;  /* 0x0003c40001a67983 */ /* 0x000ee20000300800 */
[----:B------:R-:W-:Y:S01]  /*2a1d0*/  IMAD R233, R151, UR54, RZ ;  /* 0x0000003697e97c24 */ /* 0x000fe2000f8e02ff */
[----:B------:R-:W1:Y:S02]  /*2a1e0*/  LDCU UR46, c[0x0][0x3b0] ;  /* 0x00007600ff2e77ac */ /* 0x000e640008000800 */
[----:B------:R4:W-:Y:S01]  /*2a1f0*/  STL.64 [R1+0x500], R12 ;  /* 0x0005000c01007387 */ /* 0x0009e20000100a00 */
[----:B------:R-:W1:Y:S01]  /*2a200*/  LDCU UR45, c[0x0][0x3b0] ;  /* 0x00007600ff2d77ac */ /* 0x000e620008000800 */
[C---:B----4-:R-:W-:Y:S01]  /*2a210*/  LEA R14, P6, R84.reuse, R4, 0x2 ;  /* 0x00000004540e7211 */ /* 0x050fe200078c10ff */
[----:B------:R-:W4:Y:S03]  /*2a220*/  LDCU UR43, c[0x0][0x3b0] ;  /* 0x00007600ff2b77ac */ /* 0x000f260008000800 */
[----:B------:R-:W-:-:S02]  /*2a230*/  LEA.HI.X.SX32 R15, R84, R2, 0x2, P6 ;  /* 0x00000002540f7211 */ /* 0x000fc400030f16ff */
[----:B------:R-:W4:Y:S01]  /*2a240*/  LDL.LU R84, [R1+0x3c0] ;  /* 0x0003c00001547983 */ /* 0x000f220000300800 */
[----:B------:R-:W2:Y:S01]  /*2a250*/  LDCU UR44, c[0x0][0x3b0] ;  /* 0x00007600ff2c77ac */ /* 0x000ea20008000800 */
[C---:B------:R-:W-:Y:S01]  /*2a260*/  LEA R12, P5, R83.reuse, R4, 0x2 ;  /* 0x00000004530c7211 */ /* 0x040fe200078a10ff */
[----:B------:R-:W2:Y:S03]  /*2a270*/  LDCU UR42, c[0x0][0x3b0] ;  /* 0x00007600ff2a77ac */ /* 0x000ea60008000800 */
[----:B------:R-:W-:Y:S01]  /*2a280*/  LEA.HI.X.SX32 R13, R83, R2, 0x2, P5 ;  /* 0x00000002530d7211 */ /* 0x000fe200028f16ff */
[----:B------:R1:W-:Y:S01]  /*2a290*/  STL.64 [R1+0x4f8], R14 ;  /* 0x0004f80e01007387 */ /* 0x0003e20000100a00 */
[----:B------:R-:W-:Y:S01]  /*2a2a0*/  IMAD R223, R156, UR49, RZ ;  /* 0x000000319cdf7c24 */ /* 0x000fe2000f8e02ff */
[----:B------:R-:W2:Y:S02]  /*2a2b0*/  LDCU UR39, c[0x0][0x3b0] ;  /* 0x00007600ff2777ac */ /* 0x000ea40008000800 */
[----:B------:R1:W-:Y:S02]  /*2a2c0*/  STL.64 [R1+0x4f0], R12 ;  /* 0x0004f00c01007387 */ /* 0x0003e40000100a00 */
[----:B-1----:R-:W-:Y:S01]  /*2a2d0*/  IMAD R225, R160, UR45, RZ ;  /* 0x0000002da0e17c24 */ /* 0x002fe2000f8e02ff */
[----:B------:R-:W1:Y:S01]  /*2a2e0*/  LDCU UR32, c[0x0][0x3b0] ;  /* 0x00007600ff2077ac */ /* 0x000e620008000800 */
[----:B------:R-:W4:Y:S01]  /*2a2f0*/  LDL.LU R83, [R1+0x3bc] ;  /* 0x0003bc0001537983 */ /* 0x000f220000300800 */
[----:B------:R-:W-:Y:S01]  /*2a300*/  IMAD R232, R165, UR40, RZ ;  /* 0x00000028a5e87c24 */ /* 0x000fe2000f8e02ff */
[----:B------:R-:W1:Y:S01]  /*2a310*/  LDCU UR54, c[0x0][0x3b0] ;  /* 0x00007600ff3677ac */ /* 0x000e620008000800 */
[C---:B------:R-:W-:Y:S01]  /*2a320*/  LEA R14, P6, R136.reuse, R4, 0x2 ;  /* 0x00000004880e7211 */ /* 0x040fe200078c10ff */
[----:B------:R-:W-:Y:S01]  /*2a330*/  STL [R1+0x794], R0 ;  /* 0x0007940001007387 */ /* 0x000fe20000100800 */
[----:B------:R-:W1:Y:S02]  /*2a340*/  LDCU UR49, c[0x0][0x3b0] ;  /* 0x00007600ff3177ac */ /* 0x000e640008000800 */
[----:B------:R-:W-:-:S02]  /*2a350*/  LEA.HI.X.SX32 R15, R136, R2, 0x2, P6 ;  /* 0x00000002880f7211 */ /* 0x000fc400030f16ff */
[C---:B------:R-:W-:Y:S01]  /*2a360*/  LEA R12, P5, R81.reuse, R4, 0x2 ;  /* 0x00000004510c7211 */ /* 0x040fe200078a10ff */
[----:B------:R-:W4:Y:S01]  /*2a370*/  LDL.LU R136, [R1+0x3b8] ;  /* 0x0003b80001887983 */ /* 0x000f220000300800 */
[----:B------:R-:W1:Y:S02]  /*2a380*/  LDCU UR40, c[0x0][0x3b0] ;  /* 0x00007600ff2877ac */ /* 0x000e640008000800 */
[----:B------:R-:W-:Y:S01]  /*2a390*/  LEA.HI.X.SX32 R13, R81, R2, 0x2, P5 ;  /* 0x00000002510d7211 */ /* 0x000fe200028f16ff */
[----:B------:R1:W-:Y:S01]  /*2a3a0*/  STL.64 [R1+0x4e8], R14 ;  /* 0x0004e80e01007387 */ /* 0x0003e20000100a00 */
[----:B------:R-:W2:Y:S03]  /*2a3b0*/  LDCU UR45, c[0x0][0x3b0] ;  /* 0x00007600ff2d77ac */ /* 0x000ea60008000800 */
[----:B------:R-:W4:Y:S04]  /*2a3c0*/  LDL.LU R81, [R1+0x3b4] ;  /* 0x0003b40001517983 */ /* 0x000f280000300800 */
[----:B------:R1:W-:Y:S02]  /*2a3d0*/  STL.64 [R1+0x4e0], R12 ;  /* 0x0004e00c01007387 */ /* 0x0003e40000100a00 */
[----:B-1----:R-:W-:-:S04]  /*2a3e0*/  LEA R14, P6, R80, R4, 0x2 ;  /* 0x00000004500e7211 */ /* 0x002fc800078c10ff */
[----:B------:R-:W-:Y:S02]  /*2a3f0*/  LEA.HI.X.SX32 R15, R80, R2, 0x2, P6 ;  /* 0x00000002500f7211 */ /* 0x000fe400030f16ff */
[----:B------:R-:W4:Y:S01]  /*2a400*/  LDL.LU R80, [R1+0x3b0] ;  /* 0x0003b00001507983 */ /* 0x000f220000300800 */
[----:B------:R-:W-:-:S04]  /*2a410*/  LEA R12, P5, R79, R4, 0x2 ;  /* 0x000000044f0c7211 */ /* 0x000fc800078a10ff */
[----:B------:R-:W-:Y:S01]  /*2a420*/  LEA.HI.X.SX32 R13, R79, R2, 0x2, P5 ;  /* 0x000000024f0d7211 */ /* 0x000fe200028f16ff */
[----:B------:R1:W-:Y:S01]  /*2a430*/  STL.64 [R1+0x4d8], R14 ;  /* 0x0004d80e01007387 */ /* 0x0003e20000100a00 */
[----:B------:R-:W-:Y:S01]  /*2a440*/  IMAD R0, R106, UR31, RZ ;  /* 0x0000001f6a007c24 */ /* 0x000fe2000f8e02ff */
[----:B------:R-:W2:Y:S02]  /*2a450*/  LDCU UR31, c[0x0][0x3b0] ;  /* 0x00007600ff1f77ac */ /* 0x000ea40008000800 */
[----:B------:R1:W-:Y:S04]  /*2a460*/  STL.64 [R1+0x4d0], R12 ;  /* 0x0004d00c01007387 */ /* 0x0003e80000100a00 */
[----:B------:R-:W4:Y:S01]  /*2a470*/  LDL.LU R79, [R1+0x3ac] ;  /* 0x0003ac00014f7983 */ /* 0x000f220000300800 */
[----:B-1----:R-:W-:-:S03]  /*2a480*/  LEA R14, P6, R167, R4, 0x2 ;  /* 0x00000004a70e7211 */ /* 0x002fc600078c10ff */
[----:B------:R-:W-:Y:S01]  /*2a490*/  STL [R1+0x79c], R0 ;  /* 0x00079c0001007387 */ /* 0x000fe20000100800 */
[----:B------:R-:W-:Y:S02]  /*2a4a0*/  LEA.HI.X.SX32 R15, R167, R2, 0x2, P6 ;  /* 0x00000002a70f7211 */ /* 0x000fe400030f16ff */
[C---:B------:R-:W-:Y:S01]  /*2a4b0*/  LEA R12, P5, R82.reuse, R4, 0x2 ;  /* 0x00000004520c7211 */ /* 0x040fe200078a10ff */
[----:B------:R-:W4:Y:S03]  /*2a4c0*/  LDL.LU R167, [R1+0x3a8] ;  /* 0x0003a80001a77983 */ /* 0x000f260000300800 */
[----:B------:R-:W-:Y:S01]  /*2a4d0*/  LEA.HI.X.SX32 R13, R82, R2, 0x2, P5 ;  /* 0x00000002520d7211 */ /* 0x000fe200028f16ff */
[----:B------:R1:W-:Y:S04]  /*2a4e0*/  STL.64 [R1+0x4c8], R14 ;  /* 0x0004c80e01007387 */ /* 0x0003e80000100a00 */
[----:B------:R-:W4:Y:S04]  /*2a4f0*/  LDL.LU R82, [R1+0x3a4] ;  /* 0x0003a40001527983 */ /* 0x000f280000300800 */
[----:B------:R2:W-:Y:S01]  /*2a500*/  STL.64 [R1+0x4c0], R12 ;  /* 0x0004c00c01007387 */ /* 0x0005e20000100a00 */
[----:B-1----:R-:W-:-:S04]  /*2a510*/  LEA R14, P6, R86, R4, 0x2 ;  /* 0x00000004560e7211 */ /* 0x002fc800078c10ff */
[----:B------:R-:W-:Y:S02]  /*2a520*/  LEA.HI.X.SX32 R15, R86, R2, 0x2, P6 ;  /* 0x00000002560f7211 */ /* 0x000fe400030f16ff */
[----:B------:R-:W4:Y:S04]  /*2a530*/  LDL.LU R86, [R1+0x3a0] ;  /* 0x0003a00001567983 */ /* 0x000f280000300800 */
[----:B------:R4:W-:Y:S01]  /*2a540*/  STL.64 [R1+0x4b8], R14 ;  /* 0x0004b80e01007387 */ /* 0x0009e20000100a00 */
[----:B--2---:R-:W-:-:S04]  /*2a550*/  LEA R12, P5, R85, R4, 0x2 ;  /* 0x00000004550c7211 */ /* 0x004fc800078a10ff */
[----:B------:R-:W-:Y:S02]  /*2a560*/  LEA.HI.X.SX32 R13, R85, R2, 0x2, P5 ;  /* 0x00000002550d7211 */ /* 0x000fe400028f16ff */
[----:B------:R-:W2:Y:S01]  /*2a570*/  LDL.LU R85, [R1+0x39c] ;  /* 0x00039c0001557983 */ /* 0x000ea20000300800 */
[----:B---3--:R-:W-:-:S03]  /*2a580*/  LEA R16, P6, R166, R4, 0x2 ;  /* 0x00000004a6107211 */ /* 0x008fc600078c10ff */
[----:B------:R-:W-:Y:S01]  /*2a590*/  STL.64 [R1+0x4b0], R12 ;  /* 0x0004b00c01007387 */ /* 0x000fe20000100a00 */
[----:B------:R-:W-:-:S03]  /*2a5a0*/  LEA.HI.X.SX32 R17, R166, R2, 0x2, P6 ;  /* 0x00000002a6117211 */ /* 0x000fc600030f16ff */
[----:B------:R-:W3:Y:S04]  /*2a5b0*/  LDL.LU R166, [R1+0x398] ;  /* 0x0003980001a67983 */ /* 0x000ee80000300800 */
[----:B------:R1:W-:Y:S01]  /*2a5c0*/  STL.64 [R1+0x4a8], R16 ;  /* 0x0004a81001007387 */ /* 0x0003e20000100a00 */
[----:B----4-:R-:W-:-:S04]  /*2a5d0*/  LEA R14, P5, R84, R4, 0x2 ;  /* 0x00000004540e7211 */ /* 0x010fc800078a10ff */
[----:B------:R-:W-:Y:S02]  /*2a5e0*/  LEA.HI.X.SX32 R15, R84, R2, 0x2, P5 ;  /* 0x00000002540f7211 */ /* 0x000fe400028f16ff */
        /* <DEDUP_REMOVED lines=8> */
[----:B------:R-:W4:Y:S01]  /*2a670*/  LDL.LU R136, [R1+0x38c] ;  /* 0x00038c0001887983 */ /* 0x000f220000300800 */
[----:B-1----:R-:W-:-:S03]  /*2a680*/  LEA R16, P6, R81, R4, 0x2 ;  /* 0x0000000451107211 */ /* 0x002fc600078c10ff */
        /* <DEDUP_REMOVED lines=22> */
[----:B------:R-:W4:Y:S04]  /*2a7f0*/  LDL.LU R86, [R1+0x374] ;  /* 0x0003740001567983 */ /* 0x000f280000300800 */
[----:B------:R3:W-:Y:S01]  /*2a800*/  STL.64 [R1+0x460], R14 ;  /* 0x0004600e01007387 */ /* 0x0007e20000100a00 */
[----:B------:R-:W-:Y:S01]  /*2a810*/  IMAD R0, R110, UR27, RZ ;  /* 0x0000001b6e007c24 */ /* 0x000fe2000f8e02ff */
[----:B------:R-:W1:Y:S01]  /*2a820*/  LDCU UR27, c[0x0][0x3b0] ;  /* 0x00007600ff1b77ac */ /* 0x000e620008000800 */
[----:B--2---:R-:W-:-:S04]  /*2a830*/  LEA R16, P6, R85, R4, 0x2 ;  /* 0x0000000455107211 */ /* 0x004fc800078c10ff */
[----:B------:R-:W-:Y:S02]  /*2a840*/  LEA.HI.X.SX32 R17, R85, R2, 0x2, P6 ;  /* 0x0000000255117211 */ /* 0x000fe400030f16ff */
[----:B------:R-:W2:Y:S01]  /*2a850*/  LDL.LU R85, [R1+0x370] ;  /* 0x0003700001557983 */ /* 0x000ea20000300800 */
[----:B---3--:R-:W-:-:S04]  /*2a860*/  LEA R14, P5, R166, R4, 0x2 ;  /* 0x00000004a60e7211 */ /* 0x008fc800078a10ff */
[----:B------:R-:W-:Y:S01]  /*2a870*/  LEA.HI.X.SX32 R15, R166, R2, 0x2, P5 ;  /* 0x00000002a60f7211 */ /* 0x000fe200028f16ff */
[----:B------:R4:W-:Y:S04]  /*2a880*/  STL.64 [R1+0x458], R16 ;  /* 0x0004581001007387 */ /* 0x0009e80000100a00 */
[----:B------:R3:W-:Y:S04]  /*2a890*/  STL.64 [R1+0x450], R14 ;  /* 0x0004500e01007387 */ /* 0x0007e80000100a00 */
[----:B------:R-:W2:Y:S01]  /*2a8a0*/  LDL.LU R166, [R1+0x36c] ;  /* 0x00036c0001a67983 */ /* 0x000ea20000300800 */
[----:B----4-:R-:W-:-:S03]  /*2a8b0*/  LEA R16, P6, R84, R4, 0x2 ;  /* 0x0000000454107211 */ /* 0x010fc600078c10ff */
[----:B------:R-:W-:Y:S01]  /*2a8c0*/  STL [R1+0x7a4], R0 ;  /* 0x0007a40001007387 */ /* 0x000fe20000100800 */
[----:B------:R-:W-:-:S03]  /*2a8d0*/  LEA.HI.X.SX32 R17, R84, R2, 0x2, P6 ;  /* 0x0000000254117211 */ /* 0x000fc600030f16ff */
[----:B------:R-:W4:Y:S01]  /*2a8e0*/  LDL.LU R84, [R1+0x368] ;  /* 0x0003680001547983 */ /* 0x000f220000300800 */
[----:B---3--:R-:W-:-:S03]  /*2a8f0*/  LEA R14, P5, R83, R4, 0x2 ;  /* 0x00000004530e7211 */ /* 0x008fc600078a10ff */
[----:B------:R3:W-:Y:S01]  /*2a900*/  STL.64 [R1+0x448], R16 ;  /* 0x0004481001007387 */ /* 0x0007e20000100a00 */
[----:B------:R-:W-:-:S03]  /*2a910*/  LEA.HI.X.SX32 R15, R83, R2, 0x2, P5 ;  /* 0x00000002530f7211 */ /* 0x000fc600028f16ff */
[----:B------:R-:W4:Y:S04]  /*2a920*/  LDL.LU R83, [R1+0x364] ;  /* 0x0003640001537983 */ /* 0x000f280000300800 */
[----:B------:R1:W-:Y:S01]  /*2a930*/  STL.64 [R1+0x440], R14 ;  /* 0x0004400e01007387 */ /* 0x0003e20000100a00 */
[----:B---3--:R-:W-:-:S04]  /*2a940*/  LEA R16, P6, R136, R4, 0x2 ;  /* 0x0000000488107211 */ /* 0x008fc800078c10ff */
[----:B------:R-:W-:Y:S02]  /*2a950*/  LEA.HI.X.SX32 R17, R136, R2, 0x2, P6 ;  /* 0x0000000288117211 */ /* 0x000fe400030f16ff */
[----:B------:R-:W3:Y:S01]  /*2a960*/  LDL.LU R136, [R1+0x360] ;  /* 0x0003600001887983 */ /* 0x000ee20000300800 */
[----:B-1----:R-:W-:-:S03]  /*2a970*/  LEA R14, P5, R81, R4, 0x2 ;  /* 0x00000004510e7211 */ /* 0x002fc600078a10ff */
[----:B------:R1:W-:Y:S01]  /*2a980*/  STL.64 [R1+0x438], R16 ;  /* 0x0004381001007387 */ /* 0x0003e20000100a00 */
[----:B------:R-:W-:Y:S01]  /*2a990*/  LEA.HI.X.SX32 R15, R81, R2, 0x2, P5 ;  /* 0x00000002510f7211 */ /* 0x000fe200028f16ff */
[----:B------:R-:W-:Y:S01]  /*2a9a0*/  IMAD R0, R111, UR26, RZ ;  /* 0x0000001a6f007c24 */ /* 0x000fe2000f8e02ff */
[----:B------:R-:W2:Y:S03]  /*2a9b0*/  LDCU UR26, c[0x0][0x3b0] ;  /* 0x00007600ff1a77ac */ /* 0x000ea60008000800 */
[----:B------:R1:W-:Y:S02]  /*2a9c0*/  STL.64 [R1+0x430], R14 ;  /* 0x0004300e01007387 */ /* 0x0003e40000100a00 */
[C---:B-1----:R-:W-:Y:S02]  /*2a9d0*/  LEA R16, P6, R80.reuse, R4, 0x2 ;  /* 0x0000000450107211 */ /* 0x042fe400078c10ff */
[----:B------:R-:W3:Y:S02]  /*2a9e0*/  LDL.LU R81, [R1+0x35c] ;  /* 0x00035c0001517983 */ /* 0x000ee40000300800 */
[----:B------:R-:W-:-:S02]  /*2a9f0*/  LEA.HI.X.SX32 R17, R80, R2, 0x2, P6 ;  /* 0x0000000250117211 */ /* 0x000fc400030f16ff */
[----:B------:R-:W-:Y:S04]  /*2aa00*/  STL [R1+0x7cc], R0 ;  /* 0x0007cc0001007387 */ /* 0x000fe80000100800 */
[----:B------:R-:W3:Y:S01]  /*2aa10*/  LDL.LU R80, [R1+0x358] ;  /* 0x0003580001507983 */ /* 0x000ee20000300800 */
[----:B------:R-:W-:-:S03]  /*2aa20*/  LEA R14, P5, R79, R4, 0x2 ;  /* 0x000000044f0e7211 */ /* 0x000fc600078a10ff */
[----:B------:R1:W-:Y:S01]  /*2aa30*/  STL.64 [R1+0x428], R16 ;  /* 0x0004281001007387 */ /* 0x0003e20000100a00 */
[----:B------:R-:W-:-:S03]  /*2aa40*/  LEA.HI.X.SX32 R15, R79, R2, 0x2, P5 ;  /* 0x000000024f0f7211 */ /* 0x000fc600028f16ff */
[----:B------:R-:W3:Y:S04]  /*2aa50*/  LDL.LU R79, [R1+0x354] ;  /* 0x00035400014f7983 */ /* 0x000ee80000300800 */
[----:B------:R1:W-:Y:S02]  /*2aa60*/  STL.64 [R1+0x420], R14 ;  /* 0x0004200e01007387 */ /* 0x0003e40000100a00 */
[----:B-1----:R-:W-:-:S04]  /*2aa70*/  LEA R16, P6, R167, R4, 0x2 ;  /* 0x00000004a7107211 */ /* 0x002fc800078c10ff */
[----:B------:R-:W-:Y:S02]  /*2aa80*/  LEA.HI.X.SX32 R17, R167, R2, 0x2, P6 ;  /* 0x00000002a7117211 */ /* 0x000fe400030f16ff */
[----:B------:R-:W3:Y:S01]  /*2aa90*/  LDL.LU R167, [R1+0x350] ;  /* 0x0003500001a77983 */ /* 0x000ee20000300800 */
[----:B------:R-:W-:-:S04]  /*2aaa0*/  LEA R14, P5, R82, R4, 0x2 ;  /* 0x00000004520e7211 */ /* 0x000fc800078a10ff */
[----:B------:R-:W-:Y:S01]  /*2aab0*/  LEA.HI.X.SX32 R15, R82, R2, 0x2, P5 ;  /* 0x00000002520f7211 */ /* 0x000fe200028f16ff */
[----:B------:R1:W-:Y:S04]  /*2aac0*/  STL.64 [R1+0x418], R16 ;  /* 0x0004181001007387 */ /* 0x0003e80000100a00 */
[----:B------:R-:W-:Y:S04]  /*2aad0*/  STL.64 [R1+0x410], R14 ;  /* 0x0004100e01007387 */ /* 0x000fe80000100a00 */
[----:B------:R-:W3:Y:S01]  /*2aae0*/  LDL.LU R82, [R1+0x34c] ;  /* 0x00034c0001527983 */ /* 0x000ee20000300800 */
[----:B------:R-:W-:Y:S01]  /*2aaf0*/  IMAD R0, R112, UR25, RZ ;  /* 0x0000001970007c24 */ /* 0x000fe2000f8e02ff */
[----:B------:R-:W2:Y:S01]  /*2ab00*/  LDCU UR25, c[0x0][0x3b0] ;  /* 0x00007600ff1977ac */ /* 0x000ea20008000800 */
[----:B-1----:R-:W-:-:S03]  /*2ab10*/  LEA R16, P6, R86, R4, 0x2 ;  /* 0x0000000456107211 */ /* 0x002fc600078c10ff */
[----:B------:R1:W-:Y:S01]  /*2ab20*/  STL [R1+0x7d4], R0 ;  /* 0x0007d40001007387 */ /* 0x0003e20000100800 */
[----:B------:R-:W-:-:S03]  /*2ab30*/  LEA.HI.X.SX32 R17, R86, R2, 0x2, P6 ;  /* 0x0000000256117211 */ /* 0x000fc600030f16ff */
[----:B------:R-:W3:Y:S04]  /*2ab40*/  LDL.LU R86, [R1+0x348] ;  /* 0x0003480001567983 */ /* 0x000ee80000300800 */
[----:B------:R2:W-:Y:S01]  /*2ab50*/  STL.64 [R1+0x408], R16 ;  /* 0x0004081001007387 */ /* 0x0005e20000100a00 */
[----:B-1----:R-:W-:Y:S01]  /*2ab60*/  IMAD R0, R113, UR24, RZ ;  /* 0x0000001871007c24 */ /* 0x002fe2000f8e02ff */
[----:B------:R-:W1:Y:S01]  /*2ab70*/  LDCU UR24, c[0x0][0x3b0] ;  /* 0x00007600ff1877ac */ /* 0x000e620008000800 */
[----:B--2---:R-:W-:-:S04]  /*2ab80*/  LEA R14, P5, R85, R4, 0x2 ;  /* 0x00000004550e7211 */ /* 0x004fc800078a10ff */
[----:B------:R-:W-:Y:S02]  /*2ab90*/  LEA.HI.X.SX32 R15, R85, R2, 0x2, P5 ;  /* 0x00000002550f7211 */ /* 0x000fe400028f16ff */
[----:B------:R-:W2:Y:S04]  /*2aba0*/  LDL.LU R85, [R1+0x344] ;  /* 0x0003440001557983 */ /* 0x000ea80000300800 */
[----:B------:R4:W-:Y:S01]  /*2abb0*/  STL.64 [R1+0x400], R14 ;  /* 0x0004000e01007387 */ /* 0x0009e20000100a00 */
[----:B------:R-:W-:-:S04]  /*2abc0*/  LEA R16, P6, R166, R4, 0x2 ;  /* 0x00000004a6107211 */ /* 0x000fc800078c10ff */
[----:B------:R-:W-:Y:S02]  /*2abd0*/  LEA.HI.X.SX32 R17, R166, R2, 0x2, P6 ;  /* 0x00000002a6117211 */ /* 0x000fe400030f16ff */
[----:B------:R-:W2:Y:S01]  /*2abe0*/  LDL.LU R166, [R1+0x340] ;  /* 0x0003400001a67983 */ /* 0x000ea20000300800 */
[----:B----4-:R-:W-:-:S03]  /*2abf0*/  LEA R14, P5, R84, R4, 0x2 ;  /* 0x00000004540e7211 */ /* 0x010fc600078a10ff */
[----:B------:R4:W-:Y:S01]  /*2ac00*/  STL.64 [R1+0x3f8], R16 ;  /* 0x0003f81001007387 */ /* 0x0009e20000100a00 */
[----:B------:R-:W-:-:S05]  /*2ac10*/  LEA.HI.X.SX32 R15, R84, R2, 0x2, P5 ;  /* 0x00000002540f7211 */ /* 0x000fca00028f16ff */
[----:B------:R3:W-:Y:S01]  /*2ac20*/  STL.64 [R1+0x3f0], R14 ;  /* 0x0003f00e01007387 */ /* 0x0007e20000100a00 */
[----:B----4-:R-:W-:-:S03]  /*2ac30*/  LEA R16, P6, R83, R4, 0x2 ;  /* 0x0000000453107211 */ /* 0x010fc600078c10ff */
[----:B------:R-:W4:Y:S01]  /*2ac40*/  LDL.LU R84, [R1+0x33c] ;  /* 0x00033c0001547983 */ /* 0x000f220000300800 */
[----:B------:R-:W-:-:S03]  /*2ac50*/  LEA.HI.X.SX32 R17, R83, R2, 0x2, P6 ;  /* 0x0000000253117211 */ /* 0x000fc600030f16ff */
[----:B------:R-:W-:Y:S04]  /*2ac60*/  STL [R1+0x7d8], R0 ;  /* 0x0007d80001007387 */ /* 0x000fe80000100800 */
        /* <DEDUP_REMOVED lines=9> */
[----:B-1----:R-:W-:Y:S01]  /*2ad00*/  LEA R14, P5, R80, R4, 0x2 ;  /* 0x00000004500e7211 */ /* 0x002fe200078a10ff */
[----:B------:R-:W-:Y:S02]  /*2ad10*/  IMAD R0, R114, UR21, RZ ;  /* 0x0000001572007c24 */ /* 0x000fe4000f8e02ff */
[----:B------:R1:W-:Y:S01]  /*2ad20*/  STL.64 [R1+0x3d8], R16 ;  /* 0x0003d81001007387 */ /* 0x0003e20000100a00 */
[----:B------:R-:W-:Y:S01]  /*2ad30*/  IMAD R13, R107, UR30, RZ ;  /* 0x0000001e6b0d7c24 */ /* 0x000fe2000f8e02ff */
[----:B------:R-:W-:Y:S01]  /*2ad40*/  LEA.HI.X.SX32 R15, R80, R2, 0x2, P5 ;  /* 0x00000002500f7211 */ /* 0x000fe200028f16ff */
[----:B------:R-:W-:Y:S01]  /*2ad50*/  IMAD.MOV.U32 R12, RZ, RZ, R208 ;  /* 0x000000ffff0c7224 */ /* 0x000fe200078e00d0 */
[----:B------:R-:W2:Y:S03]  /*2ad60*/  LDCU UR30, c[0x0][0x3b0] ;  /* 0x00007600ff1e77ac */ /* 0x000ea60008000800 */
[----:B------:R1:W-:Y:S01]  /*2ad70*/  STL.64 [R1+0x3d0], R14 ;  /* 0x0003d00e01007387 */ /* 0x0003e20000100a00 */
[----:B------:R-:W2:Y:S03]  /*2ad80*/  LDCU UR21, c[0x0][0x3b0] ;  /* 0x00007600ff1577ac */ /* 0x000ea60008000800 */
[----:B------:R-:W3:Y:S01]  /*2ad90*/  LDL.LU R80, [R1+0x32c] ;  /* 0x00032c0001507983 */ /* 0x000ee20000300800 */
[----:B-1----:R-:W-:-:S03]  /*2ada0*/  LEA R16, P6, R79, R4, 0x2 ;  /* 0x000000044f107211 */ /* 0x002fc600078c10ff */
[----:B------:R-:W-:Y:S01]  /*2adb0*/  STL [R1+0x7dc], R0 ;  /* 0x0007dc0001007387 */ /* 0x000fe20000100800 */
[----:B------:R-:W-:-:S03]  /*2adc0*/  LEA.HI.X.SX32 R17, R79, R2, 0x2, P6 ;  /* 0x000000024f117211 */ /* 0x000fc600030f16ff */
        /* <DEDUP_REMOVED lines=9> */
[----:B------:R-:W-:-:S03]  /*2ae60*/  LEA R14, P5, R86, R4, 0x2 ;  /* 0x00000004560e7211 */ /* 0x000fc600078a10ff */
[----:B------:R-:W-:Y:S01]  /*2ae70*/  STL.64 [R1+0x3b8], R16 ;  /* 0x0003b81001007387 */ /* 0x000fe20000100a00 */
[----:B------:R-:W-:Y:S01]  /*2ae80*/  IMAD R0, R115, UR20, RZ ;  /* 0x0000001473007c24 */ /* 0x000fe2000f8e02ff */
[----:B------:R-:W1:Y:S01]  /*2ae90*/  LDCU UR20, c[0x0][0x3b0] ;  /* 0x00007600ff1477ac */ /* 0x000e620008000800 */
[----:B------:R-:W-:-:S05]  /*2aea0*/  LEA.HI.X.SX32 R15, R86, R2, 0x2, P5 ;  /* 0x00000002560f7211 */ /* 0x000fca00028f16ff */
[----:B------:R-:W-:Y:S04]  /*2aeb0*/  STL.64 [R1+0x3b0], R14 ;  /* 0x0003b00e01007387 */ /* 0x000fe80000100a00 */
[----:B------:R-:W3:Y:S04]  /*2aec0*/  LDL.LU R86, [R1+0x31c] ;  /* 0x00031c0001567983 */ /* 0x000ee80000300800 */
[----:B------:R1:W-:Y:S02]  /*2aed0*/  STL [R1+0x7f4], R0 ;  /* 0x0007f40001007387 */ /* 0x0003e40000100800 */
[----:B-1----:R-:W-:Y:S01]  /*2aee0*/  IMAD R0, R116, UR19, RZ ;  /* 0x0000001374007c24 */ /* 0x002fe2000f8e02ff */
[----:B------:R-:W1:Y:S01]  /*2aef0*/  LDCU UR19, c[0x0][0x3b0] ;  /* 0x00007600ff1377ac */ /* 0x000e620008000800 */
[----:B--2---:R-:W-:-:S04]  /*2af00*/  LEA R16, P6, R85, R4, 0x2 ;  /* 0x0000000455107211 */ /* 0x004fc800078c10ff */
[----:B------:R-:W-:Y:S02]  /*2af10*/  LEA.HI.X.SX32 R17, R85, R2, 0x2, P6 ;  /* 0x0000000255117211 */ /* 0x000fe400030f16ff */
[----:B------:R-:W2:Y:S01]  /*2af20*/  LDL.LU R85, [R1+0x318] ;  /* 0x0003180001557983 */ /* 0x000ea20000300800 */
[----:B------:R-:W-:-:S03]  /*2af30*/  LEA R14, P5, R166, R4, 0x2 ;  /* 0x00000004a60e7211 */ /* 0x000fc600078a10ff */
[----:B------:R4:W-:Y:S01]  /*2af40*/  STL.64 [R1+0x3a8], R16 ;  /* 0x0003a81001007387 */ /* 0x0009e20000100a00 */
[----:B------:R-:W-:-:S03]  /*2af50*/  LEA.HI.X.SX32 R15, R166, R2, 0x2, P5 ;  /* 0x00000002a60f7211 */ /* 0x000fc600028f16ff */
[----:B------:R-:W2:Y:S04]  /*2af60*/  LDL.LU R166, [R1+0x314] ;  /* 0x0003140001a67983 */ /* 0x000ea80000300800 */
[----:B------:R1:W-:Y:S01]  /*2af70*/  STL.64 [R1+0x3a0], R14 ;  /* 0x0003a00e01007387 */ /* 0x0003e20000100a00 */
[----:B----4-:R-:W-:-:S04]  /*2af80*/  LEA R16, P6, R84, R4, 0x2 ;  /* 0x0000000454107211 */ /* 0x010fc800078c10ff */
[----:B------:R-:W-:Y:S02]  /*2af90*/  LEA.HI.X.SX32 R17, R84, R2, 0x2, P6 ;  /* 0x0000000254117211 */ /* 0x000fe400030f16ff */
[----:B------:R-:W4:Y:S01]  /*2afa0*/  LDL.LU R84, [R1+0x310] ;  /* 0x0003100001547983 */ /* 0x000f220000300800 */
[----:B-1----:R-:W-:-:S04]  /*2afb0*/  LEA R14, P5, R83, R4, 0x2 ;  /* 0x00000004530e7211 */ /* 0x002fc800078a10ff */
[----:B------:R-:W-:Y:S01]  /*2afc0*/  LEA.HI.X.SX32 R15, R83, R2, 0x2, P5 ;  /* 0x00000002530f7211 */ /* 0x000fe200028f16ff */
[----:B------:R1:W-:Y:S04]  /*2afd0*/  STL.64 [R1+0x398], R16 ;  /* 0x0003981001007387 */ /* 0x0003e80000100a00 */
[----:B------:R3:W-:Y:S04]  /*2afe0*/  STL.64 [R1+0x390], R14 ;  /* 0x0003900e01007387 */ /* 0x0007e80000100a00 */
[----:B------:R-:W4:Y:S01]  /*2aff0*/  LDL.LU R83, [R1+0x30c] ;  /* 0x00030c0001537983 */ /* 0x000f220000300800 */
[----:B-1----:R-:W-:-:S03]  /*2b000*/  LEA R16, P6, R136, R4, 0x2 ;  /* 0x0000000488107211 */ /* 0x002fc600078c10ff */
[----:B------:R-:W-:Y:S01]  /*2b010*/  STL [R1+0x7f8], R0 ;  /* 0x0007f80001007387 */ /* 0x000fe20000100800 */
[----:B------:R-:W-:-:S03]  /*2b020*/  LEA.HI.X.SX32 R17, R136, R2, 0x2, P6 ;  /* 0x0000000288117211 */ /* 0x000fc600030f16ff */
[----:B------:R-:W4:Y:S01]  /*2b030*/  LDL.LU R136, [R1+0x308] ;  /* 0x0003080001887983 */ /* 0x000f220000300800 */
[----:B---3--:R-:W-:-:S03]  /*2b040*/  LEA R14, P5, R81, R4, 0x2 ;  /* 0x00000004510e7211 */ /* 0x008fc600078a10ff */
[----:B------:R1:W-:Y:S01]  /*2b050*/  STL.64 [R1+0x388], R16 ;  /* 0x0003881001007387 */ /* 0x0003e20000100a00 */
[----:B------:R-:W-:-:S03]  /*2b060*/  LEA.HI.X.SX32 R15, R81, R2, 0x2, P5 ;  /* 0x00000002510f7211 */ /* 0x000fc600028f16ff */
[----:B------:R-:W3:Y:S04]  /*2b070*/  LDL.LU R81, [R1+0x304] ;  /* 0x0003040001517983 */ /* 0x000ee80000300800 */
[----:B------:R1:W-:Y:S02]  /*2b080*/  STL.64 [R1+0x380], R14 ;  /* 0x0003800e01007387 */ /* 0x0003e40000100a00 */
[----:B-1----:R-:W-:-:S04]  /*2b090*/  LEA R16, P6, R80, R4, 0x2 ;  /* 0x0000000450107211 */ /* 0x002fc800078c10ff */
[----:B------:R-:W-:Y:S02]  /*2b0a0*/  LEA.HI.X.SX32 R17, R80, R2, 0x2, P6 ;  /* 0x0000000250117211 */ /* 0x000fe400030f16ff */
[----:B------:R-:W3:Y:S01]  /*2b0b0*/  LDL.LU R80, [R1+0x300] ;  /* 0x0003000001507983 */ /* 0x000ee20000300800 */
[----:B------:R-:W-:Y:S01]  /*2b0c0*/  LEA R14, P5, R79, R4, 0x2 ;  /* 0x000000044f0e7211 */ /* 0x000fe200078a10ff */
[----:B------:R-:W-:Y:S02]  /*2b0d0*/  IMAD R0, R117, UR18, RZ ;  /* 0x0000001275007c24 */ /* 0x000fe4000f8e02ff */
[----:B------:R1:W-:Y:S01]  /*2b0e0*/  STL.64 [R1+0x378], R16 ;  /* 0x0003781001007387 */ /* 0x0003e20000100a00 */
[----:B------:R-:W2:Y:S01]  /*2b0f0*/  LDCU UR18, c[0x0][0x3b0] ;  /* 0x00007600ff1277ac */ /* 0x000ea20008000800 */
[----:B------:R-:W-:-:S05]  /*2b100*/  LEA.HI.X.SX32 R15, R79, R2, 0x2, P5 ;  /* 0x000000024f0f7211 */ /* 0x000fca00028f16ff */
[----:B------:R1:W-:Y:S04]  /*2b110*/  STL.64 [R1+0x370], R14 ;  /* 0x0003700e01007387 */ /* 0x0003e80000100a00 */
        /* <DEDUP_REMOVED lines=9> */
[----:B------:R2:W-:Y:S01]  /*2b1b0*/  STL.64 [R1+0x360], R14 ;  /* 0x0003600e01007387 */ /* 0x0005e20000100a00 */
[----:B-1----:R-:W-:-:S04]  /*2b1c0*/  LEA R16, P6, R86, R4, 0x2 ;  /* 0x0000000456107211 */ /* 0x002fc800078c10ff */
[----:B------:R-:W-:Y:S02]  /*2b1d0*/  LEA.HI.X.SX32 R17, R86, R2, 0x2, P6 ;  /* 0x0000000256117211 */ /* 0x000fe400030f16ff */
[----:B------:R-:W3:Y:S01]  /*2b1e0*/  LDL.LU R86, [R1+0x2f0] ;  /* 0x0002f00001567983 */ /* 0x000ee20000300800 */
[----:B------:R-:W-:Y:S01]  /*2b1f0*/  IMAD R0, R118, UR16, RZ ;  /* 0x0000001076007c24 */ /* 0x000fe2000f8e02ff */
[----:B------:R-:W1:Y:S02]  /*2b200*/  LDCU UR16, c[0x0][0x3b0] ;  /* 0x00007600ff1077ac */ /* 0x000e640008000800 */
[----:B------:R1:W-:Y:S01]  /*2b210*/  STL.64 [R1+0x358], R16 ;  /* 0x0003581001007387 */ /* 0x0003e20000100a00 */
[----:B--2---:R-:W-:-:S04]  /*2b220*/  LEA R14, P5, R85, R4, 0x2 ;  /* 0x00000004550e7211 */ /* 0x004fc800078a10ff */
[----:B------:R-:W-:-:S05]  /*2b230*/  LEA.HI.X.SX32 R15, R85, R2, 0x2, P5 ;  /* 0x00000002550f7211 */ /* 0x000fca00028f16ff */
[----:B------:R4:W-:Y:S04]  /*2b240*/  STL.64 [R1+0x350], R14 ;  /* 0x0003500e01007387 */ /* 0x0009e80000100a00 */
[----:B------:R-:W2:Y:S01]  /*2b250*/  LDL.LU R85, [R1+0x2ec] ;  /* 0x0002ec0001557983 */ /* 0x000ea20000300800 */
[----:B-1----:R-:W-:-:S03]  /*2b260*/  LEA R16, P6, R166, R4, 0x2 ;  /* 0x00000004a6107211 */ /* 0x002fc600078c10ff */
[----:B------:R-:W-:Y:S01]  /*2b270*/  STL [R1+0x814], R0 ;  /* 0x0008140001007387 */ /* 0x000fe20000100800 */
[----:B------:R-:W-:-:S03]  /*2b280*/  LEA.HI.X.SX32 R17, R166, R2, 0x2, P6 ;  /* 0x00000002a6117211 */ /* 0x000fc600030f16ff */
[----:B------:R-:W2:Y:S04]  /*2b290*/  LDL.LU R166, [R1+0x590] ;  /* 0x0005900001a67983 */ /* 0x000ea80000300800 */
        /* <DEDUP_REMOVED lines=10> */
[----:B------:R-:W-:Y:S01]  /*2b340*/  IMAD R0, R119, UR13, RZ ;  /* 0x0000000d77007c24 */ /* 0x000fe2000f8e02ff */
[----:B------:R-:W1:Y:S01]  /*2b350*/  LDCU UR13, c[0x0][0x3b0] ;  /* 0x00007600ff0d77ac */ /* 0x000e620008000800 */
[----:B------:R-:W-:-:S05]  /*2b360*/  LEA.HI.X.SX32 R15, R136, R2, 0x2, P5 ;  /* 0x00000002880f7211 */ /* 0x000fca00028f16ff */
[----:B------:R1:W-:Y:S01]  /*2b370*/  STL.64 [R1+0x330], R14 ;  /* 0x0003300e01007387 */ /* 0x0003e20000100a00 */
[----:B---3--:R-:W-:-:S03]  /*2b380*/  LEA R16, P6, R81, R4, 0x2 ;  /* 0x0000000451107211 */ /* 0x008fc600078c10ff */
[----:B------:R-:W3:Y:S01]  /*2b390*/  LDL.LU R136, [R1+0x2dc] ;  /* 0x0002dc0001887983 */ /* 0x000ee20000300800 */
[----:B------:R-:W-:-:S03]  /*2b3a0*/  LEA.HI.X.SX32 R17, R81, R2, 0x2, P6 ;  /* 0x0000000251117211 */ /* 0x000fc600030f16ff */
[----:B------:R-:W-:Y:S04]  /*2b3b0*/  STL [R1+0x81c], R0 ;  /* 0x00081c0001007387 */ /* 0x000fe80000100800 */
[----:B------:R-:W3:Y:S01]  /*2b3c0*/  LDL.LU R81, [R1+0x5a0] ;  /* 0x0005a00001517983 */ /* 0x000ee20000300800 */
[----:B-1----:R-:W-:-:S03]  /*2b3d0*/  LEA R14, P5, R80, R4, 0x2 ;  /* 0x00000004500e7211 */ /* 0x002fc600078a10ff */
[----:B------:R1:W-:Y:S01]  /*2b3e0*/  STL.64 [R1+0x328], R16 ;  /* 0x0003281001007387 */ /* 0x0003e20000100a00 */
[----:B------:R-:W-:-:S03]  /*2b3f0*/  LEA.HI.X.SX32 R15, R80, R2, 0x2, P5 ;  /* 0x00000002500f7211 */ /* 0x000fc600028f16ff */
[----:B------:R-:W3:Y:S04]  /*2b400*/  LDL.LU R80, [R1+0x5a8] ;  /* 0x0005a80001507983 */ /* 0x000ee80000300800 */
[----:B------:R1:W-:Y:S02]  /*2b410*/  STL.64 [R1+0x320], R14 ;  /* 0x0003200e01007387 */ /* 0x0003e40000100a00 */
[----:B-1----:R-:W-:-:S04]  /*2b420*/  LEA R16, P6, R79, R4, 0x2 ;  /* 0x000000044f107211 */ /* 0x002fc800078c10ff */
[----:B------:R-:W-:Y:S02]  /*2b430*/  LEA.HI.X.SX32 R17, R79, R2, 0x2, P6 ;  /* 0x000000024f117211 */ /* 0x000fe400030f16ff */
[----:B------:R-:W3:Y:S01]  /*2b440*/  LDL.LU R79, [R1+0x5d4] ;  /* 0x0005d400014f7983 */ /* 0x000ee20000300800 */
[C---:B------:R-:W-:Y:S01]  /*2b450*/  LEA R14, P5, R167.reuse, R4, 0x2 ;  /* 0x00000004a70e7211 */ /* 0x040fe200078a10ff */
[----:B------:R-:W-:Y:S02]  /*2b460*/  IMAD R0, R120, UR12, RZ ;  /* 0x0000000c78007c24 */ /* 0x000fe4000f8e02ff */
[----:B------:R1:W-:Y:S01]  /*2b470*/  STL.64 [R1+0x318], R16 ;  /* 0x0003181001007387 */ /* 0x0003e20000100a00 */
[----:B------:R-:W2:Y:S01]  /*2b480*/  LDCU UR12, c[0x0][0x3b0] ;  /* 0x00007600ff0c77ac */ /* 0x000ea20008000800 */
[----:B------:R-:W-:-:S05]  /*2b490*/  LEA.HI.X.SX32 R15, R167, R2, 0x2, P5 ;  /* 0x00000002a70f7211 */ /* 0x000fca00028f16ff */
[----:B------:R1:W-:Y:S04]  /*2b4a0*/  STL.64 [R1+0x310], R14 ;  /* 0x0003100e01007387 */ /* 0x0003e80000100a00 */
[----:B------:R-:W3:Y:S01]  /*2b4b0*/  LDL.LU R167, [R1+0x5dc] ;  /* 0x0005dc0001a77983 */ /* 0x000ee20000300800 */
[----:B-1----:R-:W-:-:S03]  /*2b4c0*/  LEA R16, P6, R82, R4, 0x2 ;  /* 0x0000000452107211 */ /* 0x002fc600078c10ff */
[----:B------:R1:W-:Y:S01]  /*2b4d0*/  STL [R1+0x824], R0 ;  /* 0x0008240001007387 */ /* 0x0003e20000100800 */
[----:B------:R-:W-:-:S03]  /*2b4e0*/  LEA.HI.X.SX32 R17, R82, R2, 0x2, P6 ;  /* 0x0000000252117211 */ /* 0x000fc600030f16ff */
[----:B------:R-:W3:Y:S01]  /*2b4f0*/  LDL.LU R82, [R1+0x5e0] ;  /* 0x0005e00001527983 */ /* 0x000ee20000300800 */
[----:B------:R-:W-:-:S03]  /*2b500*/  LEA R14, P5, R86, R4, 0x2 ;  /* 0x00000004560e7211 */ /* 0x000fc600078a10ff */
[----:B------:R2:W-:Y:S01]  /*2b510*/  STL.64 [R1+0x308], R16 ;  /* 0x0003081001007387 */ /* 0x0005e20000100a00 */
[----:B------:R-:W-:-:S03]  /*2b520*/  LEA.HI.X.SX32 R15, R86, R2, 0x2, P5 ;  /* 0x00000002560f7211 */ /* 0x000fc600028f16ff */
[----:B------:R-:W3:Y:S04]  /*2b530*/  LDL.LU R86, [R1+0x5e4] ;  /* 0x0005e40001567983 */ /* 0x000ee80000300800 */
[----:B------:R2:W-:Y:S01]  /*2b540*/  STL.64 [R1+0x300], R14 ;  /* 0x0003000e01007387 */ /* 0x0005e20000100a00 */
[----:B-1----:R-:W-:Y:S01]  /*2b550*/  IMAD R0, R121, UR9, RZ ;  /* 0x0000000979007c24 */ /* 0x002fe2000f8e02ff */
[----:B------:R-:W1:Y:S01]  /*2b560*/  LDCU UR9, c[0x0][0x3b0] ;  /* 0x00007600ff0977ac */ /* 0x000e620008000800 */
[----:B--2---:R-:W-:-:S04]  /*2b570*/  LEA R16, P6, R85, R4, 0x2 ;  /* 0x0000000455107211 */ /* 0x004fc800078c10ff */
[----:B------:R-:W-:Y:S02]  /*2b580*/  LEA.HI.X.SX32 R17, R85, R2, 0x2, P6 ;  /* 0x0000000255117211 */ /* 0x000fe400030f16ff */
[----:B------:R-:W2:Y:S01]  /*2b590*/  LDL.LU R85, [R1+0x5e8] ;  /* 0x0005e80001557983 */ /* 0x000ea20000300800 */
[----:B------:R-:W-:-:S03]  /*2b5a0*/  LEA R14, P5, R166, R4, 0x2 ;  /* 0x00000004a60e7211 */ /* 0x000fc600078a10ff */
[----:B------:R4:W-:Y:S01]  /*2b5b0*/  STL.64 [R1+0x2f8], R16 ;  /* 0x0002f81001007387 */ /* 0x0009e20000100a00 */
[----:B------:R-:W-:-:S05]  /*2b5c0*/  LEA.HI.X.SX32 R15, R166, R2, 0x2, P5 ;  /* 0x00000002a60f7211 */ /* 0x000fca00028f16ff */
[----:B------:R1:W-:Y:S04]  /*2b5d0*/  STL.64 [R1+0x2f0], R14 ;  /* 0x0002f00e01007387 */ /* 0x0003e80000100a00 */
[----:B------:R-:W2:Y:S01]  /*2b5e0*/  LDL.LU R166, [R1+0x5f4] ;  /* 0x0005f40001a67983 */ /* 0x000ea20000300800 */
[----:B----4-:R-:W-:-:S03]  /*2b5f0*/  LEA R16, P6, R84, R4, 0x2 ;  /* 0x0000000454107211 */ /* 0x010fc600078c10ff */
[----:B------:R-:W-:Y:S01]  /*2b600*/  STL [R1+0x82c], R0 ;  /* 0x00082c0001007387 */ /* 0x000fe20000100800 */
[----:B------:R-:W-:-:S03]  /*2b610*/  LEA.HI.X.SX32 R17, R84, R2, 0x2, P6 ;  /* 0x0000000254117211 */ /* 0x000fc600030f16ff */
[----:B------:R-:W4:Y:S01]  /*2b620*/  LDL.LU R84, [R1+0x5f8] ;  /* 0x0005f80001547983 */ /* 0x000f220000300800 */
[----:B-1----:R-:W-:-:S03]  /*2b630*/  LEA R14, P5, R83, R4, 0x2 ;  /* 0x00000004530e7211 */ /* 0x002fc600078a10ff */
[----:B------:R3:W-:Y:S01]  /*2b640*/  STL.64 [R1+0x2e8], R16 ;  /* 0x0002e81001007387 */ /* 0x0007e20000100a00 */
[----:B------:R-:W-:-:S03]  /*2b650*/  LEA.HI.X.SX32 R15, R83, R2, 0x2, P5 ;  /* 0x00000002530f7211 */ /* 0x000fc600028f16ff */
[----:B------:R-:W4:Y:S04]  /*2b660*/  LDL.LU R83, [R1+0x5fc] ;  /* 0x0005fc0001537983 */ /* 0x000f280000300800 */
[----:B------:R1:W-:Y:S01]  /*2b670*/  STL.64 [R1+0x2e0], R14 ;  /* 0x0002e00e01007387 */ /* 0x0003e20000100a00 */
[----:B---3--:R-:W-:-:S04]  /*2b680*/  LEA R16, P6, R136, R4, 0x2 ;  /* 0x0000000488107211 */ /* 0x008fc800078c10ff */
[----:B------:R-:W-:Y:S02]  /*2b690*/  LEA.HI.X.SX32 R17, R136, R2, 0x2, P6 ;  /* 0x0000000288117211 */ /* 0x000fe400030f16ff */
[----:B------:R-:W3:Y:S01]  /*2b6a0*/  LDL.LU R136, [R1+0x608] ;  /* 0x0006080001887983 */ /* 0x000ee20000300800 */
[C---:B-1----:R-:W-:Y:S01]  /*2b6b0*/  LEA R14, P5, R81.reuse, R4, 0x2 ;  /* 0x00000004510e7211 */ /* 0x042fe200078a10ff */
        /* <DEDUP_REMOVED lines=42> */
[----:B------:R3:W-:Y:S04]  /*2b960*/  STL.64 [R1+0x290], R14 ;  /* 0x0002900e01007387 */ /* 0x0007e80000100a00 */
[----:B------:R-:W2:Y:S01]  /*2b970*/  LDL.LU R84, [R1+0x630] ;  /* 0x0006300001547983 */ /* 0x000ea20000300800 */
[----:B----4-:R-:W-:-:S03]  /*2b980*/  LEA R16, P6, R83, R4, 0x2 ;  /* 0x0000000453107211 */ /* 0x010fc600078c10ff */
[----:B------:R-:W-:Y:S01]  /*2b990*/  STL [R1+0x840], R0 ;  /* 0x0008400001007387 */ /* 0x000fe20000100800 */
[----:B------:R-:W-:-:S03]  /*2b9a0*/  LEA.HI.X.SX32 R17, R83, R2, 0x2, P6 ;  /* 0x0000000253117211 */ /* 0x000fc600030f16ff */
[----:B------:R-:W4:Y:S04]  /*2b9b0*/  LDL.LU R83, [R1+0x634] ;  /* 0x0006340001537983 */ /* 0x000f280000300800 */
[----:B------:R1:W-:Y:S01]  /*2b9c0*/  STL.64 [R1+0x288], R16 ;  /* 0x0002881001007387 */ /* 0x0003e20000100a00 */
[----:B---3--:R-:W-:-:S04]  /*2b9d0*/  LEA R14, P5, R136, R4, 0x2 ;  /* 0x00000004880e7211 */ /* 0x008fc800078a10ff */
[----:B------:R-:W-:Y:S02]  /*2b9e0*/  LEA.HI.X.SX32 R15, R136, R2, 0x2, P5 ;  /* 0x00000002880f7211 */ /* 0x000fe400028f16ff */
        /* <DEDUP_REMOVED lines=42> */
[----:B-1----:R-:W-:-:S04]  /*2bc90*/  LEA R16, P6, R84, R4, 0x2 ;  /* 0x0000000454107211 */ /* 0x002fc800078c10ff */
[----:B------:R-:W-:Y:S02]  /*2bca0*/  LEA.HI.X.SX32 R17, R84, R2, 0x2, P6 ;  /* 0x0000000254117211 */ /* 0x000fe400030f16ff */
[----:B------:R-:W2:Y:S01]  /*2bcb0*/  LDL.LU R84, [R1+0x664] ;  /* 0x0006640001547983 */ /* 0x000ea20000300800 */
[----:B----4-:R-:W-:-:S03]  /*2bcc0*/  LEA R14, P5, R83, R4, 0x2 ;  /* 0x00000004530e7211 */ /* 0x010fc600078a10ff */
[----:B------:R3:W-:Y:S01]  /*2bcd0*/  STL.64 [R1+0x238], R16 ;  /* 0x0002381001007387 */ /* 0x0007e20000100a00 */
[----:B------:R-:W-:-:S05]  /*2bce0*/  LEA.HI.X.SX32 R15, R83, R2, 0x2, P5 ;  /* 0x00000002530f7211 */ /* 0x000fca00028f16ff */
[----:B------:R1:W-:Y:S04]  /*2bcf0*/  STL.64 [R1+0x230], R14 ;  /* 0x0002300e01007387 */ /* 0x0003e80000100a00 */
[----:B------:R-:W4:Y:S01]  /*2bd00*/  LDL.LU R83, [R1+0x668] ;  /* 0x0006680001537983 */ /* 0x000f220000300800 */
[----:B---3--:R-:W-:-:S03]  /*2bd10*/  LEA R16, P6, R136, R4, 0x2 ;  /* 0x0000000488107211 */ /* 0x008fc600078c10ff */
[----:B------:R-:W-:Y:S01]  /*2bd20*/  STL [R1+0x84c], R0 ;  /* 0x00084c0001007387 */ /* 0x000fe20000100800 */
[----:B------:R-:W-:-:S03]  /*2bd30*/  LEA.HI.X.SX32 R17, R136, R2, 0x2, P6 ;  /* 0x0000000288117211 */ /* 0x000fc600030f16ff */
        /* <DEDUP_REMOVED lines=34> */
[----:B------:R-:W3:Y:S01]  /*2bf60*/  LDL.LU R85, [R1+0x68c] ;  /* 0x00068c0001557983 */ /* 0x000ee20000300800 */
[----:B-1----:R-:W-:-:S03]  /*2bf70*/  LEA R16, P6, R166, R4, 0x2 ;  /* 0x00000004a6107211 */ /* 0x002fc600078c10ff */
[----:B------:R-:W-:Y:S01]  /*2bf80*/  STL [R1+0x85c], R0 ;  /* 0x00085c0001007387 */ /* 0x000fe20000100800 */
[----:B------:R-:W-:-:S03]  /*2bf90*/  LEA.HI.X.SX32 R17, R166, R2, 0x2, P6 ;  /* 0x00000002a6117211 */ /* 0x000fc600030f16ff */
[----:B------:R-:W3:Y:S04]  /*2bfa0*/  LDL.LU R166, [R1+0x690] ;  /* 0x0006900001a67983 */ /* 0x000ee80000300800 */
[----:B------:R4:W-:Y:S01]  /*2bfb0*/  STL.64 [R1+0x1e8], R16 ;  /* 0x0001e81001007387 */ /* 0x0009e20000100a00 */
[----:B--2---:R-:W-:-:S04]  /*2bfc0*/  LEA R14, P5, R84, R4, 0x2 ;  /* 0x00000004540e7211 */ /* 0x004fc800078a10ff */
[----:B------:R-:W-:Y:S02]  /*2bfd0*/  LEA.HI.X.SX32 R15, R84, R2, 0x2, P5 ;  /* 0x00000002540f7211 */ /* 0x000fe400028f16ff */
[----:B------:R-:W2:Y:S04]  /*2bfe0*/  LDL.LU R84, [R1+0x698] ;  /* 0x0006980001547983 */ /* 0x000ea80000300800 */
[----:B------:R3:W-:Y:S01]  /*2bff0*/  STL.64 [R1+0x1e0], R14 ;  /* 0x0001e00e01007387 */ /* 0x0007e20000100a00 */
[----:B----4-:R-:W-:-:S04]  /*2c000*/  LEA R16, P6, R83, R4, 0x2 ;  /* 0x0000000453107211 */ /* 0x010fc800078c10ff */
[----:B------:R-:W-:Y:S02]  /*2c010*/  LEA.HI.X.SX32 R17, R83, R2, 0x2, P6 ;  /* 0x0000000253117211 */ /* 0x000fe400030f16ff */
[----:B------:R-:W4:Y:S01]  /*2c020*/  LDL.LU R83, [R1+0x69c] ;  /* 0x00069c0001537983 */ /* 0x000f220000300800 */
[----:B---3--:R-:W-:-:S03]  /*2c030*/  LEA R14, P5, R136, R4, 0x2 ;  /* 0x00000004880e7211 */ /* 0x008fc600078a10ff */
[----:B------:R1:W-:Y:S01]  /*2c040*/  STL.64 [R1+0x1d8], R16 ;  /* 0x0001d81001007387 */ /* 0x0003e20000100a00 */
[----:B------:R-:W-:Y:S01]  /*2c050*/  LEA.HI.X.SX32 R15, R136, R2, 0x2, P5 ;  /* 0x00000002880f7211 */ /* 0x000fe200028f16ff */
[----:B------:R-:W-:Y:S01]  /*2c060*/  IMAD R0, R130, UR74, RZ ;  /* 0x0000004a82007c24 */ /* 0x000fe2000f8e02ff */
[----:B------:R-:W3:Y:S03]  /*2c070*/  LDCU UR74, c[0x0][0x3b0] ;  /* 0x00007600ff4a77ac */ /* 0x000ee60008000800 */
        /* <DEDUP_REMOVED lines=29> */
[----:B------:R1:W-:Y:S02]  /*2c250*/  STL.64 [R1+0x1a0], R14 ;  /* 0x0001a00e01007387 */ /* 0x0003e40000100a00 */
[----:B-1----:R-:W-:Y:S01]  /*2c260*/  IMAD R0, R132, UR72, RZ ;  /* 0x0000004884007c24 */ /* 0x002fe2000f8e02ff */
[----:B------:R-:W1:Y:S01]  /*2c270*/  LDCU UR72, c[0x0][0x3b0] ;  /* 0x00007600ff4877ac */ /* 0x000e620008000800 */
[----:B------:R-:W-:-:S04]  /*2c280*/  LEA R16, P6, R85, R4, 0x2 ;  /* 0x0000000455107211 */ /* 0x000fc800078c10ff */
[----:B------:R-:W-:Y:S02]  /*2c290*/  LEA.HI.X.SX32 R17, R85, R2, 0x2, P6 ;  /* 0x0000000255117211 */ /* 0x000fe400030f16ff */
[----:B------:R-:W3:Y:S01]  /*2c2a0*/  LDL.LU R85, [R1+0x6bc] ;  /* 0x0006bc0001557983 */ /* 0x000ee20000300800 */
[----:B------:R-:W-:-:S03]  /*2c2b0*/  LEA R14, P5, R166, R4, 0x2 ;  /* 0x00000004a60e7211 */ /* 0x000fc600078a10ff */
[----:B------:R2:W-:Y:S01]  /*2c2c0*/  STL.64 [R1+0x198], R16 ;  /* 0x0001981001007387 */ /* 0x0005e20000100a00 */
[----:B------:R-:W-:-:S05]  /*2c2d0*/  LEA.HI.X.SX32 R15, R166, R2, 0x2, P5 ;  /* 0x00000002a60f7211 */ /* 0x000fca00028f16ff */
[----:B------:R4:W-:Y:S04]  /*2c2e0*/  STL.64 [R1+0x190], R14 ;  /* 0x0001900e01007387 */ /* 0x0009e80000100a00 */
[----:B------:R-:W3:Y:S01]  /*2c2f0*/  LDL.LU R166, [R1+0x6c0] ;  /* 0x0006c00001a67983 */ /* 0x000ee20000300800 */
[----:B--2---:R-:W-:-:S03]  /*2c300*/  LEA R16, P6, R84, R4, 0x2 ;  /* 0x0000000454107211 */ /* 0x004fc600078c10ff */
[----:B------:R-:W-:Y:S01]  /*2c310*/  STL [R1+0x870], R0 ;  /* 0x0008700001007387 */ /* 0x000fe20000100800 */
[----:B------:R-:W-:-:S03]  /*2c320*/  LEA.HI.X.SX32 R17, R84, R2, 0x2, P6 ;  /* 0x0000000254117211 */ /* 0x000fc600030f16ff */
[----:B------:R-:W2:Y:S01]  /*2c330*/  LDL.LU R84, [R1+0x6c8] ;  /* 0x0006c80001547983 */ /* 0x000ea20000300800 */
[----:B----4-:R-:W-:-:S03]  /*2c340*/  LEA R14, P5, R83, R4, 0x2 ;  /* 0x00000004530e7211 */ /* 0x010fc600078a10ff */
        /* <DEDUP_REMOVED lines=37> */
[----:B------:R1:W-:Y:S02]  /*2c5a0*/  STL.64 [R1+0x148], R16 ;  /* 0x0001481001007387 */ /* 0x0003e40000100a00 */
[----:B-1----:R-:W-:Y:S01]  /*2c5b0*/  IMAD R0, R135, UR69, RZ ;  /* 0x0000004587007c24 */ /* 0x002fe2000f8e02ff */
[----:B------:R-:W1:Y:S01]  /*2c5c0*/  LDCU UR69, c[0x0][0x3b0] ;  /* 0x00007600ff4577ac */ /* 0x000e620008000800 */
[----:B------:R-:W-:-:S04]  /*2c5d0*/  LEA R14, P5, R85, R4, 0x2 ;  /* 0x00000004550e7211 */ /* 0x000fc800078a10ff */
[----:B------:R-:W-:Y:S02]  /*2c5e0*/  LEA.HI.X.SX32 R15, R85, R2, 0x2, P5 ;  /* 0x00000002550f7211 */ /* 0x000fe400028f16ff */
[----:B------:R-:W3:Y:S04]  /*2c5f0*/  LDL.LU R85, [R1+0x6f0] ;  /* 0x0006f00001557983 */ /* 0x000ee80000300800 */
[----:B------:R2:W-:Y:S01]  /*2c600*/  STL.64 [R1+0x140], R14 ;  /* 0x0001400e01007387 */ /* 0x0005e20000100a00 */
[----:B------:R-:W-:-:S04]  /*2c610*/  LEA R16, P6, R166, R4, 0x2 ;  /* 0x00000004a6107211 */ /* 0x000fc800078c10ff */
[----:B------:R-:W-:Y:S02]  /*2c620*/  LEA.HI.X.SX32 R17, R166, R2, 0x2, P6 ;  /* 0x00000002a6117211 */ /* 0x000fe400030f16ff */
[----:B------:R-:W3:Y:S01]  /*2c630*/  LDL.LU R166, [R1+0x6f4] ;  /* 0x0006f40001a67983 */ /* 0x000ee20000300800 */
[----:B--2---:R-:W-:-:S03]  /*2c640*/  LEA R14, P5, R84, R4, 0x2 ;  /* 0x00000004540e7211 */ /* 0x004fc600078a10ff */
        /* <DEDUP_REMOVED lines=16> */
[----:B------:R-:W-:-:S04]  /*2c750*/  LEA R14, P5, R80, R4, 0x2 ;  /* 0x00000004500e7211 */ /* 0x000fc800078a10ff */
[----:B------:R-:W-:Y:S01]  /*2c760*/  LEA.HI.X.SX32 R15, R80, R2, 0x2, P5 ;  /* 0x00000002500f7211 */ /* 0x000fe200028f16ff */
[----:B------:R1:W-:Y:S01]  /*2c770*/  STL.64 [R1+0x118], R16 ;  /* 0x0001181001007387 */ /* 0x0003e20000100a00 */
[----:B------:R-:W-:Y:S01]  /*2c780*/  IMAD R0, R137, UR68, RZ ;  /* 0x0000004489007c24 */ /* 0x000fe2000f8e02ff */
[----:B------:R-:W2:Y:S02]  /*2c790*/  LDCU UR68, c[0x0][0x3b0] ;  /* 0x00007600ff4477ac */ /* 0x000ea40008000800 */
        /* <DEDUP_REMOVED lines=15> */
[----:B------:R1:W-:Y:S01]  /*2c890*/  STL.64 [R1+0xf8], R16 ;  /* 0x0000f81001007387 */ /* 0x0003e20000100a00 */
[----:B------:R-:W-:-:S03]  /*2c8a0*/  LEA.HI.X.SX32 R15, R86, R2, 0x2, P5 ;  /* 0x00000002560f7211 */ /* 0x000fc600028f16ff */
[----:B------:R-:W3:Y:S01]  /*2c8b0*/  LDL.LU R86, [R1+0x740] ;  /* 0x0007400001567983 */ /* 0x000ee20000300800 */
[----:B------:R-:W-:Y:S01]  /*2c8c0*/  IMAD R0, R138, UR67, RZ ;  /* 0x000000438a007c24 */ /* 0x000fe2000f8e02ff */
[----:B------:R-:W1:Y:S02]  /*2c8d0*/  LDCU UR67, c[0x0][0x3b0] ;  /* 0x00007600ff4377ac */ /* 0x000e640008000800 */
[----:B------:R1:W-:Y:S02]  /*2c8e0*/  STL.64 [R1+0xf0], R14 ;  /* 0x0000f00e01007387 */ /* 0x0003e40000100a00 */
[----:B-1----:R-:W-:-:S04]  /*2c8f0*/  LEA R16, P6, R85, R4, 0x2 ;  /* 0x0000000455107211 */ /* 0x002fc800078c10ff */
[----:B------:R-:W-:Y:S02]  /*2c900*/  LEA.HI.X.SX32 R17, R85, R2, 0x2, P6 ;  /* 0x0000000255117211 */ /* 0x000fe400030f16ff */
[----:B------:R-:W3:Y:S04]  /*2c910*/  LDL.LU R85, [R1+0x75c] ;  /* 0x00075c0001557983 */ /* 0x000ee80000300800 */
[----:B------:R-:W-:Y:S01]  /*2c920*/  STL [R1+0x884], R0 ;  /* 0x0008840001007387 */ /* 0x000fe20000100800 */
[----:B------:R-:W-:-:S03]  /*2c930*/  LEA R14, P5, R166, R4, 0x2 ;  /* 0x00000004a60e7211 */ /* 0x000fc600078a10ff */
[----:B------:R2:W-:Y:S01]  /*2c940*/  STL.64 [R1+0xe8], R16 ;  /* 0x0000e81001007387 */ /* 0x0005e20000100a00 */
[----:B------:R-:W-:-:S03]  /*2c950*/  LEA.HI.X.SX32 R15, R166, R2, 0x2, P5 ;  /* 0x00000002a60f7211 */ /* 0x000fc600028f16ff */
[----:B------:R-:W3:Y:S04]  /*2c960*/  LDL.LU R166, [R1+0x798] ;  /* 0x0007980001a67983 */ /* 0x000ee80000300800 */
[----:B------:R4:W-:Y:S01]  /*2c970*/  STL.64 [R1+0xe0], R14 ;  /* 0x0000e00e01007387 */ /* 0x0009e20000100a00 */
[----:B--2---:R-:W-:-:S04]  /*2c980*/  LEA R16, P6, R84, R4, 0x2 ;  /* 0x0000000454107211 */ /* 0x004fc800078c10ff */
[----:B------:R-:W-:Y:S02]  /*2c990*/  LEA.HI.X.SX32 R17, R84, R2, 0x2, P6 ;  /* 0x0000000254117211 */ /* 0x000fe400030f16ff */
[----:B------:R-:W2:Y:S01]  /*2c9a0*/  LDL.LU R84, [R1+0x7c0] ;  /* 0x0007c00001547983 */ /* 0x000ea20000300800 */
[----:B----4-:R-:W-:-:S03]  /*2c9b0*/  LEA R14, P5, R83, R4, 0x2 ;  /* 0x00000004530e7211 */ /* 0x010fc600078a10ff */
[----:B------:R3:W-:Y:S01]  /*2c9c0*/  STL.64 [R1+0xd8], R16 ;  /* 0x0000d81001007387 */ /* 0x0007e20000100a00 */
[----:B------:R-:W-:Y:S01]  /*2c9d0*/  LEA.HI.X.SX32 R15, R83, R2, 0x2, P5 ;  /* 0x00000002530f7211 */ /* 0x000fe200028f16ff */
[----:B------:R-:W-:Y:S02]  /*2c9e0*/  IMAD R0, R139, UR66, RZ ;  /* 0x000000428b007c24 */ /* 0x000fe4000f8e02ff */
[----:B------:R-:W4:Y:S01]  /*2c9f0*/  LDL.LU R83, [R1+0x7ec] ;  /* 0x0007ec0001537983 */ /* 0x000f220000300800 */
[----:B------:R-:W1:Y:S03]  /*2ca00*/  LDCU UR66, c[0x0][0x3b0] ;  /* 0x00007600ff4277ac */ /* 0x000e660008000800 */
[----:B------:R1:W-:Y:S01]  /*2ca10*/  STL.64 [R1+0xd0], R14 ;  /* 0x0000d00e01007387 */ /* 0x0003e20000100a00 */
[----:B---3--:R-:W-:-:S04]  /*2ca20*/  LEA R16, P6, R136, R4, 0x2 ;  /* 0x0000000488107211 */ /* 0x008fc800078c10ff */
[----:B------:R-:W-:Y:S02]  /*2ca30*/  LEA.HI.X.SX32 R17, R136, R2, 0x2, P6 ;  /* 0x0000000288117211 */ /* 0x000fe400030f16ff */
[----:B------:R-:W3:Y:S04]  /*2ca40*/  LDL.LU R136, [R1+0x828] ;  /* 0x0008280001887983 */ /* 0x000ee80000300800 */
[----:B------:R-:W-:Y:S01]  /*2ca50*/  STL [R1+0x888], R0 ;  /* 0x0008880001007387 */ /* 0x000fe20000100800 */
        /* <DEDUP_REMOVED lines=18> */
[----:B------:R1:W-:Y:S01]  /*2cb80*/  STL.64 [R1+0xa8], R16 ;  /* 0x0000a81001007387 */ /* 0x0003e20000100a00 */
[----:B------:R-:W-:-:S04]  /*2cb90*/  LEA R14, P5, R82, R4, 0x2 ;  /* 0x00000004520e7211 */ /* 0x000fc800078a10ff */
[----:B------:R-:W-:Y:S02]  /*2cba0*/  LEA.HI.X.SX32 R15, R82, R2, 0x2, P5 ;  /* 0x00000002520f7211 */ /* 0x000fe400028f16ff */
[----:B------:R-:W3:Y:S01]  /*2cbb0*/  LDL.LU R82, [R1+0x8a4] ;  /* 0x0008a40001527983 */ /* 0x000ee20000300800 */
[----:B-1----:R-:W-:-:S03]  /*2cbc0*/  LEA R16, P6, R86, R4, 0x2 ;  /* 0x0000000456107211 */ /* 0x002fc600078c10ff */
[----:B------:R1:W-:Y:S01]  /*2cbd0*/  STL.64 [R1+0xa0], R14 ;  /* 0x0000a00e01007387 */ /* 0x0003e20000100a00 */
[----:B------:R-:W-:-:S03]  /*2cbe0*/  LEA.HI.X.SX32 R17, R86, R2, 0x2, P6 ;  /* 0x0000000256117211 */ /* 0x000fc600030f16ff */
[----:B------:R-:W3:Y:S04]  /*2cbf0*/  LDL.LU R86, [R1+0x8a8] ;  /* 0x0008a80001567983 */ /* 0x000ee80000300800 */
[----:B------:R1:W-:Y:S01]  /*2cc00*/  STL.64 [R1+0x98], R16 ;  /* 0x0000981001007387 */ /* 0x0003e20000100a00 */
[----:B------:R-:W-:Y:S01]  /*2cc10*/  IMAD R0, R141, UR64, RZ ;  /* 0x000000408d007c24 */ /* 0x000fe2000f8e02ff */
[----:B------:R-:W1:Y:S02]  /*2cc20*/  LDCU UR64, c[0x0][0x3b0] ;  /* 0x00007600ff4077ac */ /* 0x000e640008000800 */
[----:B-1----:R-:W-:-:S04]  /*2cc30*/  LEA R14, P5, R85, R4, 0x2 ;  /* 0x00000004550e7211 */ /* 0x002fc800078a10ff */
[----:B------:R-:W-:Y:S02]  /*2cc40*/  LEA.HI.X.SX32 R15, R85, R2, 0x2, P5 ;  /* 0x00000002550f7211 */ /* 0x000fe400028f16ff */
[----:B------:R-:W3:Y:S04]  /*2cc50*/  LDL.LU R85, [R1+0x8ac] ;  /* 0x0008ac0001557983 */ /* 0x000ee80000300800 */
[----:B------:R2:W-:Y:S04]  /*2cc60*/  STL.64 [R1+0x90], R14 ;  /* 0x0000900e01007387 */ /* 0x0005e80000100a00 */
[----:B------:R-:W3:Y:S01]  /*2cc70*/  LDL.LU R168, [R1+0x8b0] ;  /* 0x0008b00001a87983 */ /* 0x000ee20000300800 */
[----:B------:R-:W-:-:S04]  /*2cc80*/  LEA R16, P6, R166, R4, 0x2 ;  /* 0x00000004a6107211 */ /* 0x000fc800078c10ff */
[----:B------:R-:W-:Y:S01]  /*2cc90*/  LEA.HI.X.SX32 R17, R166, R2, 0x2, P6 ;  /* 0x00000002a6117211 */ /* 0x000fe200030f16ff */
[----:B------:R-:W-:Y:S04]  /*2cca0*/  STL [R1+0x890], R0 ;  /* 0x0008900001007387 */ /* 0x000fe80000100800 */
[----:B------:R4:W-:Y:S01]  /*2ccb0*/  STL.64 [R1+0x88], R16 ;  /* 0x0000881001007387 */ /* 0x0009e20000100a00 */
[----:B--2---:R-:W-:-:S04]  /*2ccc0*/  LEA R14, P5, R84, R4, 0x2 ;  /* 0x00000004540e7211 */ /* 0x004fc800078a10ff */
[----:B------:R-:W-:Y:S02]  /*2ccd0*/  LEA.HI.X.SX32 R15, R84, R2, 0x2, P5 ;  /* 0x00000002540f7211 */ /* 0x000fe400028f16ff */
[----:B------:R-:W2:Y:S01]  /*2cce0*/  LDL.LU R84, [R1+0x8b4] ;  /* 0x0008b40001547983 */ /* 0x000ea20000300800 */
[----:B----4-:R-:W-:-:S03]  /*2ccf0*/  LEA R16, P6, R83, R4, 0x2 ;  /* 0x0000000453107211 */ /* 0x010fc600078c10ff */
[----:B------:R-:W4:Y:S01]  /*2cd00*/  LDL.LU R167, [R1+0x8b8] ;  /* 0x0008b80001a77983 */ /* 0x000f220000300800 */
[----:B------:R-:W-:-:S03]  /*2cd10*/  LEA.HI.X.SX32 R17, R83, R2, 0x2, P6 ;  /* 0x0000000253117211 */ /* 0x000fc600030f16ff */
[----:B------:R3:W-:Y:S04]  /*2cd20*/  STL.64 [R1+0x80], R14 ;  /* 0x0000800e01007387 */ /* 0x0007e80000100a00 */
[----:B------:R-:W4:Y:S04]  /*2cd30*/  LDL.LU R83, [R1+0x8bc] ;  /* 0x0008bc0001537983 */ /* 0x000f280000300800 */
[----:B------:R1:W-:Y:S01]  /*2cd40*/  STL.64 [R1+0x78], R16 ;  /* 0x0000781001007387 */ /* 0x0003e20000100a00 */
[----:B---3--:R-:W-:-:S03]  /*2cd50*/  LEA R14, P5, R136, R4, 0x2 ;  /* 0x00000004880e7211 */ /* 0x008fc600078a10ff */
[----:B------:R-:W3:Y:S01]  /*2cd60*/  LDL.LU R166, [R1+0x8c0] ;  /* 0x0008c00001a67983 */ /* 0x000ee20000300800 */
[----:B------:R-:W-:Y:S01]  /*2cd70*/  LEA.HI.X.SX32 R15, R136, R2, 0x2, P5 ;  /* 0x00000002880f7211 */ /* 0x000fe200028f16ff */
[----:B------:R-:W-:Y:S01]  /*2cd80*/  IMAD R0, R142, UR63, RZ ;  /* 0x0000003f8e007c24 */ /* 0x000fe2000f8e02ff */
[----:B------:R-:W2:Y:S03]  /*2cd90*/  LDCU UR63, c[0x0][0x3b0] ;  /* 0x00007600ff3f77ac */ /* 0x000ea60008000800 */
        /* <DEDUP_REMOVED lines=9> */
[----:B------:R-:W3:Y:S04]  /*2ce30*/  LDL.LU R80, [R1+0x8cc] ;  /* 0x0008cc0001507983 */ /* 0x000ee80000300800 */
[----:B------:R1:W-:Y:S02]  /*2ce40*/  STL.64 [R1+0x60], R14 ;  /* 0x0000600e01007387 */ /* 0x0003e40000100a00 */
[----:B-1----:R-:W-:-:S04]  /*2ce50*/  LEA R16, P6, R79, R4, 0x2 ;  /* 0x000000044f107211 */ /* 0x002fc800078c10ff */
[----:B------:R-:W-:Y:S02]  /*2ce60*/  LEA.HI.X.SX32 R17, R79, R2, 0x2, P6 ;  /* 0x000000024f117211 */ /* 0x000fe400030f16ff */
[----:B------:R-:W3:Y:S04]  /*2ce70*/  LDL.LU R79, [R1+0x8d0] ;  /* 0x0008d000014f7983 */ /* 0x000ee80000300800 */
[----:B------:R1:W-:Y:S01]  /*2ce80*/  STL.64 [R1+0x58], R16 ;  /* 0x0000581001007387 */ /* 0x0003e20000100a00 */
[----:B------:R-:W-:-:S04]  /*2ce90*/  LEA R14, P5, R82, R4, 0x2 ;  /* 0x00000004520e7211 */ /* 0x000fc800078a10ff */
[----:B------:R-:W-:Y:S02]  /*2cea0*/  LEA.HI.X.SX32 R15, R82, R2, 0x2, P5 ;  /* 0x00000002520f7211 */ /* 0x000fe400028f16ff */
[----:B------:R-:W3:Y:S01]  /*2ceb0*/  LDL.LU R82, [R1+0x8d4] ;  /* 0x0008d40001527983 */ /* 0x000ee20000300800 */
[----:B-1----:R-:W-:-:S03]  /*2cec0*/  LEA R16, P6, R86, R4, 0x2 ;  /* 0x0000000456107211 */ /* 0x002fc600078c10ff */
[----:B------:R-:W-:Y:S01]  /*2ced0*/  STL.64 [R1+0x50], R14 ;  /* 0x0000500e01007387 */ /* 0x000fe20000100a00 */
[----:B------:R-:W-:Y:S01]  /*2cee0*/  IMAD R0, R143, UR62, RZ ;  /* 0x0000003e8f007c24 */ /* 0x000fe2000f8e02ff */
[----:B------:R-:W1:Y:S01]  /*2cef0*/  LDCU UR62, c[0x0][0x3b0] ;  /* 0x00007600ff3e77ac */ /* 0x000e620008000800 */
[----:B------:R-:W-:-:S05]  /*2cf00*/  LEA.HI.X.SX32 R17, R86, R2, 0x2, P6 ;  /* 0x0000000256117211 */ /* 0x000fca00030f16ff */
[----:B------:R-:W-:Y:S04]  /*2cf10*/  STL.64 [R1+0x48], R16 ;  /* 0x0000481001007387 */ /* 0x000fe80000100a00 */
[----:B------:R1:W-:Y:S04]  /*2cf20*/  STL [R1+0x898], R0 ;  /* 0x0008980001007387 */ /* 0x0003e80000100800 */
[----:B------:R-:W3:Y:S01]  /*2cf30*/  LDL.LU R86, [R1+0x8d8] ;  /* 0x0008d80001567983 */ /* 0x000ee20000300800 */
        /* <DEDUP_REMOVED lines=8> */
[----:B------:R4:W-:Y:S01]  /*2cfc0*/  STL.64 [R1+0x38], R16 ;  /* 0x0000381001007387 */ /* 0x0009e20000100a00 */
[----:B--2---:R-:W-:-:S04]  /*2cfd0*/  LEA R14, P5, R84, R4, 0x2 ;  /* 0x00000004540e7211 */ /* 0x004fc800078a10ff */
[----:B------:R-:W-:Y:S02]  /*2cfe0*/  LEA.HI.X.SX32 R15, R84, R2, 0x2, P5 ;  /* 0x00000002540f7211 */ /* 0x000fe400028f16ff */
[----:B----4-:R-:W-:-:S03]  /*2cff0*/  LEA R16, P6, R167, R4, 0x2 ;  /* 0x00000004a7107211 */ /* 0x010fc600078c10ff */
[----:B------:R2:W-:Y:S01]  /*2d000*/  STL.64 [R1+0x30], R14 ;  /* 0x0000300e01007387 */ /* 0x0005e20000100a00 */
[----:B------:R-:W-:-:S03]  /*2d010*/  LEA.HI.X.SX32 R17, R167, R2, 0x2, P6 ;  /* 0x00000002a7117211 */ /* 0x000fc600030f16ff */
[----:B------:R-:W4:Y:S01]  /*2d020*/  LDL.LU R84, [R1+0x9fc] ;  /* 0x0009fc0001547983 */ /* 0x000f220000300800 */
[----:B--2---:R-:W-:-:S03]  /*2d030*/  LEA R14, P5, R83, R4, 0x2 ;  /* 0x00000004530e7211 */ /* 0x004fc600078a10ff */
[----:B------:R-:W-:Y:S01]  /*2d040*/  STL [R1+0x89c], R0 ;  /* 0x00089c0001007387 */ /* 0x000fe20000100800 */
[----:B------:R-:W-:-:S03]  /*2d050*/  LEA.HI.X.SX32 R15, R83, R2, 0x2, P5 ;  /* 0x00000002530f7211 */ /* 0x000fc600028f16ff */
[----:B------:R3:W-:Y:S04]  /*2d060*/  STL.64 [R1+0x28], R16 ;  /* 0x0000281001007387 */ /* 0x0007e80000100a00 */
[----:B------:R-:W2:Y:S04]  /*2d070*/  LDL.LU R83, [R1+0xa08] ;  /* 0x000a080001537983 */ /* 0x000ea80000300800 */
[----:B------:R1:W-:Y:S01]  /*2d080*/  STL.64 [R1+0x20], R14 ;  /* 0x0000200e01007387 */ /* 0x0003e20000100a00 */
[----:B---3--:R-:W-:-:S04]  /*2d090*/  LEA R16, P6, R166, R4, 0x2 ;  /* 0x00000004a6107211 */ /* 0x008fc800078c10ff */
[----:B------:R-:W-:Y:S02]  /*2d0a0*/  LEA.HI.X.SX32 R17, R166, R2, 0x2, P6 ;  /* 0x00000002a6117211 */ /* 0x000fe400030f16ff */
[----:B-1----:R-:W-:-:S03]  /*2d0b0*/  LEA R14, P5, R81, R4, 0x2 ;  /* 0x00000004510e7211 */ /* 0x002fc600078a10ff */
[----:B------:R1:W-:Y:S01]  /*2d0c0*/  STL.64 [R1+0x18], R16 ;  /* 0x0000181001007387 */ /* 0x0003e20000100a00 */
[----:B------:R-:W-:-:S03]  /*2d0d0*/  LEA.HI.X.SX32 R15, R81, R2, 0x2, P5 ;  /* 0x00000002510f7211 */ /* 0x000fc600028f16ff */
[----:B------:R-:W3:Y:S01]  /*2d0e0*/  LDL.LU R81, [R1+0xa1c] ;  /* 0x000a1c0001517983 */ /* 0x000ee20000300800 */
[----:B------:R-:W-:Y:S01]  /*2d0f0*/  IMAD R0, R145, UR60, RZ ;  /* 0x0000003c91007c24 */ /* 0x000fe2000f8e02ff */
[----:B------:R-:W2:Y:S02]  /*2d100*/  LDCU UR60, c[0x0][0x3b0] ;  /* 0x00007600ff3c77ac */ /* 0x000ea40008000800 */
[----:B------:R1:W-:Y:S02]  /*2d110*/  STL.64 [R1+0x10], R14 ;  /* 0x0000100e01007387 */ /* 0x0003e40000100a00 */
[C---:B-1----:R-:W-:Y:S02]  /*2d120*/  LEA R16, P6, R136.reuse, R4, 0x2 ;  /* 0x0000000488107211 */ /* 0x042fe400078c10ff */
[----:B------:R1:W-:Y:S02]  /*2d130*/  STL [R1+0x8a0], R0 ;  /* 0x0008a00001007387 */ /* 0x0003e40000100800 */
[----:B------:R-:W-:-:S02]  /*2d140*/  LEA.HI.X.SX32 R17, R136, R2, 0x2, P6 ;  /* 0x0000000288117211 */ /* 0x000fc400030f16ff */
[----:B------:R-:W-:-:S04]  /*2d150*/  LEA R14, P5, R80, R4, 0x2 ;  /* 0x00000004500e7211 */ /* 0x000fc800078a10ff */
[----:B------:R-:W-:Y:S02]  /*2d160*/  LEA.HI.X.SX32 R15, R80, R2, 0x2, P5 ;  /* 0x00000002500f7211 */ /* 0x000fe400028f16ff */
[C---:B------:R-:W-:Y:S01]  /*2d170*/  LEA R250, P6, R79.reuse, R4, 0x2 ;  /* 0x000000044ffa7211 */ /* 0x040fe200078c10ff */
[----:B------:R-:W3:Y:S03]  /*2d180*/  LDL.LU R80, [R1+0xa24] ;  /* 0x000a240001507983 */ /* 0x000ee60000300800 */
[----:B------:R-:W-:Y:S01]  /*2d190*/  LEA.HI.X.SX32 R251, R79, R2, 0x2, P6 ;  /* 0x000000024ffb7211 */ /* 0x000fe200030f16ff */
[----:B------:R-:W-:Y:S04]  /*2d1a0*/  STL.64 [R1+0x8], R16 ;  /* 0x0000081001007387 */ /* 0x000fe80000100a00 */
[----:B------:R-:W-:Y:S04]  /*2d1b0*/  STL.64 [R1], R14 ;  /* 0x0000000e01007387 */ /* 0x000fe80000100a00 */
[----:B------:R-:W3:Y:S01]  /*2d1c0*/  LDL.LU R79, [R1+0xa2c] ;  /* 0x000a2c00014f7983 */ /* 0x000ee20000300800 */
[----:B------:R-:W-:-:S04]  /*2d1d0*/  LEA R248, P5, R82, R4, 0x2 ;  /* 0x0000000452f87211 */ /* 0x000fc800078a10ff */
[----:B------:R-:W-:Y:S01]  /*2d1e0*/  LEA.HI.X.SX32 R249, R82, R2, 0x2, P5 ;  /* 0x0000000252f97211 */ /* 0x000fe200028f16ff */
[----:B------:R-:W-:Y:S04]  /*2d1f0*/  STL.64 [R1+0x1970], R250 ;  /* 0x001970fa01007387 */ /* 0x000fe80000100a00 */
[----:B------:R-:W-:Y:S04]  /*2d200*/  STL.64 [R1+0x1978], R248 ;  /* 0x001978f801007387 */ /* 0x000fe80000100a00 */
[----:B------:R-:W3:Y:S01]  /*2d210*/  LDL.LU R82, [R1+0xa3c] ;  /* 0x000a3c0001527983 */ /* 0x000ee20000300800 */
[----:B-1----:R-:W-:Y:S01]  /*2d220*/  IMAD R0, R146, UR59, RZ ;  /* 0x0000003b92007c24 */ /* 0x002fe2000f8e02ff */
[----:B------:R-:W1:Y:S01]  /*2d230*/  LDCU UR59, c[0x0][0x3b0] ;  /* 0x00007600ff3b77ac */ /* 0x000e620008000800 */
[----:B------:R-:W-:-:S03]  /*2d240*/  LEA R246, P6, R86, R4, 0x2 ;  /* 0x0000000456f67211 */ /* 0x000fc600078c10ff */
[----:B------:R1:W-:Y:S01]  /*2d250*/  STL [R1+0x8a4], R0 ;  /* 0x0008a40001007387 */ /* 0x0003e20000100800 */
[----:B------:R-:W-:-:S03]  /*2d260*/  LEA.HI.X.SX32 R247, R86, R2, 0x2, P6 ;  /* 0x0000000256f77211 */ /* 0x000fc600030f16ff */
[----:B------:R2:W-:Y:S04]  /*2d270*/  STL [R1+0x1984], R246 ;  /* 0x001984f601007387 */ /* 0x0005e80000100800 */
[----:B------:R-:W-:Y:S04]  /*2d280*/  STL [R1+0x1980], R247 ;  /* 0x001980f701007387 */ /* 0x000fe80000100800 */
[----:B------:R-:W3:Y:S01]  /*2d290*/  LDL.LU R86, [R1+0xa48] ;  /* 0x000a480001567983 */ /* 0x000ee20000300800 */
[----:B-1----:R-:W-:Y:S01]  /*2d2a0*/  IMAD R0, R148, UR57, RZ ;  /* 0x0000003994007c24 */ /* 0x002fe2000f8e02ff */
[----:B------:R-:W1:Y:S01]  /*2d2b0*/  LDCU UR57, c[0x0][0x3b0] ;  /* 0x00007600ff3977ac */ /* 0x000e620008000800 */
[----:B------:R-:W-:-:S04]  /*2d2c0*/  LEA R244, P5, R85, R4, 0x2 ;  /* 0x0000000455f47211 */ /* 0x000fc800078a10ff */
[----:B------:R-:W-:Y:S02]  /*2d2d0*/  LEA.HI.X.SX32 R245, R85, R2, 0x2, P5 ;  /* 0x0000000255f57211 */ /* 0x000fe400028f16ff */
[----:B------:R-:W3:Y:S04]  /*2d2e0*/  LDL.LU R85, [R1+0xa54] ;  /* 0x000a540001557983 */ /* 0x000ee80000300800 */
[----:B------:R-:W-:Y:S04]  /*2d2f0*/  STL [R1+0x198c], R244 ;  /* 0x00198cf401007387 */ /* 0x000fe80000100800 */
[----:B------:R-:W-:Y:S01]  /*2d300*/  STL [R1+0x1988], R245 ;  /* 0x001988f501007387 */ /* 0x000fe20000100800 */
[----:B----4-:R-:W-:-:S04]  /*2d310*/  LEA R242, P6, R84, R4, 0x2 ;  /* 0x0000000454f27211 */ /* 0x010fc800078c10ff */
[----:B------:R-:W-:Y:S01]  /*2d320*/  LEA.HI.X.SX32 R243, R84, R2, 0x2, P6 ;  /* 0x0000000254f37211 */ /* 0x000fe200030f16ff */
[----:B------:R-:W-:Y:S04]  /*2d330*/  STL [R1+0x1994], R242 ;  /* 0x001994f201007387 */ /* 0x000fe80000100800 */
[----:B------:R-:W-:Y:S01]  /*2d340*/  STL [R1+0x1990], R243 ;  /* 0x001990f301007387 */ /* 0x000fe20000100800 */
[----:B--2---:R-:W-:-:S04]  /*2d350*/  LEA R234, P5, R83, R4, 0x2 ;  /* 0x0000000453ea7211 */ /* 0x004fc800078a10ff */
[----:B------:R-:W-:Y:S02]  /*2d360*/  LEA.HI.X.SX32 R235, R83, R2, 0x2, P5 ;  /* 0x0000000253eb7211 */ /* 0x000fe400028f16ff */
[----:B------:R-:W2:Y:S04]  /*2d370*/  LDL.LU R83, [R1+0xa60] ;  /* 0x000a600001537983 */ /* 0x000ea80000300800 */
[----:B------:R-:W-:Y:S04]  /*2d380*/  STL [R1+0x199c], R234 ;  /* 0x00199cea01007387 */ /* 0x000fe80000100800 */
[----:B------:R-:W-:Y:S01]  /*2d390*/  STL [R1+0x1998], R235 ;  /* 0x001998eb01007387 */ /* 0x000fe20000100800 */
[----:B---3--:R-:W-:-:S04]  /*2d3a0*/  LEA R16, P6, R81, R4, 0x2 ;  /* 0x0000000451107211 */ /* 0x008fc800078c10ff */
[----:B------:R-:W-:Y:S02]  /*2d3b0*/  LEA.HI.X.SX32 R17, R81, R2, 0x2, P6 ;  /* 0x0000000251117211 */ /* 0x000fe400030f16ff */
[----:B------:R-:W3:Y:S04]  /*2d3c0*/  LDL.LU R81, [R1+0xa68] ;  /* 0x000a680001517983 */ /* 0x000ee80000300800 */
[----:B------:R-:W-:Y:S04]  /*2d3d0*/  STL [R1+0x19a4], R16 ;  /* 0x0019a41001007387 */ /* 0x000fe80000100800 */
[----:B------:R-:W-:Y:S01]  /*2d3e0*/  STL [R1+0x19a0], R17 ;  /* 0x0019a01101007387 */ /* 0x000fe20000100800 */
[----:B------:R-:W-:-:S04]  /*2d3f0*/  LEA R18, P5, R80, R4, 0x2 ;  /* 0x0000000450127211 */ /* 0x000fc800078a10ff */
[----:B------:R-:W-:Y:S02]  /*2d400*/  LEA.HI.X.SX32 R19, R80, R2, 0x2, P5 ;  /* 0x0000000250137211 */ /* 0x000fe400028f16ff */
[----:B------:R-:W4:Y:S01]  /*2d410*/  LDL.LU R80, [R1+0xa70] ;  /* 0x000a700001507983 */ /* 0x000f220000300800 */
[----:B------:R-:W-:-:S03]  /*2d420*/  LEA R20, P6, R79, R4, 0x2 ;  /* 0x000000044f147211 */ /* 0x000fc600078c10ff */
[----:B------:R-:W-:Y:S01]  /*2d430*/  STL [R1+0x19ac], R18 ;  /* 0x0019ac1201007387 */ /* 0x000fe20000100800 */
[----:B------:R-:W-:-:S03]  /*2d440*/  LEA.HI.X.SX32 R21, R79, R2, 0x2, P6 ;  /* 0x000000024f157211 */ /* 0x000fc600030f16ff */
[----:B------:R-:W-:Y:S04]  /*2d450*/  STL [R1+0x19a8], R19 ;  /* 0x0019a81301007387 */ /* 0x000fe80000100800 */
[----:B------:R-:W4:Y:S04]  /*2d460*/  LDL.LU R79, [R1+0xa78] ;  /* 0x000a7800014f7983 */ /* 0x000f280000300800 */
[----:B------:R-:W-:Y:S01]  /*2d470*/  STL [R1+0x19b4], R20 ;  /* 0x0019b41401007387 */ /* 0x000fe20000100800 */
[----:B------:R-:W-:-:S03]  /*2d480*/  LEA R22, P5, R82, R4, 0x2 ;  /* 0x0000000452167211 */ /* 0x000fc600078a10ff */
[----:B------:R-:W-:Y:S01]  /*2d490*/  STL [R1+0x19b0], R21 ;  /* 0x0019b01501007387 */ /* 0x000fe20000100800 */
[----:B------:R-:W-:-:S03]  /*2d4a0*/  LEA.HI.X.SX32 R23, R82, R2, 0x2, P5 ;  /* 0x0000000252177211 */ /* 0x000fc600028f16ff */
[----:B------:R-:W4:Y:S04]  /*2d4b0*/  LDL.LU R82, [R1+0xa84] ;  /* 0x000a840001527983 */ /* 0x000f280000300800 */
[----:B------:R-:W-:Y:S04]  /*2d4c0*/  STL [R1+0x19bc], R22 ;  /* 0x0019bc1601007387 */ /* 0x000fe80000100800 */
[----:B------:R-:W-:Y:S04]  /*2d4d0*/  STL [R1+0x19b8], R23 ;  /* 0x0019b81701007387 */ /* 0x000fe80000100800 */
[----:B------:R-:W4:Y:S04]  /*2d4e0*/  LDL.LU R84, [R1+0xa8c] ;  /* 0x000a8c0001547983 */ /* 0x000f280000300800 */
[----:B------:R-:W-:Y:S04]  /*2d4f0*/  STL [R1+0x8ac], R0 ;  /* 0x0008ac0001007387 */ /* 0x000fe80000100800 */
[----:B------:R-:W4:Y:S01]  /*2d500*/  LDL.LU R166, [R1+0xaa0] ;  /* 0x000aa00001a67983 */ /* 0x000f220000300800 */
[----:B------:R-:W-:-:S04]  /*2d510*/  LEA R24, P6, R86, R4, 0x2 ;  /* 0x0000000456187211 */ /* 0x000fc800078c10ff */
[----:B------:R-:W-:Y:S01]  /*2d520*/  LEA.HI.X.SX32 R25, R86, R2, 0x2, P6 ;  /* 0x0000000256197211 */ /* 0x000fe200030f16ff */
[----:B------:R-:W-:Y:S04]  /*2d530*/  STL [R1+0x19c4], R24 ;  /* 0x0019c41801007387 */ /* 0x000fe80000100800 */
[----:B------:R-:W-:Y:S04]  /*2d540*/  STL [R1+0x19c0], R25 ;  /* 0x0019c01901007387 */ /* 0x000fe80000100800 */
[----:B------:R-:W4:Y:S01]  /*2d550*/  LDL.LU R136, [R1+0xaa8] ;  /* 0x000aa80001887983 */ /* 0x000f220000300800 */
[----:B------:R-:W-:-:S04]  /*2d560*/  LEA R26, P5, R85, R4, 0x2 ;  /* 0x00000004551a7211 */ /* 0x000fc800078a10ff */
[----:B------:R-:W-:Y:S01]  /*2d570*/  LEA.HI.X.SX32 R27, R85, R2, 0x2, P5 ;  /* 0x00000002551b7211 */ /* 0x000fe200028f16ff */
[----:B------:R-:W-:Y:S04]  /*2d580*/  STL [R1+0x19cc], R26 ;  /* 0x0019cc1a01007387 */ /* 0x000fe80000100800 */
[----:B------:R-:W-:Y:S04]  /*2d590*/  STL [R1+0x19c8], R27 ;  /* 0x0019c81b01007387 */ /* 0x000fe80000100800 */
[----:B------:R-:W4:Y:S01]  /*2d5a0*/  LDL.LU R85, [R1+0xab0] ;  /* 0x000ab00001557983 */ /* 0x000f220000300800 */
[----:B--2---:R-:W-:-:S04]  /*2d5b0*/  LEA R28, P6, R83, R4, 0x2 ;  /* 0x00000004531c7211 */ /* 0x004fc800078c10ff */
[----:B------:R-:W-:Y:S01]  /*2d5c0*/  LEA.HI.X.SX32 R29, R83, R2, 0x2, P6 ;  /* 0x00000002531d7211 */ /* 0x000fe200030f16ff */
[----:B------:R-:W-:Y:S04]  /*2d5d0*/  STL [R1+0x19d4], R28 ;  /* 0x0019d41c01007387 */ /* 0x000fe80000100800 */
[----:B------:R-:W-:Y:S04]  /*2d5e0*/  STL [R1+0x19d0], R29 ;  /* 0x0019d01d01007387 */ /* 0x000fe80000100800 */
[----:B------:R-:W2:Y:S01]  /*2d5f0*/  LDL.LU R83, [R1+0xac0] ;  /* 0x000ac00001537983 */ /* 0x000ea20000300800 */
[----:B---3--:R-:W-:-:S04]  /*2d600*/  LEA R30, P5, R81, R4, 0x2 ;  /* 0x00000004511e7211 */ /* 0x008fc800078a10ff */
[----:B------:R-:W-:Y:S01]  /*2d610*/  LEA.HI.X.SX32 R31, R81, R2, 0x2, P5 ;  /* 0x00000002511f7211 */ /* 0x000fe200028f16ff */
[----:B------:R-:W-:Y:S04]  /*2d620*/  STL [R1+0x19dc], R30 ;  /* 0x0019dc1e01007387 */ /* 0x000fe80000100800 */
[----:B------:R-:W-:Y:S04]  /*2d630*/  STL [R1+0x19d8], R31 ;  /* 0x0019d81f01007387 */ /* 0x000fe80000100800 */
[----:B------:R-:W3:Y:S01]  /*2d640*/  LDL.LU R81, [R1+0xacc] ;  /* 0x000acc0001517983 */ /* 0x000ee20000300800 */
[----:B----4-:R-:W-:-:S04]  /*2d650*/  LEA R32, P6, R80, R4, 0x2 ;  /* 0x0000000450207211 */ /* 0x010fc800078c10ff */
[----:B------:R-:W-:-:S05]  /*2d660*/  LEA.HI.X.SX32 R33, R80, R2, 0x2, P6 ;  /* 0x0000000250217211 */ /* 0x000fca00030f16ff */
[----:B------:R4:W-:Y:S01]  /*2d670*/  STL.64 [R1+0x19e0], R32 ;  /* 0x0019e02001007387 */ /* 0x0009e20000100a00 */
[----:B------:R-:W-:-:S04]  /*2d680*/  LEA R34, P5, R79, R4, 0x2 ;  /* 0x000000044f227211 */ /* 0x000fc800078a10ff */
[----:B------:R-:W-:Y:S02]  /*2d690*/  LEA.HI.X.SX32 R35, R79, R2, 0x2, P5 ;  /* 0x000000024f237211 */ /* 0x000fe400028f16ff */
[----:B------:R-:W4:Y:S04]  /*2d6a0*/  LDL.LU R79, [R1+0xad8] ;  /* 0x000ad800014f7983 */ /* 0x000f280000300800 */
[----:B------:R-:W4:Y:S01]  /*2d6b0*/  LDL.LU R80, [R1+0xadc] ;  /* 0x000adc0001507983 */ /* 0x000f220000300800 */
[----:B------:R-:W-:-:S03]  /*2d6c0*/  LEA R36, P6, R82, R4, 0x2 ;  /* 0x0000000452247211 */ /* 0x000fc600078c10ff */
[----:B------:R1:W-:Y:S01]  /*2d6d0*/  STL.64 [R1+0x19e8], R34 ;  /* 0x0019e82201007387 */ /* 0x0003e20000100a00 */
[----:B------:R-:W-:-:S03]  /*2d6e0*/  LEA.HI.X.SX32 R37, R82, R2, 0x2, P6 ;  /* 0x0000000252257211 */ /* 0x000fc600030f16ff */
[----:B------:R-:W4:Y:S01]  /*2d6f0*/  LDL.LU R82, [R1+0xad4] ;  /* 0x000ad40001527983 */ /* 0x000f220000300800 */
[----:B------:R-:W-:-:S03]  /*2d700*/  LEA R38, P5, R84, R4, 0x2 ;  /* 0x0000000454267211 */ /* 0x000fc600078a10ff */
[----:B------:R1:W-:Y:S01]  /*2d710*/  STL.64 [R1+0x19f0], R36 ;  /* 0x0019f02401007387 */ /* 0x0003e20000100a00 */
[----:B------:R-:W-:-:S03]  /*2d720*/  LEA.HI.X.SX32 R39, R84, R2, 0x2, P5 ;  /* 0x0000000254277211 */ /* 0x000fc600028f16ff */
[----:B------:R-:W4:Y:S01]  /*2d730*/  LDL.LU R84, [R1+0xad0] ;  /* 0x000ad00001547983 */ /* 0x000f220000300800 */
[----:B------:R-:W-:-:S03]  /*2d740*/  LEA R40, P6, R166, R4, 0x2 ;  /* 0x00000004a6287211 */ /* 0x000fc600078c10ff */
[----:B------:R-:W4:Y:S01]  /*2d750*/  LDL.LU R86, [R1+0xac8] ;  /* 0x000ac80001567983 */ /* 0x000f220000300800 */
[----:B------:R-:W-:-:S03]  /*2d760*/  LEA.HI.X.SX32 R41, R166, R2, 0x2, P6 ;  /* 0x00000002a6297211 */ /* 0x000fc600030f16ff */
[----:B------:R-:W-:Y:S04]  /*2d770*/  STL.64 [R1+0x19f8], R38 ;  /* 0x0019f82601007387 */ /* 0x000fe80000100a00 */
[----:B------:R-:W4:Y:S04]  /*2d780*/  LDL.LU R168, [R1+0xac4] ;  /* 0x000ac40001a87983 */ /* 0x000f280000300800 */
[----:B------:R1:W-:Y:S04]  /*2d790*/  STL.64 [R1+0x1a00], R40 ;  /* 0x001a002801007387 */ /* 0x0003e80000100a00 */
[----:B------:R-:W4:Y:S04]  /*2d7a0*/  LDL.LU R167, [R1+0xabc] ;  /* 0x000abc0001a77983 */ /* 0x000f280000300800 */
[----:B------:R-:W4:Y:S01]  /*2d7b0*/  LDL.LU R166, [R1+0xab8] ;  /* 0x000ab80001a67983 */ /* 0x000f220000300800 */
[----:B------:R-:W-:-:S04]  /*2d7c0*/  LEA R42, P5, R136, R4, 0x2 ;  /* 0x00000004882a7211 */ /* 0x000fc800078a10ff */
[----:B------:R-:W-:-:S05]  /*2d7d0*/  LEA.HI.X.SX32 R43, R136, R2, 0x2, P5 ;  /* 0x00000002882b7211 */ /* 0x000fca00028f16ff */
[----:B------:R-:W-:Y:S04]  /*2d7e0*/  STL.64 [R1+0x1a08], R42 ;  /* 0x001a082a01007387 */ /* 0x000fe80000100a00 */
[----:B------:R-:W4:Y:S01]  /*2d7f0*/  LDL.LU R136, [R1+0xaac] ;  /* 0x000aac0001887983 */ /* 0x000f220000300800 */
[----:B------:R-:W-:-:S04]  /*2d800*/  LEA R44, P6, R85, R4, 0x2 ;  /* 0x00000004552c7211 */ /* 0x000fc800078c10ff */
[----:B------:R-:W-:Y:S02]  /*2d810*/  LEA.HI.X.SX32 R45, R85, R2, 0x2, P6 ;  /* 0x00000002552d7211 */ /* 0x000fe400030f16ff */
[----:B------:R-:W4:Y:S01]  /*2d820*/  LDL.LU R85, [R1+0xaa4] ;  /* 0x000aa40001557983 */ /* 0x000f220000300800 */
[----:B--2---:R-:W-:-:S04]  /*2d830*/  LEA R46, P5, R83, R4, 0x2 ;  /* 0x00000004532e7211 */ /* 0x004fc800078a10ff */
[----:B------:R-:W-:Y:S02]  /*2d840*/  LEA.HI.X.SX32 R47, R83, R2, 0x2, P5 ;  /* 0x00000002532f7211 */ /* 0x000fe400028f16ff */
[----:B------:R-:W2:Y:S01]  /*2d850*/  LDL.LU R83, [R1+0xa9c] ;  /* 0x000a9c0001537983 */ /* 0x000ea20000300800 */
[----:B---3--:R-:W-:-:S04]  /*2d860*/  LEA R48, P6, R81, R4, 0x2 ;  /* 0x0000000451307211 */ /* 0x008fc800078c10ff */
[----:B------:R-:W-:Y:S02]  /*2d870*/  LEA.HI.X.SX32 R49, R81, R2, 0x2, P6 ;  /* 0x0000000251317211 */ /* 0x000fe400030f16ff */
[----:B------:R-:W3:Y:S01]  /*2d880*/  LDL.LU R81, [R1+0xa98] ;  /* 0x000a980001517983 */ /* 0x000ee20000300800 */
[CC--:B----4-:R-:W-:Y:S02]  /*2d890*/  LEA R50, P5, R79.reuse, R4.reuse, 0x2 ;  /* 0x000000044f327211 */ /* 0x0d0fe400078a10ff */
[C---:B------:R-:W-:Y:S02]  /*2d8a0*/  LEA R52, P6, R80.reuse, R4, 0x2 ;  /* 0x0000000450347211 */ /* 0x040fe400078c10ff */
[-C--:B------:R-:W-:Y:S02]  /*2d8b0*/  LEA.HI.X.SX32 R51, R79, R2.reuse, 0x2, P5 ;  /* 0x000000024f337211 */ /* 0x080fe400028f16ff */
[----:B------:R-:W4:Y:S01]  /*2d8c0*/  LDL.LU R79, [R1+0xa94] ;  /* 0x000a9400014f7983 */ /* 0x000f220000300800 */
[----:B------:R-:W-:-:S03]  /*2d8d0*/  LEA.HI.X.SX32 R53, R80, R2, 0x2, P6 ;  /* 0x0000000250357211 */ /* 0x000fc600030f16ff */
[----:B------:R-:W4:Y:S01]  /*2d8e0*/  LDL.LU R80, [R1+0xa88] ;  /* 0x000a880001507983 */ /* 0x000f220000300800 */
[----:B------:R-:W-:-:S04]  /*2d8f0*/  LEA R54, P5, R82, R4, 0x2 ;  /* 0x0000000452367211 */ /* 0x000fc800078a10ff */
[----:B------:R-:W-:Y:S02]  /*2d900*/  LEA.HI.X.SX32 R55, R82, R2, 0x2, P5 ;  /* 0x0000000252377211 */ /* 0x000fe400028f16ff */
[----:B------:R-:W4:Y:S01]  /*2d910*/  LDL.LU R82, [R1+0xa80] ;  /* 0x000a800001527983 */ /* 0x000f220000300800 */
[-C--:B------:R-:W-:Y:S02]  /*2d920*/  LEA R56, P6, R84, R4.reuse, 0x2 ;  /* 0x0000000454387211 */ /* 0x080fe400078c10ff */
[----:B------:R-:W-:Y:S02]  /*2d930*/  LEA R58, P5, R86, R4, 0x2 ;  /* 0x00000004563a7211 */ /* 0x000fe400078a10ff */
[-C--:B------:R-:W-:Y:S02]  /*2d940*/  LEA.HI.X.SX32 R57, R84, R2.reuse, 0x2, P6 ;  /* 0x0000000254397211 */ /* 0x080fe400030f16ff */
[----:B------:R-:W4:Y:S01]  /*2d950*/  LDL.LU R84, [R1+0xa7c] ;  /* 0x000a7c0001547983 */ /* 0x000f220000300800 */
[----:B------:R-:W-:-:S03]  /*2d960*/  LEA.HI.X.SX32 R59, R86, R2, 0x2, P5 ;  /* 0x00000002563b7211 */ /* 0x000fc600028f16ff */
[----:B------:R-:W4:Y:S01]  /*2d970*/  LDL.LU R86, [R1+0xa74] ;  /* 0x000a740001567983 */ /* 0x000f220000300800 */
[----:B------:R-:W-:-:S03]  /*2d980*/  LEA R60, P6, R168, R4, 0x2 ;  /* 0x00000004a83c7211 */ /* 0x000fc600078c10ff */
[----:B------:R-:W4:Y:S01]  /*2d990*/  LDL.LU R169, [R1+0xa64] ;  /* 0x000a640001a97983 */ /* 0x000f220000300800 */
[----:B------:R-:W-:Y:S02]  /*2d9a0*/  LEA.HI.X.SX32 R61, R168, R2, 0x2, P6 ;  /* 0x00000002a83d7211 */ /* 0x000fe400030f16ff */
[CC--:B------:R-:W-:Y:S02]  /*2d9b0*/  LEA R62, P5, R167.reuse, R4.reuse, 0x2 ;  /* 0x00000004a73e7211 */ /* 0x0c0fe400078a10ff */
[C---:B------:R-:W-:Y:S02]  /*2d9c0*/  LEA R64, P6, R166.reuse, R4, 0x2 ;  /* 0x00000004a6407211 */ /* 0x040fe400078c10ff */
[-C--:B------:R-:W-:Y:S02]  /*2d9d0*/  LEA.HI.X.SX32 R63, R167, R2.reuse, 0x2, P5 ;  /* 0x00000002a73f7211 */ /* 0x080fe400028f16ff */
[----:B------:R-:W4:Y:S01]  /*2d9e0*/  LDL.LU R167, [R1+0xa5c] ;  /* 0x000a5c0001a77983 */ /* 0x000f220000300800 */
[----:B------:R-:W-:-:S03]  /*2d9f0*/  LEA.HI.X.SX32 R65, R166, R2, 0x2, P6 ;  /* 0x00000002a6417211 */ /* 0x000fc600030f16ff */
[----:B------:R-:W4:Y:S04]  /*2da00*/  LDL.LU R166, [R1+0xa50] ;  /* 0x000a500001a67983 */ /* 0x000f280000300800 */
[----:B------:R-:W4:Y:S04]  /*2da10*/  LDL.LU R174, [R1+0xa4c] ;  /* 0x000a4c0001ae7983 */ /* 0x000f280000300800 */
[----:B------:R-:W4:Y:S04]  /*2da20*/  LDL.LU R168, [R1+0xa44] ;  /* 0x000a440001a87983 */ /* 0x000f280000300800 */
[----:B------:R-:W4:Y:S04]  /*2da30*/  LDL.LU R170, [R1+0xa40] ;  /* 0x000a400001aa7983 */ /* 0x000f280000300800 */
[----:B------:R-:W4:Y:S04]  /*2da40*/  LDL.LU R172, [R1+0xa38] ;  /* 0x000a380001ac7983 */ /* 0x000f280000300800 */
[----:B------:R-:W4:Y:S01]  /*2da50*/  LDL.LU R175, [R1+0xa34] ;  /* 0x000a340001af7983 */ /* 0x000f220000300800 */
[----:B------:R-:W-:-:S03]  /*2da60*/  LEA R66, P5, R136, R4, 0x2 ;  /* 0x0000000488427211 */ /* 0x000fc600078a10ff */
[----:B------:R-:W4:Y:S01]  /*2da70*/  LDL.LU R173, [R1+0xa28] ;  /* 0x000a280001ad7983 */ /* 0x000f220000300800 */
[----:B------:R-:W-:-:S03]  /*2da80*/  LEA.HI.X.SX32 R67, R136, R2, 0x2, P5 ;  /* 0x0000000288437211 */ /* 0x000fc600028f16ff */
[----:B------:R-:W4:Y:S04]  /*2da90*/  LDL.LU R136, [R1+0xa20] ;  /* 0x000a200001887983 */ /* 0x000f280000300800 */
[----:B------:R-:W4:Y:S01]  /*2daa0*/  LDL.LU R171, [R1+0xa18] ;  /* 0x000a180001ab7983 */ /* 0x000f220000300800 */
[----:B------:R-:W-:-:S04]  /*2dab0*/  LEA R68, P6, R85, R4, 0x2 ;  /* 0x0000000455447211 */ /* 0x000fc800078c10ff */
[----:B------:R-:W-:Y:S02]  /*2dac0*/  LEA.HI.X.SX32 R69, R85, R2, 0x2, P6 ;  /* 0x0000000255457211 */ /* 0x000fe400030f16ff */
[----:B--2---:R-:W-:-:S04]  /*2dad0*/  LEA R70, P5, R83, R4, 0x2 ;  /* 0x0000000453467211 */ /* 0x004fc800078a10ff */
[----:B------:R-:W-:Y:S02]  /*2dae0*/  LEA.HI.X.SX32 R71, R83, R2, 0x2, P5 ;  /* 0x0000000253477211 */ /* 0x000fe400028f16ff */
[----:B---3--:R-:W-:-:S04]  /*2daf0*/  LEA R72, P6, R81, R4, 0x2 ;  /* 0x0000000451487211 */ /* 0x008fc800078c10ff */
[----:B------:R-:W-:Y:S02]  /*2db00*/  LEA.HI.X.SX32 R73, R81, R2, 0x2, P6 ;  /* 0x0000000251497211 */ /* 0x000fe400030f16ff */
[CC--:B----4-:R-:W-:Y:S02]  /*2db10*/  LEA R74, P5, R79.reuse, R4.reuse, 0x2 ;  /* 0x000000044f4a7211 */ /* 0x0d0fe400078a10ff */
[C---:B------:R-:W-:Y:S02]  /*2db20*/  LEA R76, P6, R80.reuse, R4, 0x2 ;  /* 0x00000004504c7211 */ /* 0x040fe400078c10ff */
[-C--:B------:R-:W-:Y:S02]  /*2db30*/  LEA.HI.X.SX32 R75, R79, R2.reuse, 0x2, P5 ;  /* 0x000000024f4b7211 */ /* 0x080fe400028f16ff */
[----:B------:R-:W-:Y:S02]  /*2db40*/  LEA.HI.X.SX32 R77, R80, R2, 0x2, P6 ;  /* 0x00000002504d7211 */ /* 0x000fe400030f16ff */
[----:B------:R-:W-:-:S04]  /*2db50*/  LEA R78, P5, R82, R4, 0x2 ;  /* 0x00000004524e7211 */ /* 0x000fc800078a10ff */
[----:B------:R-:W-:Y:S02]  /*2db60*/  LEA.HI.X.SX32 R79, R82, R2, 0x2, P5 ;  /* 0x00000002524f7211 */ /* 0x000fe400028f16ff */
[-C--:B------:R-:W-:Y:S02]  /*2db70*/  LEA R80, P6, R84, R4.reuse, 0x2 ;  /* 0x0000000454507211 */ /* 0x080fe400078c10ff */
[----:B------:R-:W-:Y:S02]  /*2db80*/  LEA R82, P5, R86, R4, 0x2 ;  /* 0x0000000456527211 */ /* 0x000fe400078a10ff */
[----:B------:R-:W-:Y:S02]  /*2db90*/  LEA.HI.X.SX32 R81, R84, R2, 0x2, P6 ;  /* 0x0000000254517211 */ /* 0x000fe400030f16ff */
[----:B------:R-:W-:Y:S02]  /*2dba0*/  LEA R84, P6, R88, R4, 0x2 ;  /* 0x0000000458547211 */ /* 0x000fe400078c10ff */
[----:B------:R-:W-:-:S02]  /*2dbb0*/  LEA.HI.X.SX32 R83, R86, R2, 0x2, P5 ;  /* 0x0000000256537211 */ /* 0x000fc400028f16ff */
[----:B------:R-:W-:Y:S02]  /*2dbc0*/  LEA R86, P5, R87, R4, 0x2 ;  /* 0x0000000457567211 */ /* 0x000fe400078a10ff */
[----:B------:R-:W-:Y:S02]  /*2dbd0*/  LEA.HI.X.SX32 R85, R88, R2, 0x2, P6 ;  /* 0x0000000258557211 */ /* 0x000fe400030f16ff */
[----:B------:R-:W-:Y:S02]  /*2dbe0*/  LEA R88, P6, R89, R4, 0x2 ;  /* 0x0000000459587211 */ /* 0x000fe400078c10ff */
[----:B------:R-:W-:Y:S02]  /*2dbf0*/  LEA.HI.X.SX32 R87, R87, R2, 0x2, P5 ;  /* 0x0000000257577211 */ /* 0x000fe400028f16ff */
[----:B------:R-:W-:Y:S02]  /*2dc00*/  LEA R90, P5, R169, R4, 0x2 ;  /* 0x00000004a95a7211 */ /* 0x000fe400078a10ff */
[----:B------:R-:W-:-:S02]  /*2dc10*/  LEA.HI.X.SX32 R89, R89, R2, 0x2, P6 ;  /* 0x0000000259597211 */ /* 0x000fc400030f16ff */
[----:B------:R-:W-:Y:S02]  /*2dc20*/  LEA R92, P6, R167, R4, 0x2 ;  /* 0x00000004a75c7211 */ /* 0x000fe400078c10ff */
[----:B------:R-:W-:Y:S02]  /*2dc30*/  LEA.HI.X.SX32 R91, R169, R2, 0x2, P5 ;  /* 0x00000002a95b7211 */ /* 0x000fe400028f16ff */
[----:B------:R-:W2:Y:S01]  /*2dc40*/  LDL.LU R169, [R1+0xa14] ;  /* 0x000a140001a97983 */ /* 0x000ea20000300800 */
[----:B------:R-:W-:Y:S02]  /*2dc50*/  LEA R94, P5, R166, R4, 0x2 ;  /* 0x00000004a65e7211 */ /* 0x000fe400078a10ff */
[----:B------:R-:W-:Y:S02]  /*2dc60*/  LEA.HI.X.SX32 R93, R167, R2, 0x2, P6 ;  /* 0x00000002a75d7211 */ /* 0x000fe400030f16ff */
[----:B------:R-:W3:Y:S01]  /*2dc70*/  LDL.LU R167, [R1+0xa0c] ;  /* 0x000a0c0001a77983 */ /* 0x000ee20000300800 */
[----:B------:R-:W-:-:S02]  /*2dc80*/  LEA R96, P6, R174, R4, 0x2 ;  /* 0x00000004ae607211 */ /* 0x000fc400078c10ff */
[----:B------:R-:W-:Y:S02]  /*2dc90*/  LEA.HI.X.SX32 R95, R166, R2, 0x2, P5 ;  /* 0x00000002a65f7211 */ /* 0x000fe400028f16ff */
[----:B------:R-:W4:Y:S01]  /*2dca0*/  LDL.LU R166, [R1+0xa04] ;  /* 0x000a040001a67983 */ /* 0x000f220000300800 */
[----:B------:R-:W-:Y:S02]  /*2dcb0*/  LEA R98, P5, R168, R4, 0x2 ;  /* 0x00000004a8627211 */ /* 0x000fe400078a10ff */
[----:B------:R-:W-:Y:S02]  /*2dcc0*/  LEA.HI.X.SX32 R97, R174, R2, 0x2, P6 ;  /* 0x00000002ae617211 */ /* 0x000fe400030f16ff */
[----:B------:R-:W4:Y:S01]  /*2dcd0*/  LDL.LU R174, [R1+0x9f8] ;  /* 0x0009f80001ae7983 */ /* 0x000f220000300800 */
[----:B------:R-:W-:Y:S02]  /*2dce0*/  LEA R100, P6, R170, R4, 0x2 ;  /* 0x00000004aa647211 */ /* 0x000fe400078c10ff */
[----:B------:R-:W-:-:S02]  /*2dcf0*/  LEA.HI.X.SX32 R99, R168, R2, 0x2, P5 ;  /* 0x00000002a8637211 */ /* 0x000fc400028f16ff */
[----:B------:R-:W4:Y:S01]  /*2dd00*/  LDL.LU R168, [R1+0x9f4] ;  /* 0x0009f40001a87983 */ /* 0x000f220000300800 */
[----:B------:R-:W-:Y:S02]  /*2dd10*/  LEA R102, P5, R172, R4, 0x2 ;  /* 0x00000004ac667211 */ /* 0x000fe400078a10ff */
[-C--:B------:R-:W-:Y:S02]  /*2dd20*/  LEA.HI.X.SX32 R101, R170, R2.reuse, 0x2, P6 ;  /* 0x00000002aa657211 */ /* 0x080fe400030f16ff */
[----:B------:R-:W4:Y:S01]  /*2dd30*/  LDL.LU R170, [R1+0x9f0] ;  /* 0x0009f00001aa7983 */ /* 0x000f220000300800 */
[----:B------:R-:W-:Y:S02]  /*2dd40*/  LEA.HI.X.SX32 R103, R172, R2, 0x2, P5 ;  /* 0x00000002ac677211 */ /* 0x000fe400028f16ff */
[C---:B------:R-:W-:Y:S01]  /*2dd50*/  LEA R104, P6, R175.reuse, R4, 0x2 ;  /* 0x00000004af687211 */ /* 0x040fe200078c10ff */
[----:B------:R-:W4:Y:S03]  /*2dd60*/  LDL.LU R172, [R1+0x9ec] ;  /* 0x0009ec0001ac7983 */ /* 0x000f260000300800 */
[----:B------:R-:W-:-:S02]  /*2dd70*/  LEA.HI.X.SX32 R105, R175, R2, 0x2, P6 ;  /* 0x00000002af697211 */ /* 0x000fc400030f16ff */
[----:B------:R-:W4:Y:S01]  /*2dd80*/  LDL.LU R175, [R1+0x8e0] ;  /* 0x0008e00001af7983 */ /* 0x000f220000300800 */
[CC--:B------:R-:W-:Y:S02]  /*2dd90*/  LEA R106, P5, R173.reuse, R4.reuse, 0x2 ;  /* 0x00000004ad6a7211 */ /* 0x0c0fe400078a10ff */
[C---:B------:R-:W-:Y:S02]  /*2dda0*/  LEA R110, P6, R136.reuse, R4, 0x2 ;  /* 0x00000004886e7211 */ /* 0x040fe400078c10ff */
[----:B------:R-:W-:Y:S02]  /*2ddb0*/  LEA.HI.X.SX32 R107, R173, R2, 0x2, P5 ;  /* 0x00000002ad6b7211 */ /* 0x000fe400028f16ff */
[----:B------:R-:W4:Y:S01]  /*2ddc0*/  LDL.LU R173, [R1+0x9e8] ;  /* 0x0009e80001ad7983 */ /* 0x000f220000300800 */
[----:B------:R-:W-:Y:S02]  /*2ddd0*/  LEA R112, P5, R171, R4, 0x2 ;  /* 0x00000004ab707211 */ /* 0x000fe400078a10ff */
[----:B------:R-:W-:-:S02]  /*2dde0*/  LEA.HI.X.SX32 R111, R136, R2, 0x2, P6 ;  /* 0x00000002886f7211 */ /* 0x000fc400030f16ff */
[----:B------:R-:W4:Y:S01]  /*2ddf0*/  LDL.LU R136, [R1+0x9d4] ;  /* 0x0009d40001887983 */ /* 0x000f220000300800 */
[----:B------:R-:W-:-:S03]  /*2de00*/  LEA.HI.X.SX32 R113, R171, R2, 0x2, P5 ;  /* 0x00000002ab717211 */ /* 0x000fc600028f16ff */
[----:B------:R-:W4:Y:S01]  /*2de10*/  LDL.LU R171, [R1+0x9d0] ;  /* 0x0009d00001ab7983 */ /* 0x000f220000300800 */
[-C--:B--2---:R-:W-:Y:S02]  /*2de20*/  LEA R114, P6, R169, R4.reuse, 0x2 ;  /* 0x00000004a9727211 */ /* 0x084fe400078c10ff */
[----:B---3--:R-:W-:Y:S02]  /*2de30*/  LEA R116, P5, R167, R4, 0x2 ;  /* 0x00000004a7747211 */ /* 0x008fe400078a10ff */
[----:B------:R-:W-:Y:S02]  /*2de40*/  LEA.HI.X.SX32 R115, R169, R2, 0x2, P6 ;  /* 0x00000002a9737211 */ /* 0x000fe400030f16ff */
[----:B------:R-:W2:Y:S01]  /*2de50*/  LDL.LU R169, [R1+0x8e4] ;  /* 0x0008e40001a97983 */ /* 0x000ea20000300800 */
[----:B----4-:R-:W-:Y:S02]  /*2de60*/  LEA R118, P6, R166, R4, 0x2 ;  /* 0x00000004a6767211 */ /* 0x010fe400078c10ff */
[----:B------:R-:W-:-:S02]  /*2de70*/  LEA.HI.X.SX32 R117, R167, R2, 0x2, P5 ;  /* 0x00000002a7757211 */ /* 0x000fc400028f16ff */
[----:B------:R-:W3:Y:S01]  /*2de80*/  LDL.LU R167, [R1+0x9cc] ;  /* 0x0009cc0001a77983 */ /* 0x000ee20000300800 */
[----:B------:R-:W-:Y:S02]  /*2de90*/  LEA R120, P5, R174, R4, 0x2 ;  /* 0x00000004ae787211 */ /* 0x000fe400078a10ff */
[----:B------:R-:W-:Y:S02]  /*2dea0*/  LEA.HI.X.SX32 R119, R166, R2, 0x2, P6 ;  /* 0x00000002a6777211 */ /* 0x000fe400030f16ff */
[----:B------:R-:W4:Y:S01]  /*2deb0*/  LDL.LU R166, [R1+0x9c8] ;  /* 0x0009c80001a67983 */ /* 0x000f220000300800 */
[----:B------:R-:W-:Y:S02]  /*2dec0*/  LEA R122, P6, R168, R4, 0x2 ;  /* 0x00000004a87a7211 */ /* 0x000fe400078c10ff */
[----:B------:R-:W-:Y:S02]  /*2ded0*/  LEA.HI.X.SX32 R121, R174, R2, 0x2, P5 ;  /* 0x00000002ae797211 */ /* 0x000fe400028f16ff */
[----:B------:R-:W4:Y:S01]  /*2dee0*/  LDL.LU R174, [R1+0x97c] ;  /* 0x00097c0001ae7983 */ /* 0x000f220000300800 */
[----:B------:R-:W-:-:S02]  /*2def0*/  LEA R124, P5, R170, R4, 0x2 ;  /* 0x00000004aa7c7211 */ /* 0x000fc400078a10ff */
[----:B------:R-:W-:Y:S02]  /*2df00*/  LEA.HI.X.SX32 R123, R168, R2, 0x2, P6 ;  /* 0x00000002a87b7211 */ /* 0x000fe400030f16ff */
[----:B------:R-:W4:Y:S01]  /*2df10*/  LDL.LU R168, [R1+0x8e8] ;  /* 0x0008e80001a87983 */ /* 0x000f220000300800 */
[----:B------:R-:W-:Y:S02]  /*2df20*/  LEA R126, P6, R172, R4, 0x2 ;  /* 0x00000004ac7e7211 */ /* 0x000fe400078c10ff */
[-C--:B------:R-:W-:Y:S02]  /*2df30*/  LEA.HI.X.SX32 R125, R170, R2.reuse, 0x2, P5 ;  /* 0x00000002aa7d7211 */ /* 0x080fe400028f16ff */
[----:B------:R-:W4:Y:S01]  /*2df40*/  LDL.LU R170, [R1+0x964] ;  /* 0x0009640001aa7983 */ /* 0x000f220000300800 */
[----:B------:R-:W-:Y:S02]  /*2df50*/  LEA.HI.X.SX32 R127, R172, R2, 0x2, P6 ;  /* 0x00000002ac7f7211 */ /* 0x000fe400030f16ff */
[C---:B------:R-:W-:Y:S01]  /*2df60*/  LEA R128, P5, R175.reuse, R4, 0x2 ;  /* 0x00000004af807211 */ /* 0x040fe200078a10ff */
[----:B------:R-:W4:Y:S03]  /*2df70*/  LDL.LU R172, [R1+0x960] ;  /* 0x0009600001ac7983 */ /* 0x000f260000300800 */
[----:B------:R-:W-:Y:S01]  /*2df80*/  LEA.HI.X.SX32 R129, R175, R2, 0x2, P5 ;  /* 0x00000002af817211 */ /* 0x000fe200028f16ff */
[----:B------:R-:W4:Y:S04]  /*2df90*/  LDL.LU R176, [R1+0x95c] ;  /* 0x00095c0001b07983 */ /* 0x000f280000300800 */
[----:B------:R-:W4:Y:S01]  /*2dfa0*/  LDL.LU R175, [R1+0x8ec] ;  /* 0x0008ec0001af7983 */ /* 0x000f220000300800 */
[----:B------:R-:W-:-:S02]  /*2dfb0*/  LEA R130, P6, R173, R4, 0x2 ;  /* 0x00000004ad827211 */ /* 0x000fc400078c10ff */
[C---:B------:R-:W-:Y:S02]  /*2dfc0*/  LEA R132, P5, R136.reuse, R4, 0x2 ;  /* 0x0000000488847211 */ /* 0x040fe400078a10ff */
[----:B------:R-:W-:Y:S02]  /*2dfd0*/  LEA.HI.X.SX32 R131, R173, R2, 0x2, P6 ;  /* 0x00000002ad837211 */ /* 0x000fe400030f16ff */
[C---:B------:R-:W-:Y:S01]  /*2dfe0*/  LEA R134, P6, R171.reuse, R4, 0x2 ;  /* 0x00000004ab867211 */ /* 0x040fe200078c10ff */
[----:B------:R-:W4:Y:S01]  /*2dff0*/  LDL.LU R173, [R1+0x958] ;  /* 0x0009580001ad7983 */ /* 0x000f220000300800 */
[-C--:B------:R-:W-:Y:S02]  /*2e000*/  LEA.HI.X.SX32 R133, R136, R2.reuse, 0x2, P5 ;  /* 0x0000000288857211 */ /* 0x080fe400028f16ff */
[----:B------:R-:W-:Y:S02]  /*2e010*/  LEA.HI.X.SX32 R135, R171, R2, 0x2, P6 ;  /* 0x00000002ab877211 */ /* 0x000fe400030f16ff */
[----:B------:R-:W4:Y:S01]  /*2e020*/  LDL.LU R171, [R1+0x94c] ;  /* 0x00094c0001ab7983 */ /* 0x000f220000300800 */
[----:B------:R-:W-:Y:S01]  /*2e030*/  IMAD R249, R147, UR58, RZ ;  /* 0x0000003a93f97c24 */ /* 0x000fe2000f8e02ff */
[----:B------:R-:W2:Y:S01]  /*2e040*/  LDCU UR58, c[0x0][0x3b0] ;  /* 0x00007600ff3a77ac */ /* 0x000ea20008000800 */
[----:B------:R-:W-:-:S02]  /*2e050*/  IMAD R246, R149, UR56, RZ ;  /* 0x0000003895f67c24 */ /* 0x000fc4000f8e02ff */
[----:B------:R-:W-:Y:S01]  /*2e060*/  IMAD R33, R152, UR53, RZ ;  /* 0x0000003598217c24 */ /* 0x000fe2000f8e02ff */
[----:B------:R-:W2:Y:S01]  /*2e070*/  LDCU UR56, c[0x0][0x3b0] ;  /* 0x00007600ff3877ac */ /* 0x000ea20008000800 */
[----:B-1----:R-:W-:Y:S02]  /*2e080*/  IMAD R35, R150, UR55, RZ ;  /* 0x0000003796237c24 */ /* 0x002fe4000f8e02ff */
[----:B------:R-:W-:Y:S01]  /*2e090*/  IMAD R36, R153, UR52, RZ ;  /* 0x0000003499247c24 */ /* 0x000fe2000f8e02ff */
[----:B------:R-:W1:Y:S01]  /*2e0a0*/  LDCU UR53, c[0x0][0x3b0] ;  /* 0x00007600ff3577ac */ /* 0x000e620008000800 */
[----:B------:R-:W-:Y:S02]  /*2e0b0*/  IMAD R40, R154, UR51, RZ ;  /* 0x000000339a287c24 */ /* 0x000fe4000f8e02ff */
[----:B------:R-:W-:Y:S01]  /*2e0c0*/  IMAD R0, R155, UR50, RZ ;  /* 0x000000329b007c24 */ /* 0x000fe2000f8e02ff */
[----:B------:R-:W1:Y:S01]  /*2e0d0*/  LDCU UR51, c[0x0][0x3b0] ;  /* 0x00007600ff3377ac */ /* 0x000e620008000800 */
[----:B------:R-:W-:-:S02]  /*2e0e0*/  IMAD R30, R158, UR47, RZ ;  /* 0x0000002f9e1e7c24 */ /* 0x000fc4000f8e02ff */
[----:B------:R-:W-:Y:S01]  /*2e0f0*/  IMAD R248, R157, UR48, RZ ;  /* 0x000000309df87c24 */ /* 0x000fe2000f8e02ff */
[----:B------:R-:W1:Y:S01]  /*2e100*/  LDCU UR50, c[0x0][0x3b0] ;  /* 0x00007600ff3277ac */ /* 0x000e620008000800 */
[----:B------:R-:W-:Y:S02]  /*2e110*/  IMAD R31, R159, UR46, RZ ;  /* 0x0000002e9f1f7c24 */ /* 0x000fe4000f8e02ff */
[----:B------:R-:W-:Y:S01]  /*2e120*/  IMAD R28, R162, UR43, RZ ;  /* 0x0000002ba21c7c24 */ /* 0x000fe2000f8e02ff */
[----:B------:R-:W1:Y:S01]  /*2e130*/  LDCU UR55, c[0x0][0x3b0] ;  /* 0x00007600ff3777ac */ /* 0x000e620008000800 */
[----:B------:R-:W-:Y:S02]  /*2e140*/  IMAD R34, R161, UR44, RZ ;  /* 0x0000002ca1227c24 */ /* 0x000fe4000f8e02ff */
[----:B------:R-:W-:Y:S01]  /*2e150*/  IMAD R29, R163, UR42, RZ ;  /* 0x0000002aa31d7c24 */ /* 0x000fe2000f8e02ff */
[----:B------:R-:W1:Y:S01]  /*2e160*/  LDCU UR42, c[0x0][0x3b0] ;  /* 0x00007600ff2a77ac */ /* 0x000e620008000800 */
[----:B------:R-:W-:Y:S01]  /*2e170*/  IMAD R32, R164, UR41, RZ ;  /* 0x00000029a4207c24 */ /* 0x000fe2000f8e02ff */
[----:B------:R-:W1:Y:S01]  /*2e180*/  LDCU UR41, c[0x0][0x3b0] ;  /* 0x00007600ff2977ac */ /* 0x000e620008000800 */
[----:B------:R-:W1:Y:S01]  /*2e190*/  LDCU UR52, c[0x0][0x3b0] ;  /* 0x00007600ff3477ac */ /* 0x000e620008000800 */
[----:B------:R-:W1:Y:S01]  /*2e1a0*/  LDCU UR48, c[0x0][0x3b0] ;  /* 0x00007600ff3077ac */ /* 0x000e620008000800 */
[----:B------:R-:W1:Y:S01]  /*2e1b0*/  LDCU UR47, c[0x0][0x3b0] ;  /* 0x00007600ff2f77ac */ /* 0x000e620008000800 */
[----:B------:R-:W1:Y:S01]  /*2e1c0*/  LDCU UR46, c[0x0][0x3b0] ;  /* 0x00007600ff2e77ac */ /* 0x000e620008000800 */
[----:B------:R-:W1:Y:S01]  /*2e1d0*/  LDCU UR44, c[0x0][0x3b0] ;  /* 0x00007600ff2c77ac */ /* 0x000e620008000800 */
[----:B------:R-:W1:Y:S01]  /*2e1e0*/  LDCU UR43, c[0x0][0x3b0] ;  /* 0x00007600ff2b77ac */ /* 0x000e620008000800 */
[----:B--2---:R-:W-:-:S02]  /*2e1f0*/  LEA R136, P5, R169, R4, 0x2 ;  /* 0x00000004a9887211 */ /* 0x004fc400078a10ff */
[----:B---3--:R-:W-:Y:S02]  /*2e200*/  LEA R138, P6, R167, R4, 0x2 ;  /* 0x00000004a78a7211 */ /* 0x008fe400078c10ff */
[-C--:B------:R-:W-:Y:S02]  /*2e210*/  LEA.HI.X.SX32 R137, R169, R2.reuse, 0x2, P5 ;  /* 0x00000002a9897211 */ /* 0x080fe400028f16ff */
[----:B------:R-:W-:Y:S01]  /*2e220*/  LEA.HI.X.SX32 R139, R167, R2, 0x2, P6 ;  /* 0x00000002a78b7211 */ /* 0x000fe200030f16ff */
[----:B------:R-:W2:Y:S01]  /*2e230*/  LDL.LU R169, [R1+0x92c] ;  /* 0x00092c0001a97983 */ /* 0x000ea20000300800 */
[----:B----4-:R-:W-:-:S03]  /*2e240*/  LEA R140, P5, R166, R4, 0x2 ;  /* 0x00000004a68c7211 */ /* 0x010fc600078a10ff */
[----:B------:R-:W3:Y:S01]  /*2e250*/  LDL.LU R167, [R1+0x8f0] ;  /* 0x0008f00001a77983 */ /* 0x000ee20000300800 */
[----:B------:R-:W-:Y:S02]  /*2e260*/  LEA R142, P6, R174, R4, 0x2 ;  /* 0x00000004ae8e7211 */ /* 0x000fe400078c10ff */
[-C--:B------:R-:W-:Y:S02]  /*2e270*/  LEA.HI.X.SX32 R141, R166, R2.reuse, 0x2, P5 ;  /* 0x00000002a68d7211 */ /* 0x080fe400028f16ff */
[----:B------:R-:W-:Y:S01]  /*2e280*/  LEA.HI.X.SX32 R143, R174, R2, 0x2, P6 ;  /* 0x00000002ae8f7211 */ /* 0x000fe200030f16ff */
[----:B------:R-:W4:Y:S01]  /*2e290*/  LDL.LU R166, [R1+0x928] ;  /* 0x0009280001a67983 */ /* 0x000f220000300800 */
[-C--:B------:R-:W-:Y:S02]  /*2e2a0*/  LEA R144, P5, R168, R4.reuse, 0x2 ;  /* 0x00000004a8907211 */ /* 0x080fe400078a10ff */
[----:B------:R-:W-:Y:S02]  /*2e2b0*/  LEA R146, P6, R170, R4, 0x2 ;  /* 0x00000004aa927211 */ /* 0x000fe400078c10ff */
[----:B------:R-:W-:-:S02]  /*2e2c0*/  LEA.HI.X.SX32 R145, R168, R2, 0x2, P5 ;  /* 0x00000002a8917211 */ /* 0x000fc400028f16ff */
[----:B------:R-:W-:Y:S01]  /*2e2d0*/  LEA R148, P5, R172, R4, 0x2 ;  /* 0x00000004ac947211 */ /* 0x000fe200078a10ff */
[----:B------:R-:W4:Y:S01]  /*2e2e0*/  LDL.LU R168, [R1+0x91c] ;  /* 0x00091c0001a87983 */ /* 0x000f220000300800 */
[----:B------:R-:W-:-:S03]  /*2e2f0*/  LEA.HI.X.SX32 R147, R170, R2, 0x2, P6 ;  /* 0x00000002aa937211 */ /* 0x000fc600030f16ff */
[----:B------:R-:W4:Y:S01]  /*2e300*/  LDL.LU R170, [R1+0x918] ;  /* 0x0009180001aa7983 */ /* 0x000f220000300800 */
[----:B------:R-:W-:Y:S02]  /*2e310*/  LEA.HI.X.SX32 R149, R172, R2, 0x2, P5 ;  /* 0x00000002ac957211 */ /* 0x000fe400028f16ff */
[-C--:B------:R-:W-:Y:S01]  /*2e320*/  LEA R152, P5, R175, R4.reuse, 0x2 ;  /* 0x00000004af987211 */ /* 0x080fe200078a10ff */
[----:B------:R-:W4:Y:S01]  /*2e330*/  LDL.LU R172, [R1+0x8f4] ;  /* 0x0008f40001ac7983 */ /* 0x000f220000300800 */
[----:B------:R-:W-:-:S03]  /*2e340*/  LEA R150, P6, R176, R4, 0x2 ;  /* 0x00000004b0967211 */ /* 0x000fc600078c10ff */
[----:B------:R-:W4:Y:S01]  /*2e350*/  LDL.LU R174, [R1+0x90c] ;  /* 0x00090c0001ae7983 */ /* 0x000f220000300800 */
[-C--:B------:R-:W-:Y:S02]  /*2e360*/  LEA.HI.X.SX32 R153, R175, R2.reuse, 0x2, P5 ;  /* 0x00000002af997211 */ /* 0x080fe400028f16ff */
[----:B------:R-:W-:Y:S01]  /*2e370*/  LEA.HI.X.SX32 R151, R176, R2, 0x2, P6 ;  /* 0x00000002b0977211 */ /* 0x000fe200030f16ff */
[----:B------:R-:W4:Y:S04]  /*2e380*/  LDL.LU R175, [R1+0x570] ;  /* 0x0005700001af7983 */ /* 0x000f280000300800 */
        /* <DEDUP_REMOVED lines=40> */
[----:B------:R-:W4:Y:S01]  /*2e610*/  LDL.LU R250, [R1+0x5b0] ;  /* 0x0005b00001fa7983 */ /* 0x000f220000300800 */
[----:B------:R-:W-:-:S02]  /*2e620*/  LEA R154, P6, R173, R4, 0x2 ;  /* 0x00000004ad9a7211 */ /* 0x000fc400078c10ff */
[----:B------:R-:W-:Y:S02]  /*2e630*/  LEA R156, P5, R171, R4, 0x2 ;  /* 0x00000004ab9c7211 */ /* 0x000fe400078a10ff */
[-C--:B------:R-:W-:Y:S02]  /*2e640*/  LEA.HI.X.SX32 R155, R173, R2.reuse, 0x2, P6 ;  /* 0x00000002ad9b7211 */ /* 0x080fe400030f16ff */
[----:B------:R-:W-:Y:S02]  /*2e650*/  LEA.HI.X.SX32 R157, R171, R2, 0x2, P5 ;  /* 0x00000002ab9d7211 */ /* 0x000fe400028f16ff */
[----:B--2---:R-:W-:-:S04]  /*2e660*/  LEA R158, P6, R169, R4, 0x2 ;  /* 0x00000004a99e7211 */ /* 0x004fc800078c10ff */
[----:B------:R-:W-:Y:S02]  /*2e670*/  LEA.HI.X.SX32 R159, R169, R2, 0x2, P6 ;  /* 0x00000002a99f7211 */ /* 0x000fe400030f16ff */
[CC--:B---3--:R-:W-:Y:S02]  /*2e680*/  LEA R160, P5, R167.reuse, R4.reuse, 0x2 ;  /* 0x00000004a7a07211 */ /* 0x0c8fe400078a10ff */
[C---:B----4-:R-:W-:Y:S02]  /*2e690*/  LEA R162, P6, R166.reuse, R4, 0x2 ;  /* 0x00000004a6a27211 */ /* 0x050fe400078c10ff */
[-C--:B------:R-:W-:Y:S02]  /*2e6a0*/  LEA.HI.X.SX32 R161, R167, R2.reuse, 0x2, P5 ;  /* 0x00000002a7a17211 */ /* 0x080fe400028f16ff */
[----:B------:R-:W-:Y:S02]  /*2e6b0*/  LEA.HI.X.SX32 R163, R166, R2, 0x2, P6 ;  /* 0x00000002a6a37211 */ /* 0x000fe400030f16ff */
[----:B------:R-:W-:-:S02]  /*2e6c0*/  LEA R164, P5, R168, R4, 0x2 ;  /* 0x00000004a8a47211 */ /* 0x000fc400078a10ff */
[----:B------:R-:W-:Y:S02]  /*2e6d0*/  LEA R166, P6, R170, R4, 0x2 ;  /* 0x00000004aaa67211 */ /* 0x000fe400078c10ff */
[-C--:B------:R-:W-:Y:S02]  /*2e6e0*/  LEA.HI.X.SX32 R165, R168, R2.reuse, 0x2, P5 ;  /* 0x00000002a8a57211 */ /* 0x080fe400028f16ff */
[----:B------:R-:W-:Y:S02]  /*2e6f0*/  LEA.HI.X.SX32 R167, R170, R2, 0x2, P6 ;  /* 0x00000002aaa77211 */ /* 0x000fe400030f16ff */
[-C--:B------:R-:W-:Y:S02]  /*2e700*/  LEA R168, P5, R172, R4.reuse, 0x2 ;  /* 0x00000004aca87211 */ /* 0x080fe400078a10ff */
[----:B------:R-:W-:Y:S02]  /*2e710*/  LEA R170, P6, R174, R4, 0x2 ;  /* 0x00000004aeaa7211 */ /* 0x000fe400078c10ff */
[----:B------:R-:W-:-:S02]  /*2e720*/  LEA.HI.X.SX32 R169, R172, R2, 0x2, P5 ;  /* 0x00000002aca97211 */ /* 0x000fc400028f16ff */
[----:B------:R-:W-:Y:S01]  /*2e730*/  LEA.HI.X.SX32 R171, R174, R2, 0x2, P6 ;  /* 0x00000002aeab7211 */ /* 0x000fe200030f16ff */
[----:B------:R-:W-:Y:S01]  /*2e740*/  IMAD R26, R175, UR39, RZ ;  /* 0x00000027af1a7c24 */ /* 0x000fe2000f8e02ff */
[----:B------:R-:W2:Y:S01]  /*2e750*/  LDCU UR39, c[0x0][0x3b0] ;  /* 0x00007600ff2777ac */ /* 0x000ea20008000800 */
[-C--:B------:R-:W-:Y:S02]  /*2e760*/  LEA R172, P5, R176, R4.reuse, 0x2 ;  /* 0x00000004b0ac7211 */ /* 0x080fe400078a10ff */
[----:B------:R-:W-:Y:S02]  /*2e770*/  LEA R174, P6, R178, R4, 0x2 ;  /* 0x00000004b2ae7211 */ /* 0x000fe400078c10ff */
[-C--:B------:R-:W-:Y:S02]  /*2e780*/  LEA.HI.X.SX32 R173, R176, R2.reuse, 0x2, P5 ;  /* 0x00000002b0ad7211 */ /* 0x080fe400028f16ff */
[----:B------:R-:W-:Y:S02]  /*2e790*/  LEA.HI.X.SX32 R175, R178, R2, 0x2, P6 ;  /* 0x00000002b2af7211 */ /* 0x000fe400030f16ff */
[----:B------:R-:W-:-:S02]  /*2e7a0*/  LEA R176, P5, R180, R4, 0x2 ;  /* 0x00000004b4b07211 */ /* 0x000fc400078a10ff */
[----:B------:R-:W-:Y:S02]  /*2e7b0*/  LEA R178, P6, R182, R4, 0x2 ;  /* 0x00000004b6b27211 */ /* 0x000fe400078c10ff */
[-C--:B------:R-:W-:Y:S02]  /*2e7c0*/  LEA.HI.X.SX32 R177, R180, R2.reuse, 0x2, P5 ;  /* 0x00000002b4b17211 */ /* 0x080fe400028f16ff */
[----:B------:R-:W-:Y:S01]  /*2e7d0*/  LEA.HI.X.SX32 R179, R182, R2, 0x2, P6 ;  /* 0x00000002b6b37211 */ /* 0x000fe200030f16ff */
[----:B------:R-:W-:Y:S01]  /*2e7e0*/  IMAD R27, R183, UR38, RZ ;  /* 0x00000026b71b7c24 */ /* 0x000fe2000f8e02ff */
[----:B------:R-:W3:Y:S01]  /*2e7f0*/  LDCU UR38, c[0x0][0x3b0] ;  /* 0x00007600ff2677ac */ /* 0x000ee20008000800 */
[-C--:B------:R-:W-:Y:S02]  /*2e800*/  LEA R180, P5, R184, R4.reuse, 0x2 ;  /* 0x00000004b8b47211 */ /* 0x080fe400078a10ff */
[----:B------:R-:W-:Y:S02]  /*2e810*/  LEA R182, P6, R186, R4, 0x2 ;  /* 0x00000004bab67211 */ /* 0x000fe400078c10ff */
[----:B------:R-:W-:-:S02]  /*2e820*/  LEA.HI.X.SX32 R181, R184, R2, 0x2, P5 ;  /* 0x00000002b8b57211 */ /* 0x000fc400028f16ff */
[----:B------:R-:W-:Y:S02]  /*2e830*/  LEA.HI.X.SX32 R183, R186, R2, 0x2, P6 ;  /* 0x00000002bab77211 */ /* 0x000fe400030f16ff */
[-C--:B------:R-:W-:Y:S02]  /*2e840*/  LEA R184, P5, R188, R4.reuse, 0x2 ;  /* 0x00000004bcb87211 */ /* 0x080fe400078a10ff */
[----:B------:R-:W-:Y:S02]  /*2e850*/  LEA R186, P6, R190, R4, 0x2 ;  /* 0x00000004beba7211 */ /* 0x000fe400078c10ff */
[-C--:B------:R-:W-:Y:S02]  /*2e860*/  LEA.HI.X.SX32 R185, R188, R2.reuse, 0x2, P5 ;  /* 0x00000002bcb97211 */ /* 0x080fe400028f16ff */
[----:B------:R-:W-:Y:S01]  /*2e870*/  LEA.HI.X.SX32 R187, R190, R2, 0x2, P6 ;  /* 0x00000002bebb7211 */ /* 0x000fe200030f16ff */
[----:B------:R-:W-:Y:S01]  /*2e880*/  IMAD R222, R191, UR37, RZ ;  /* 0x00000025bfde7c24 */ /* 0x000fe2000f8e02ff */
[----:B------:R-:W4:Y:S01]  /*2e890*/  LDCU UR37, c[0x0][0x3b0] ;  /* 0x00007600ff2577ac */ /* 0x000f220008000800 */
[----:B------:R-:W-:-:S02]  /*2e8a0*/  LEA R188, P5, R192, R4, 0x2 ;  /* 0x00000004c0bc7211 */ /* 0x000fc400078a10ff */
[----:B------:R-:W-:Y:S02]  /*2e8b0*/  LEA R190, P6, R194, R4, 0x2 ;  /* 0x00000004c2be7211 */ /* 0x000fe400078c10ff */
[-C--:B------:R-:W-:Y:S02]  /*2e8c0*/  LEA.HI.X.SX32 R189, R192, R2.reuse, 0x2, P5 ;  /* 0x00000002c0bd7211 */ /* 0x080fe400028f16ff */
[----:B------:R-:W-:Y:S02]  /*2e8d0*/  LEA.HI.X.SX32 R191, R194, R2, 0x2, P6 ;  /* 0x00000002c2bf7211 */ /* 0x000fe400030f16ff */
[-C--:B------:R-:W-:Y:S02]  /*2e8e0*/  LEA R192, P5, R196, R4.reuse, 0x2 ;  /* 0x00000004c4c07211 */ /* 0x080fe400078a10ff */
[----:B------:R-:W-:Y:S02]  /*2e8f0*/  LEA R194, P6, R198, R4, 0x2 ;  /* 0x00000004c6c27211 */ /* 0x000fe400078c10ff */
[----:B------:R-:W-:-:S02]  /*2e900*/  LEA.HI.X.SX32 R193, R196, R2, 0x2, P5 ;  /* 0x00000002c4c17211 */ /* 0x000fc400028f16ff */
[----:B------:R-:W-:Y:S02]  /*2e910*/  LEA.HI.X.SX32 R195, R198, R2, 0x2, P6 ;  /* 0x00000002c6c37211 */ /* 0x000fe400030f16ff */
[-C--:B------:R-:W-:Y:S01]  /*2e920*/  LEA R196, P5, R200, R4.reuse, 0x2 ;  /* 0x00000004c8c47211 */ /* 0x080fe200078a10ff */
[----:B------:R-:W-:Y:S01]  /*2e930*/  IMAD R230, R199, UR36, RZ ;  /* 0x00000024c7e67c24 */ /* 0x000fe2000f8e02ff */
[----:B------:R-:W1:Y:S01]  /*2e940*/  LDCU UR36, c[0x0][0x3b0] ;  /* 0x00007600ff2477ac */ /* 0x000e620008000800 */
        /* <DEDUP_REMOVED lines=8> */
[----:B------:R-:W1:Y:S01]  /*2e9d0*/  LDCU UR35, c[0x0][0x3b0] ;  /* 0x00007600ff2377ac */ /* 0x000e620008000800 */
[CC--:B------:R-:W-:Y:S02]  /*2e9e0*/  LEA R204, P5, R209.reuse, R4.reuse, 0x2 ;  /* 0x00000004d1cc7211 */ /* 0x0c0fe400078a10ff */
[----:B------:R-:W-:Y:S02]  /*2e9f0*/  LEA R206, P6, R210, R4, 0x2 ;  /* 0x00000004d2ce7211 */ /* 0x000fe400078c10ff */
[----:B------:R-:W-:-:S02]  /*2ea00*/  LEA.HI.X.SX32 R205, R209, R2, 0x2, P5 ;  /* 0x00000002d1cd7211 */ /* 0x000fc400028f16ff */
[----:B------:R-:W-:Y:S02]  /*2ea10*/  LEA.HI.X.SX32 R207, R210, R2, 0x2, P6 ;  /* 0x00000002d2cf7211 */ /* 0x000fe400030f16ff */
[-C--:B------:R-:W-:Y:S02]  /*2ea20*/  LEA R208, P5, R212, R4.reuse, 0x2 ;  /* 0x00000004d4d07211 */ /* 0x080fe400078a10ff */
[----:B------:R-:W-:Y:S02]  /*2ea30*/  LEA R210, P6, R214, R4, 0x2 ;  /* 0x00000004d6d27211 */ /* 0x000fe400078c10ff */
[-C--:B------:R-:W-:Y:S02]  /*2ea40*/  LEA.HI.X.SX32 R209, R212, R2.reuse, 0x2, P5 ;  /* 0x00000002d4d17211 */ /* 0x080fe400028f16ff */
[----:B------:R-:W-:Y:S02]  /*2ea50*/  LEA.HI.X.SX32 R211, R214, R2, 0x2, P6 ;  /* 0x00000002d6d37211 */ /* 0x000fe400030f16ff */
[-C--:B------:R-:W-:Y:S01]  /*2ea60*/  LEA R212, P5, R216, R4.reuse, 0x2 ;  /* 0x00000004d8d47211 */ /* 0x080fe200078a10ff */
[----:B------:R-:W-:Y:S01]  /*2ea70*/  IMAD R25, R215, UR34, RZ ;  /* 0x00000022d7197c24 */ /* 0x000fe2000f8e02ff */
[----:B------:R-:W1:Y:S01]  /*2ea80*/  LDCU UR34, c[0x0][0x3b0] ;  /* 0x00007600ff2277ac */ /* 0x000e620008000800 */
[----:B------:R-:W-:-:S02]  /*2ea90*/  LEA R214, P6, R218, R4, 0x2 ;  /* 0x00000004dad67211 */ /* 0x000fc400078c10ff */
[-C--:B------:R-:W-:Y:S02]  /*2eaa0*/  LEA.HI.X.SX32 R213, R216, R2.reuse, 0x2, P5 ;  /* 0x00000002d8d57211 */ /* 0x080fe400028f16ff */
[----:B------:R-:W-:Y:S02]  /*2eab0*/  LEA.HI.X.SX32 R215, R218, R2, 0x2, P6 ;  /* 0x00000002dad77211 */ /* 0x000fe400030f16ff */
[CC--:B------:R-:W-:Y:S02]  /*2eac0*/  LEA R216, P5, R220.reuse, R4.reuse, 0x2 ;  /* 0x00000004dcd87211 */ /* 0x0c0fe400078a10ff */
[C---:B------:R-:W-:Y:S02]  /*2ead0*/  LEA R218, P6, R251.reuse, R4, 0x2 ;  /* 0x00000004fbda7211 */ /* 0x040fe400078c10ff */
[-C--:B------:R-:W-:Y:S02]  /*2eae0*/  LEA.HI.X.SX32 R217, R220, R2.reuse, 0x2, P5 ;  /* 0x00000002dcd97211 */ /* 0x080fe400028f16ff */
[----:B------:R-:W-:-:S02]  /*2eaf0*/  LEA.HI.X.SX32 R219, R251, R2, 0x2, P6 ;  /* 0x00000002fbdb7211 */ /* 0x000fc400030f16ff */
[----:B------:R-:W2:Y:S01]  /*2eb00*/  LDL.LU R251, [R1+0x74c] ;  /* 0x00074c0001fb7983 */ /* 0x000ea20000300800 */
[----:B------:R-:W-:-:S04]  /*2eb10*/  LEA R220, P5, R228, R4, 0x2 ;  /* 0x00000004e4dc7211 */ /* 0x000fc800078a10ff */
[----:B------:R-:W-:Y:S02]  /*2eb20*/  LEA.HI.X.SX32 R221, R228, R2, 0x2, P5 ;  /* 0x00000002e4dd7211 */ /* 0x000fe400028f16ff */
[----:B------:R-:W3:Y:S01]  /*2eb30*/  LDL.LU R228, [R1+0x748] ;  /* 0x0007480001e47983 */ /* 0x000ee20000300800 */
[----:B------:R-:W-:-:S04]  /*2eb40*/  LEA R18, P6, R229, R4, 0x2 ;  /* 0x00000004e5127211 */ /* 0x000fc800078c10ff */
[----:B------:R-:W-:Y:S02]  /*2eb50*/  LEA.HI.X.SX32 R19, R229, R2, 0x2, P6 ;  /* 0x00000002e5137211 */ /* 0x000fe400030f16ff */
[----:B------:R-:W4:Y:S01]  /*2eb60*/  LDL.LU R229, [R1+0x770] ;  /* 0x0007700001e57983 */ /* 0x000f220000300800 */
[----:B------:R-:W-:-:S03]  /*2eb70*/  LEA R16, P5, R15, R4, 0x2 ;  /* 0x000000040f107211 */ /* 0x000fc600078a10ff */
[----:B------:R1:W-:Y:S01]  /*2eb80*/  STL.64 [R1+0x5a8], R18 ;  /* 0x0005a81201007387 */ /* 0x0003e20000100a00 */
[----:B------:R-:W-:-:S03]  /*2eb90*/  LEA.HI.X.SX32 R17, R15, R2, 0x2, P5 ;  /* 0x000000020f117211 */ /* 0x000fc600028f16ff */
[----:B------:R-:W4:Y:S04]  /*2eba0*/  LDL.LU R15, [R1+0x76c] ;  /* 0x00076c00010f7983 */ /* 0x000f280000300800 */
[----:B------:R1:W-:Y:S02]  /*2ebb0*/  STL.64 [R1+0x5a0], R16 ;  /* 0x0005a01001007387 */ /* 0x0003e40000100a00 */
[C---:B-1----:R-:W-:Y:S02]  /*2ebc0*/  LEA R18, P6, R244.reuse, R4, 0x2 ;  /* 0x00000004f4127211 */ /* 0x042fe400078c10ff */
[----:B------:R-:W4:Y:S02]  /*2ebd0*/  LDL.LU R242, [R1+0x5c0] ;  /* 0x0005c00001f27983 */ /* 0x000f240000300800 */
[----:B------:R-:W-:-:S02]  /*2ebe0*/  LEA.HI.X.SX32 R19, R244, R2, 0x2, P6 ;  /* 0x00000002f4137211 */ /* 0x000fc400030f16ff */
        /* <DEDUP_REMOVED lines=13> */
[----:B------:R-:W-:Y:S01]  /*2ecc0*/  IMAD R22, R250, UR31, RZ ;  /* 0x0000001ffa167c24 */ /* 0x000fe2000f8e02ff */
[----:B------:R-:W2:Y:S02]  /*2ecd0*/  LDCU UR31, c[0x0][0x3b0] ;  /* 0x00007600ff1f77ac */ /* 0x000ea40008000800 */
[----:B------:R-:W4:Y:S04]  /*2ece0*/  LDL.LU R247, [R1+0x780] ;  /* 0x0007800001f77983 */ /* 0x000f280000300800 */
[----:B------:R1:W-:Y:S04]  /*2ecf0*/  STL.64 [R1+0x580], R16 ;  /* 0x0005801001007387 */ /* 0x0003e80000100a00 */
[----:B------:R-:W4:Y:S01]  /*2ed00*/  LDL.LU R250, [R1+0x77c] ;  /* 0x00077c0001fa7983 */ /* 0x000f220000300800 */
[----:B-1----:R-:W-:-:S04]  /*2ed10*/  LEA R18, P6, R227, R4, 0x2 ;  /* 0x00000004e3127211 */ /* 0x002fc800078c10ff */
[----:B------:R-:W-:Y:S02]  /*2ed20*/  LEA.HI.X.SX32 R19, R227, R2, 0x2, P6 ;  /* 0x00000002e3137211 */ /* 0x000fe400030f16ff */
[----:B------:R-:W-:-:S03]  /*2ed30*/  LEA R16, P5, R14, R4, 0x2 ;  /* 0x000000040e107211 */ /* 0x000fc600078a10ff */
[----:B------:R2:W-:Y:S01]  /*2ed40*/  STL.64 [R1+0x578], R18 ;  /* 0x0005781201007387 */ /* 0x0005e20000100a00 */
[----:B------:R-:W-:-:S03]  /*2ed50*/  LEA.HI.X.SX32 R17, R14, R2, 0x2, P5 ;  /* 0x000000020e117211 */ /* 0x000fc600028f16ff */
[----:B------:R-:W4:Y:S04]  /*2ed60*/  LDL.LU R227, [R1+0x778] ;  /* 0x0007780001e37983 */ /* 0x000f280000300800 */
[----:B------:R-:W4:Y:S04]  /*2ed70*/  LDL.LU R14, [R1+0x7b8] ;  /* 0x0007b800010e7983 */ /* 0x000f280000300800 */
[----:B------:R3:W-:Y:S01]  /*2ed80*/  STL.64 [R1+0x570], R16 ;  /* 0x0005701001007387 */ /* 0x0007e20000100a00 */
[----:B--2---:R-:W-:-:S04]  /*2ed90*/  LEA R18, P6, R251, R4, 0x2 ;  /* 0x00000004fb127211 */ /* 0x004fc800078c10ff */
[----:B------:R-:W-:Y:S02]  /*2eda0*/  LEA.HI.X.SX32 R19, R251, R2, 0x2, P6 ;  /* 0x00000002fb137211 */ /* 0x000fe400030f16ff */
[----:B---3--:R-:W-:-:S03]  /*2edb0*/  LEA R16, P5, R228, R4, 0x2 ;  /* 0x00000004e4107211 */ /* 0x008fc600078a10ff */
[----:B------:R4:W-:Y:S01]  /*2edc0*/  STL.64 [R1+0x5b0], R18 ;  /* 0x0005b01201007387 */ /* 0x0009e20000100a00 */
[----:B------:R-:W-:-:S03]  /*2edd0*/  LEA.HI.X.SX32 R17, R228, R2, 0x2, P5 ;  /* 0x00000002e4117211 */ /* 0x000fc600028f16ff */
[----:B------:R-:W2:Y:S04]  /*2ede0*/  LDL.LU R228, [R1+0x604] ;  /* 0x0006040001e47983 */ /* 0x000ea80000300800 */
[----:B------:R-:W3:Y:S01]  /*2edf0*/  LDL.LU R251, [R1+0x7b4] ;  /* 0x0007b40001fb7983 */ /* 0x000ee20000300800 */
[----:B----4-:R-:W-:-:S03]  /*2ee00*/  LEA R18, P6, R229, R4, 0x2 ;  /* 0x00000004e5127211 */ /* 0x010fc600078c10ff */
[----:B------:R1:W-:Y:S01]  /*2ee10*/  STL.64 [R1+0x5b8], R16 ;  /* 0x0005b81001007387 */ /* 0x0003e20000100a00 */
[----:B------:R-:W-:-:S03]  /*2ee20*/  LEA.HI.X.SX32 R19, R229, R2, 0x2, P6 ;  /* 0x00000002e5137211 */ /* 0x000fc600030f16ff */
        /* <DEDUP_REMOVED lines=11> */
[----:B------:R-:W-:Y:S01]  /*2eee0*/  LEA.HI.X.SX32 R17, R226, R2, 0x2, P5 ;  /* 0x00000002e2117211 */ /* 0x000fe200028f16ff */
[----:B------:R-:W-:Y:S02]  /*2eef0*/  IMAD R23, R242, UR30, RZ ;  /* 0x0000001ef2177c24 */ /* 0x000fe4000f8e02ff */
[----:B------:R-:W4:Y:S01]  /*2ef00*/  LDL.LU R226, [R1+0x7d0] ;  /* 0x0007d00001e27983 */ /* 0x000f220000300800 */
[----:B------:R-:W-:Y:S01]  /*2ef10*/  IMAD R224, R224, UR32, RZ ;  /* 0x00000020e0e07c24 */ /* 0x000fe2000f8e02ff */
[----:B------:R-:W2:Y:S02]  /*2ef20*/  LDCU UR32, c[0x0][0x3b0] ;  /* 0x00007600ff2077ac */ /* 0x000ea40008000800 */
[----:B------:R1:W-:Y:S01]  /*2ef30*/  STL.64 [R1+0x5d0], R16 ;  /* 0x0005d01001007387 */ /* 0x0003e20000100a00 */
[----:B------:R-:W-:Y:S01]  /*2ef40*/  IMAD R231, R231, UR33, RZ ;  /* 0x00000021e7e77c24 */ /* 0x000fe2000f8e02ff */
[----:B------:R-:W2:Y:S01]  /*2ef50*/  LDCU UR33, c[0x0][0x3b0] ;  /* 0x00007600ff2177ac */ /* 0x000ea20008000800 */
[C---:B-1----:R-:W-:Y:S01]  /*2ef60*/  LEA R18, P6, R3.reuse, R4, 0x2 ;  /* 0x0000000403127211 */ /* 0x042fe200078c10ff */
[----:B------:R-:W4:Y:S01]  /*2ef70*/  LDL.LU R242, [R1+0x60c] ;  /* 0x00060c0001f27983 */ /* 0x000f220000300800 */
[----:B------:R-:W-:Y:S01]  /*2ef80*/  IMAD R20, R244, UR29, RZ ;  /* 0x0000001df4147c24 */ /* 0x000fe2000f8e02ff */
[----:B------:R-:W1:Y:S01]  /*2ef90*/  LDCU UR30, c[0x0][0x3b0] ;  /* 0x00007600ff1e77ac */ /* 0x000e620008000800 */
[----:B------:R-:W-:-:S02]  /*2efa0*/  LEA.HI.X.SX32 R19, R3, R2, 0x2, P6 ;  /* 0x0000000203137211 */ /* 0x000fc400030f16ff */
[----:B------:R-:W4:Y:S01]  /*2efb0*/  LDL.LU R3, [R1+0x7c8] ;  /* 0x0007c80001037983 */ /* 0x000f220000300800 */
[----:B------:R-:W1:Y:S01]  /*2efc0*/  LDCU UR29, c[0x0][0x3b0] ;  /* 0x00007600ff1d77ac */ /* 0x000e620008000800 */
[C---:B------:R-:W-:Y:S02]  /*2efd0*/  LEA R16, P5, R247.reuse, R4, 0x2 ;  /* 0x00000004f7107211 */ /* 0x040fe400078a10ff */
[----:B------:R1:W-:Y:S02]  /*2efe0*/  STL.64 [R1+0x5c8], R18 ;  /* 0x0005c81201007387 */ /* 0x0003e40000100a00 */
        /* <DEDUP_REMOVED lines=8> */
[----:B------:R-:W4:Y:S01]  /*2f070*/  LDL.LU R244, [R1+0x808] ;  /* 0x0008080001f47983 */ /* 0x000f220000300800 */
[----:B------:R-:W-:Y:S02]  /*2f080*/  LEA.HI.X.SX32 R17, R227, R2, 0x2, P5 ;  /* 0x00000002e3117211 */ /* 0x000fe400028f16ff */
[----:B------:R-:W-:-:S03]  /*2f090*/  LEA R18, P6, R14, R4, 0x2 ;  /* 0x000000040e127211 */ /* 0x000fc600078c10ff */
[----:B------:R3:W-:Y:S01]  /*2f0a0*/  STL.64 [R1+0x5f8], R16 ;  /* 0x0005f81001007387 */ /* 0x0007e20000100a00 */
[----:B------:R-:W-:Y:S01]  /*2f0b0*/  LEA.HI.X.SX32 R19, R14, R2, 0x2, P6 ;  /* 0x000000020e137211 */ /* 0x000fe200030f16ff */
[----:B--2---:R-:W-:Y:S01]  /*2f0c0*/  IMAD R227, R228, UR28, RZ ;  /* 0x0000001ce4e37c24 */ /* 0x004fe2000f8e02ff */
[----:B------:R-:W1:Y:S01]  /*2f0d0*/  LDCU UR28, c[0x0][0x3b0] ;  /* 0x00007600ff1c77ac */ /* 0x000e620008000800 */
[----:B------:R-:W2:Y:S01]  /*2f0e0*/  LDL.LU R228, [R1+0x644] ;  /* 0x0006440001e47983 */ /* 0x000ea20000300800 */
[----:B---3--:R-:W-:-:S03]  /*2f0f0*/  LEA R16, P5, R251, R4, 0x2 ;  /* 0x00000004fb107211 */ /* 0x008fc600078a10ff */
[----:B------:R-:W3:Y:S01]  /*2f100*/  LDL.LU R14, [R1+0x800] ;  /* 0x00080000010e7983 */ /* 0x000ee20000300800 */
[----:B------:R-:W-:-:S03]  /*2f110*/  LEA.HI.X.SX32 R17, R251, R2, 0x2, P5 ;  /* 0x00000002fb117211 */ /* 0x000fc600028f16ff */
[----:B------:R4:W-:Y:S04]  /*2f120*/  STL.64 [R1+0x600], R18 ;  /* 0x0006001201007387 */ /* 0x0009e80000100a00 */
[----:B------:R-:W2:Y:S04]  /*2f130*/  LDL.LU R247, [R1+0x7f0] ;  /* 0x0007f00001f77983 */ /* 0x000ea80000300800 */
[----:B------:R1:W-:Y:S01]  /*2f140*/  STL.64 [R1+0x628], R16 ;  /* 0x0006281001007387 */ /* 0x0003e20000100a00 */
[----:B----4-:R-:W-:-:S04]  /*2f150*/  LEA R18, P6, R229, R4, 0x2 ;  /* 0x00000004e5127211 */ /* 0x010fc800078c10ff */
[----:B------:R-:W-:Y:S02]  /*2f160*/  LEA.HI.X.SX32 R19, R229, R2, 0x2, P6 ;  /* 0x00000002e5137211 */ /* 0x000fe400030f16ff */
[----:B------:R-:W4:Y:S04]  /*2f170*/  LDL.LU R229, [R1+0x860] ;  /* 0x0008600001e57983 */ /* 0x000f280000300800 */
[----:B------:R-:W4:Y:S01]  /*2f180*/  LDL.LU R251, [R1+0x854] ;  /* 0x0008540001fb7983 */ /* 0x000f220000300800 */
[----:B-1----:R-:W-:-:S04]  /*2f190*/  LEA R16, P5, R15, R4, 0x2 ;  /* 0x000000040f107211 */ /* 0x002fc800078a10ff */
[----:B------:R-:W-:Y:S01]  /*2f1a0*/  LEA.HI.X.SX32 R17, R15, R2, 0x2, P5 ;  /* 0x000000020f117211 */ /* 0x000fe200028f16ff */
[----:B------:R1:W-:Y:S04]  /*2f1b0*/  STL.64 [R1+0x620], R18 ;  /* 0x0006201201007387 */ /* 0x0003e80000100a00 */
[----:B------:R-:W4:Y:S04]  /*2f1c0*/  LDL.LU R15, [R1+0x654] ;  /* 0x00065400010f7983 */ /* 0x000f280000300800 */
[----:B------:R1:W-:Y:S02]  /*2f1d0*/  STL.64 [R1+0x618], R16 ;  /* 0x0006181001007387 */ /* 0x0003e40000100a00 */
[----:B-1----:R-:W-:-:S02]  /*2f1e0*/  LEA R18, P6, R245, R4, 0x2 ;  /* 0x00000004f5127211 */ /* 0x002fc400078c10ff */
[----:B------:R-:W4:Y:S02]  /*2f1f0*/  LDL.LU R243, [R1+0x850] ;  /* 0x0008500001f37983 */ /* 0x000f240000300800 */
[----:B------:R-:W-:Y:S01]  /*2f200*/  LEA.HI.X.SX32 R19, R245, R2, 0x2, P6 ;  /* 0x00000002f5137211 */ /* 0x000fe200030f16ff */
[----:B------:R-:W-:Y:S01]  /*2f210*/  IMAD R21, R242, UR27, RZ ;  /* 0x0000001bf2157c24 */ /* 0x000fe2000f8e02ff */
[----:B------:R-:W1:Y:S01]  /*2f220*/  LDCU UR27, c[0x0][0x3b0] ;  /* 0x00007600ff1b77ac */ /* 0x000e620008000800 */
[C---:B------:R-:W-:Y:S01]  /*2f230*/  LEA R16, P5, R226.reuse, R4, 0x2 ;  /* 0x00000004e2107211 */ /* 0x040fe200078a10ff */
[----:B------:R-:W4:Y:S03]  /*2f240*/  LDL.LU R242, [R1+0x830] ;  /* 0x0008300001f27983 */ /* 0x000f260000300800 */
[----:B------:R-:W-:Y:S01]  /*2f250*/  LEA.HI.X.SX32 R17, R226, R2, 0x2, P5 ;  /* 0x00000002e2117211 */ /* 0x000fe200028f16ff */
[----:B------:R1:W-:Y:S04]  /*2f260*/  STL.64 [R1+0x610], R18 ;  /* 0x0006101201007387 */ /* 0x0003e80000100a00 */
[----:B------:R-:W4:Y:S04]  /*2f270*/  LDL.LU R226, [R1+0x970] ;  /* 0x0009700001e27983 */ /* 0x000f280000300800 */
[----:B------:R1:W-:Y:S02]  /*2f280*/  STL.64 [R1+0x608], R16 ;  /* 0x0006081001007387 */ /* 0x0003e40000100a00 */
[----:B-1----:R-:W-:-:S04]  /*2f290*/  LEA R18, P6, R3, R4, 0x2 ;  /* 0x0000000403127211 */ /* 0x002fc800078c10ff */
[----:B------:R-:W-:Y:S02]  /*2f2a0*/  LEA.HI.X.SX32 R19, R3, R2, 0x2, P6 ;  /* 0x0000000203137211 */ /* 0x000fe400030f16ff */
[----:B------:R-:W4:Y:S01]  /*2f2b0*/  LDL.LU R3, [R1+0x684] ;  /* 0x0006840001037983 */ /* 0x000f220000300800 */
[----:B------:R-:W-:-:S03]  /*2f2c0*/  LEA R16, P5, R234, R4, 0x2 ;  /* 0x00000004ea107211 */ /* 0x000fc600078a10ff */
[----:B------:R-:W4:Y:S01]  /*2f2d0*/  LDL.LU R245, [R1+0x96c] ;  /* 0x00096c0001f57983 */ /* 0x000f220000300800 */
[----:B------:R-:W-:-:S03]  /*2f2e0*/  LEA.HI.X.SX32 R17, R234, R2, 0x2, P5 ;  /* 0x00000002ea117211 */ /* 0x000fc600028f16ff */
[----:B------:R1:W-:Y:S04]  /*2f2f0*/  STL.64 [R1+0x630], R18 ;  /* 0x0006301201007387 */ /* 0x0003e80000100a00 */
        /* <DEDUP_REMOVED lines=9> */
[----:B---3--:R-:W-:-:S04]  /*2f390*/  LEA R18, P6, R14, R4, 0x2 ;  /* 0x000000040e127211 */ /* 0x008fc800078c10ff */
[----:B------:R-:W-:Y:S02]  /*2f3a0*/  LEA.HI.X.SX32 R19, R14, R2, 0x2, P6 ;  /* 0x000000020e137211 */ /* 0x000fe400030f16ff */
[----:B------:R-:W3:Y:S01]  /*2f3b0*/  LDL.LU R14, [R1+0x984] ;  /* 0x00098400010e7983 */ /* 0x000ee20000300800 */
[----:B--2---:R-:W-:-:S03]  /*2f3c0*/  LEA R16, P5, R247, R4, 0x2 ;  /* 0x00000004f7107211 */ /* 0x004fc600078a10ff */
[----:B------:R4:W-:Y:S01]  /*2f3d0*/  STL.64 [R1+0x668], R18 ;  /* 0x0006681201007387 */ /* 0x0009e20000100a00 */
[----:B------:R-:W-:-:S05]  /*2f3e0*/  LEA.HI.X.SX32 R17, R247, R2, 0x2, P5 ;  /* 0x00000002f7117211 */ /* 0x000fca00028f16ff */
[----:B------:R1:W-:Y:S04]  /*2f3f0*/  STL.64 [R1+0x660], R16 ;  /* 0x0006601001007387 */ /* 0x0003e80000100a00 */
[----:B------:R-:W2:Y:S01]  /*2f400*/  LDL.LU R247, [R1+0x980] ;  /* 0x0009800001f77983 */ /* 0x000ea20000300800 */
        /* <DEDUP_REMOVED lines=10> */
[----:B------:R-:W-:-:S03]  /*2f4b0*/  LEA R16, P5, R242, R4, 0x2 ;  /* 0x00000004f2107211 */ /* 0x000fc600078a10ff */
[----:B------:R1:W-:Y:S01]  /*2f4c0*/  STL.64 [R1+0x670], R18 ;  /* 0x0006701201007387 */ /* 0x0003e20000100a00 */
[----:B------:R-:W-:-:S03]  /*2f4d0*/  LEA.HI.X.SX32 R17, R242, R2, 0x2, P5 ;  /* 0x00000002f2117211 */ /* 0x000fc600028f16ff */
[----:B------:R-:W4:Y:S01]  /*2f4e0*/  LDL.LU R43, [R1+0x974] ;  /* 0x00097400012b7983 */ /* 0x000f220000300800 */
[----:B------:R-:W-:-:S03]  /*2f4f0*/  LEA R38, P6, R226, R4, 0x2 ;  /* 0x00000004e2267211 */ /* 0x000fc600078c10ff */
[----:B------:R1:W-:Y:S01]  /*2f500*/  STL.64 [R1+0x678], R16 ;  /* 0x0006781001007387 */ /* 0x0003e20000100a00 */
[----:B------:R-:W-:Y:S01]  /*2f510*/  LEA.HI.X.SX32 R39, R226, R2, 0x2, P6 ;  /* 0x00000002e2277211 */ /* 0x000fe200030f16ff */
[----:B-1----:R-:W-:Y:S01]  /*2f520*/  IMAD R18, R3, UR24, RZ ;  /* 0x0000001803127c24 */ /* 0x002fe2000f8e02ff */
[----:B------:R-:W1:Y:S01]  /*2f530*/  LDCU UR24, c[0x0][0x3b0] ;  /* 0x00007600ff1877ac */ /* 0x000e620008000800 */
[----:B------:R-:W4:Y:S04]  /*2f540*/  LDL.LU R3, [R1+0x9b8] ;  /* 0x0009b80001037983 */ /* 0x000f280000300800 */
[----:B------:R-:W4:Y:S04]  /*2f550*/  LDL.LU R226, [R1+0x6c4] ;  /* 0x0006c40001e27983 */ /* 0x000f280000300800 */
[----:B------:R-:W4:Y:S01]  /*2f560*/  LDL.LU R41, [R1+0x9b4] ;  /* 0x0009b40001297983 */ /* 0x000f220000300800 */
[----:B------:R-:W-:-:S03]  /*2f570*/  LEA R16, P5, R245, R4, 0x2 ;  /* 0x00000004f5107211 */ /* 0x000fc600078a10ff */
[----:B------:R1:W-:Y:S04]  /*2f580*/  STL.64 [R1+0x680], R38 ;  /* 0x0006802601007387 */ /* 0x0003e80000100a00 */
[----:B------:R-:W4:Y:S01]  /*2f590*/  LDL.LU R37, [R1+0x994] ;  /* 0x0009940001257983 */ /* 0x000f220000300800 */
[----:B------:R-:W-:-:S03]  /*2f5a0*/  LEA.HI.X.SX32 R17, R245, R2, 0x2, P5 ;  /* 0x00000002f5117211 */ /* 0x000fc600028f16ff */
[----:B------:R-:W4:Y:S04]  /*2f5b0*/  LDL.LU R19, [R1+0x98c] ;  /* 0x00098c0001137983 */ /* 0x000f280000300800 */
[----:B------:R1:W-:Y:S02]  /*2f5c0*/  STL.64 [R1+0x688], R16 ;  /* 0x0006881001007387 */ /* 0x0003e40000100a00 */
[C---:B-1----:R-:W-:Y:S02]  /*2f5d0*/  LEA R38, P6, R250.reuse, R4, 0x2 ;  /* 0x00000004fa267211 */ /* 0x042fe400078c10ff */
[----:B------:R-:W4:Y:S02]  /*2f5e0*/  LDL.LU R234, [R1+0x9c0] ;  /* 0x0009c00001ea7983 */ /* 0x000f240000300800 */
[----:B------:R-:W-:-:S02]  /*2f5f0*/  LEA.HI.X.SX32 R39, R250, R2, 0x2, P6 ;  /* 0x00000002fa277211 */ /* 0x000fc400030f16ff */
[----:B------:R-:W4:Y:S04]  /*2f600*/  LDL.LU R250, [R1+0x9bc] ;  /* 0x0009bc0001fa7983 */ /* 0x000f280000300800 */
[----:B------:R3:W-:Y:S01]  /*2f610*/  STL.64 [R1+0x6a8], R38 ;  /* 0x0006a82601007387 */ /* 0x0007e20000100a00 */
[----:B------:R-:W-:-:S03]  /*2f620*/  LEA R16, P5, R244, R4, 0x2 ;  /* 0x00000004f4107211 */ /* 0x000fc600078a10ff */
[----:B------:R-:W4:Y:S01]  /*2f630*/  LDL.LU R235, [R1+0x6dc] ;  /* 0x0006dc0001eb7983 */ /* 0x000f220000300800 */
[----:B------:R-:W-:-:S03]  /*2f640*/  LEA.HI.X.SX32 R17, R244, R2, 0x2, P5 ;  /* 0x00000002f4117211 */ /* 0x000fc600028f16ff */
[----:B------:R-:W4:Y:S04]  /*2f650*/  LDL.LU R243, [R1+0x990] ;  /* 0x0009900001f37983 */ /* 0x000f280000300800 */
[----:B------:R2:W-:Y:S04]  /*2f660*/  STL.64 [R1+0x6a0], R16 ;  /* 0x0006a01001007387 */ /* 0x0005e80000100a00 */
[----:B------:R-:W4:Y:S04]  /*2f670*/  LDL.LU R242, [R1+0x988] ;  /* 0x0009880001f27983 */ /* 0x000f280000300800 */
[----:B------:R-:W4:Y:S01]  /*2f680*/  LDL.LU R244, [R1+0x704] ;  /* 0x0007040001f47983 */ /* 0x000f220000300800 */
[----:B---3--:R-:W-:-:S04]  /*2f690*/  LEA R38, P6, R14, R4, 0x2 ;  /* 0x000000040e267211 */ /* 0x008fc800078c10ff */
[----:B------:R-:W-:Y:S02]  /*2f6a0*/  LEA.HI.X.SX32 R39, R14, R2, 0x2, P6 ;  /* 0x000000020e277211 */ /* 0x000fe400030f16ff */
[----:B------:R-:W3:Y:S04]  /*2f6b0*/  LDL.LU R14, [R1+0x70c] ;  /* 0x00070c00010e7983 */ /* 0x000ee80000300800 */
[----:B------:R4:W-:Y:S04]  /*2f6c0*/  STL.64 [R1+0x698], R38 ;  /* 0x0006982601007387 */ /* 0x0009e80000100a00 */
[----:B------:R-:W3:Y:S01]  /*2f6d0*/  LDL.LU R245, [R1+0x710] ;  /* 0x0007100001f57983 */ /* 0x000ee20000300800 */
[----:B--2---:R-:W-:-:S04]  /*2f6e0*/  LEA R16, P5, R247, R4, 0x2 ;  /* 0x00000004f7107211 */ /* 0x004fc800078a10ff */
[----:B------:R-:W-:Y:S02]  /*2f6f0*/  LEA.HI.X.SX32 R17, R247, R2, 0x2, P5 ;  /* 0x00000002f7117211 */ /* 0x000fe400028f16ff */
[----:B------:R-:W2:Y:S04]  /*2f700*/  LDL.LU R247, [R1+0x714] ;  /* 0x0007140001f77983 */ /* 0x000ea80000300800 */
[----:B------:R1:W-:Y:S01]  /*2f710*/  STL.64 [R1+0x690], R16 ;  /* 0x0006901001007387 */ /* 0x0003e20000100a00 */
[----:B----4-:R-:W-:-:S04]  /*2f720*/  LEA R38, P6, R251, R4, 0x2 ;  /* 0x00000004fb267211 */ /* 0x010fc800078c10ff */
[----:B------:R-:W-:Y:S02]  /*2f730*/  LEA.HI.X.SX32 R39, R251, R2, 0x2, P6 ;  /* 0x00000002fb277211 */ /* 0x000fe400030f16ff */
[----:B------:R-:W4:Y:S04]  /*2f740*/  LDL.LU R251, [R1+0x71c] ;  /* 0x00071c0001fb7983 */ /* 0x000f280000300800 */
[----:B------:R1:W-:Y:S02]  /*2f750*/  STL.64 [R1+0x6b0], R38 ;  /* 0x0006b02601007387 */ /* 0x0003e40000100a00 */
[----:B-1----:R-:W-:-:S04]  /*2f760*/  LEA R16, P5, R43, R4, 0x2 ;  /* 0x000000042b107211 */ /* 0x002fc800078a10ff */
[----:B------:R-:W-:-:S05]  /*2f770*/  LEA.HI.X.SX32 R17, R43, R2, 0x2, P5 ;  /* 0x000000022b117211 */ /* 0x000fca00028f16ff */
[----:B------:R1:W-:Y:S01]  /*2f780*/  STL.64 [R1+0x6b8], R16 ;  /* 0x0006b81001007387 */ /* 0x0003e20000100a00 */
[----:B------:R-:W-:-:S04]  /*2f790*/  LEA R38, P6, R3, R4, 0x2 ;  /* 0x0000000403267211 */ /* 0x000fc800078c10ff */
[----:B------:R-:W-:Y:S02]  /*2f7a0*/  LEA.HI.X.SX32 R39, R3, R2, 0x2, P6 ;  /* 0x0000000203277211 */ /* 0x000fe400030f16ff */
[----:B------:R-:W4:Y:S01]  /*2f7b0*/  LDL.LU R3, [R1+0x724] ;  /* 0x0007240001037983 */ /* 0x000f220000300800 */
[----:B-1----:R-:W-:-:S03]  /*2f7c0*/  LEA R16, P5, R41, R4, 0x2 ;  /* 0x0000000429107211 */ /* 0x002fc600078a10ff */
[----:B------:R1:W-:Y:S01]  /*2f7d0*/  STL.64 [R1+0x6c0], R38 ;  /* 0x0006c02601007387 */ /* 0x0003e20000100a00 */
[----:B------:R-:W-:-:S05]  /*2f7e0*/  LEA.HI.X.SX32 R17, R41, R2, 0x2, P5 ;  /* 0x0000000229117211 */ /* 0x000fca00028f16ff */
[----:B------:R1:W-:Y:S02]  /*2f7f0*/  STL.64 [R1+0x6c8], R16 ;  /* 0x0006c81001007387 */ /* 0x0003e40000100a00 */
[----:B-1----:R-:W-:-:S04]  /*2f800*/  LEA R38, P6, R37, R4, 0x2 ;  /* 0x0000000425267211 */ /* 0x002fc800078c10ff */
[----:B------:R-:W-:Y:S02]  /*2f810*/  LEA.HI.X.SX32 R39, R37, R2, 0x2, P6 ;  /* 0x0000000225277211 */ /* 0x000fe400030f16ff */
[----:B------:R-:W-:-:S03]  /*2f820*/  LEA R16, P5, R19, R4, 0x2 ;  /* 0x0000000413107211 */ /* 0x000fc600078a10ff */
[----:B------:R1:W-:Y:S01]  /*2f830*/  STL.64 [R1+0x6d0], R38 ;  /* 0x0006d02601007387 */ /* 0x0003e20000100a00 */
[----:B------:R-:W-:-:S05]  /*2f840*/  LEA.HI.X.SX32 R17, R19, R2, 0x2, P5 ;  /* 0x0000000213117211 */ /* 0x000fca00028f16ff */
[----:B------:R1:W-:Y:S02]  /*2f850*/  STL.64 [R1+0x6e8], R16 ;  /* 0x0006e81001007387 */ /* 0x0003e40000100a00 */
[----:B-1----:R-:W-:-:S04]  /*2f860*/  LEA R38, P6, R234, R4, 0x2 ;  /* 0x00000004ea267211 */ /* 0x002fc800078c10ff */
[----:B------:R-:W-:Y:S02]  /*2f870*/  LEA.HI.X.SX32 R39, R234, R2, 0x2, P6 ;  /* 0x00000002ea277211 */ /* 0x000fe400030f16ff */
[----:B------:R-:W-:-:S03]  /*2f880*/  LEA R16, P5, R250, R4, 0x2 ;  /* 0x00000004fa107211 */ /* 0x000fc600078a10ff */
[----:B------:R1:W-:Y:S01]  /*2f890*/  STL.64 [R1+0x6e0], R38 ;  /* 0x0006e02601007387 */ /* 0x0003e20000100a00 */
[----:B------:R-:W-:-:S03]  /*2f8a0*/  LEA.HI.X.SX32 R17, R250, R2, 0x2, P5 ;  /* 0x00000002fa117211 */ /* 0x000fc600028f16ff */
[----:B------:R-:W4:Y:S01]  /*2f8b0*/  LDL.LU R250, [R1+0x744] ;  /* 0x0007440001fa7983 */ /* 0x000f220000300800 */
[----:B-1----:R-:W-:-:S04]  /*2f8c0*/  LEA R38, P6, R243, R4, 0x2 ;  /* 0x00000004f3267211 */ /* 0x002fc800078c10ff */
[----:B------:R-:W-:Y:S01]  /*2f8d0*/  LEA.HI.X.SX32 R39, R243, R2, 0x2, P6 ;  /* 0x00000002f3277211 */ /* 0x000fe200030f16ff */
[----:B------:R1:W-:Y:S04]  /*2f8e0*/  STL.64 [R1+0x6d8], R16 ;  /* 0x0006d81001007387 */ /* 0x0003e80000100a00 */
[----:B------:R1:W-:Y:S02]  /*2f8f0*/  STL.64 [R1+0x6f0], R38 ;  /* 0x0006f02601007387 */ /* 0x0003e40000100a00 */
[-C--:B-1----:R-:W-:Y:S02]  /*2f900*/  LEA R16, P5, R242, R4.reuse, 0x2 ;  /* 0x00000004f2107211 */ /* 0x082fe400078a10ff */
[----:B------:R-:W-:Y:S02]  /*2f910*/  LEA R38, P6, R244, R4, 0x2 ;  /* 0x00000004f4267211 */ /* 0x000fe400078c10ff */
[----:B------:R-:W-:-:S02]  /*2f920*/  LEA.HI.X.SX32 R17, R242, R2, 0x2, P5 ;  /* 0x00000002f2117211 */ /* 0x000fc400028f16ff */
[----:B------:R-:W-:-:S03]  /*2f930*/  LEA.HI.X.SX32 R39, R244, R2, 0x2, P6 ;  /* 0x00000002f4277211 */ /* 0x000fc600030f16ff */
[----:B------:R-:W-:Y:S04]  /*2f940*/  STL.64 [R1+0x6f8], R16 ;  /* 0x0006f81001007387 */ /* 0x000fe80000100a00 */
[----:B------:R2:W-:Y:S01]  /*2f950*/  STL.64 [R1+0x700], R38 ;  /* 0x0007002601007387 */ /* 0x0005e20000100a00 */
[----:B---3--:R-:W-:-:S04]  /*2f960*/  LEA R42, P5, R14, R4, 0x2 ;  /* 0x000000040e2a7211 */ /* 0x008fc800078a10ff */
[----:B------:R-:W-:Y:S02]  /*2f970*/  LEA.HI.X.SX32 R43, R14, R2, 0x2, P5 ;  /* 0x000000020e2b7211 */ /* 0x000fe400028f16ff */
[----:B------:R-:W3:Y:S04]  /*2f980*/  LDL.LU R14, [R1+0x764] ;  /* 0x00076400010e7983 */ /* 0x000ee80000300800 */
[----:B------:R4:W-:Y:S01]  /*2f990*/  STL.64 [R1+0x708], R42 ;  /* 0x0007082a01007387 */ /* 0x0009e20000100a00 */
[----:B--2---:R-:W-:-:S04]  /*2f9a0*/  LEA R38, P6, R247, R4, 0x2 ;  /* 0x00000004f7267211 */ /* 0x004fc800078c10ff */
[----:B------:R-:W-:-:S05]  /*2f9b0*/  LEA.HI.X.SX32 R39, R247, R2, 0x2, P6 ;  /* 0x00000002f7277211 */ /* 0x000fca00030f16ff */
[----:B------:R1:W-:Y:S01]  /*2f9c0*/  STL.64 [R1+0x710], R38 ;  /* 0x0007102601007387 */ /* 0x0003e20000100a00 */
[----:B----4-:R-:W-:-:S04]  /*2f9d0*/  LEA R42, P5, R251, R4, 0x2 ;  /* 0x00000004fb2a7211 */ /* 0x010fc800078a10ff */
[----:B------:R-:W-:Y:S02]  /*2f9e0*/  LEA.HI.X.SX32 R43, R251, R2, 0x2, P5 ;  /* 0x00000002fb2b7211 */ /* 0x000fe400028f16ff */
[----:B-1----:R-:W-:-:S03]  /*2f9f0*/  LEA R38, P6, R5, R4, 0x2 ;  /* 0x0000000405267211 */ /* 0x002fc600078c10ff */
[----:B------:R1:W-:Y:S01]  /*2fa00*/  STL.64 [R1+0x718], R42 ;  /* 0x0007182a01007387 */ /* 0x0003e20000100a00 */
[----:B------:R-:W-:-:S05]  /*2fa10*/  LEA.HI.X.SX32 R39, R5, R2, 0x2, P6 ;  /* 0x0000000205277211 */ /* 0x000fca00030f16ff */
[----:B------:R2:W-:Y:S01]  /*2fa20*/  STL.64 [R1+0x728], R38 ;  /* 0x0007282601007387 */ /* 0x0005e20000100a00 */
[----:B-1----:R-:W-:-:S04]  /*2fa30*/  LEA R42, P5, R6, R4, 0x2 ;  /* 0x00000004062a7211 */ /* 0x002fc800078a10ff */
[----:B------:R-:W-:Y:S02]  /*2fa40*/  LEA.HI.X.SX32 R43, R6, R2, 0x2, P5 ;  /* 0x00000002062b7211 */ /* 0x000fe400028f16ff */
[----:B--2---:R-:W-:-:S03]  /*2fa50*/  LEA R38, P6, R7, R4, 0x2 ;  /* 0x0000000407267211 */ /* 0x004fc600078c10ff */
[----:B------:R1:W-:Y:S01]  /*2fa60*/  STL.64 [R1+0x720], R42 ;  /* 0x0007202a01007387 */ /* 0x0003e20000100a00 */
[----:B------:R-:W-:-:S03]  /*2fa70*/  LEA.HI.X.SX32 R39, R7, R2, 0x2, P6 ;  /* 0x0000000207277211 */ /* 0x000fc600030f16ff */
[----:B------:R-:W2:Y:S04]  /*2fa80*/  LDL.LU R251, [R1+0x784] ;  /* 0x0007840001fb7983 */ /* 0x000ea80000300800 */
[----:B------:R4:W-:Y:S01]  /*2fa90*/  STL.64 [R1+0x730], R38 ;  /* 0x0007302601007387 */ /* 0x0009e20000100a00 */
[----:B-1----:R-:W-:-:S03]  /*2faa0*/  LEA R42, P5, R8, R4, 0x2 ;  /* 0x00000004082a7211 */ /* 0x002fc600078a10ff */
[----:B------:R-:W3:Y:S01]  /*2fab0*/  LDL.LU R242, [R1+0x794] ;  /* 0x0007940001f27983 */ /* 0x000ee20000300800 */
[----:B------:R-:W-:Y:S02]  /*2fac0*/  LEA.HI.X.SX32 R43, R8, R2, 0x2, P5 ;  /* 0x00000002082b7211 */ /* 0x000fe400028f16ff */
[----:B----4-:R-:W-:-:S03]  /*2fad0*/  LEA R38, P6, R9, R4, 0x2 ;  /* 0x0000000409267211 */ /* 0x010fc600078c10ff */
[----:B------:R-:W-:Y:S01]  /*2fae0*/  STL.64 [R1+0x738], R42 ;  /* 0x0007382a01007387 */ /* 0x000fe20000100a00 */
[----:B------:R-:W-:-:S03]  /*2faf0*/  LEA.HI.X.SX32 R39, R9, R2, 0x2, P6 ;  /* 0x0000000209277211 */ /* 0x000fc600030f16ff */
[----:B------:R-:W4:Y:S01]  /*2fb00*/  LDL.LU R244, [R1+0x79c] ;  /* 0x00079c0001f47983 */ /* 0x000f220000300800 */
[----:B------:R-:W-:-:S03]  /*2fb10*/  LEA R6, P5, R10, R4, 0x2 ;  /* 0x000000040a067211 */ /* 0x000fc600078a10ff */
[----:B------:R1:W-:Y:S01]  /*2fb20*/  STL.64 [R1+0x740], R38 ;  /* 0x0007402601007387 */ /* 0x0003e20000100a00 */
[----:B------:R-:W-:Y:S02]  /*2fb30*/  LEA.HI.X.SX32 R7, R10, R2, 0x2, P5 ;  /* 0x000000020a077211 */ /* 0x000fe400028f16ff */
[----:B-1----:R-:W-:-:S04]  /*2fb40*/  LEA R38, P6, R236, R4, 0x2 ;  /* 0x00000004ec267211 */ /* 0x002fc800078c10ff */
[----:B------:R-:W-:Y:S01]  /*2fb50*/  LEA.HI.X.SX32 R39, R236, R2, 0x2, P6 ;  /* 0x00000002ec277211 */ /* 0x000fe200030f16ff */
[----:B------:R1:W-:Y:S04]  /*2fb60*/  STL.64 [R1+0x748], R6 ;  /* 0x0007480601007387 */ /* 0x0003e80000100a00 */
[----:B------:R-:W-:Y:S04]  /*2fb70*/  STL.64 [R1+0x750], R38 ;  /* 0x0007502601007387 */ /* 0x000fe80000100a00 */
[----:B------:R-:W4:Y:S01]  /*2fb80*/  LDL.LU R247, [R1+0x7ac] ;  /* 0x0007ac0001f77983 */ /* 0x000f220000300800 */
[----:B------:R-:W-:-:S02]  /*2fb90*/  LEA R8, P6, R237, R4, 0x2 ;  /* 0x00000004ed087211 */ /* 0x000fc400078c10ff */
[----:B-1----:R-:W-:Y:S02]  /*2fba0*/  LEA R6, P5, R11, R4, 0x2 ;  /* 0x000000040b067211 */ /* 0x002fe400078a10ff */
[-C--:B------:R-:W-:Y:S02]  /*2fbb0*/  LEA.HI.X.SX32 R9, R237, R2.reuse, 0x2, P6 ;  /* 0x00000002ed097211 */ /* 0x080fe400030f16ff */
[----:B------:R-:W-:Y:S01]  /*2fbc0*/  LEA.HI.X.SX32 R7, R11, R2, 0x2, P5 ;  /* 0x000000020b077211 */ /* 0x000fe200028f16ff */
[----:B------:R-:W-:Y:S01]  /*2fbd0*/  IMAD R17, R250, UR13, RZ ;  /* 0x0000000dfa117c24 */ /* 0x000fe2000f8e02ff */
[----:B------:R-:W1:Y:S03]  /*2fbe0*/  LDCU UR13, c[0x0][0x3b0] ;  /* 0x00007600ff0d77ac */ /* 0x000e660008000800 */
[----:B------:R1:W-:Y:S04]  /*2fbf0*/  STL.64 [R1+0x758], R6 ;  /* 0x0007580601007387 */ /* 0x0003e80000100a00 */
[----:B------:R1:W-:Y:S04]  /*2fc00*/  STL.64 [R1+0x768], R8 ;  /* 0x0007680801007387 */ /* 0x0003e80000100a00 */
[----:B------:R-:W4:Y:S01]  /*2fc10*/  LDL.LU R250, [R1+0x7a4] ;  /* 0x0007a40001fa7983 */ /* 0x000f220000300800 */
[----:B-1----:R-:W-:-:S04]  /*2fc20*/  LEA R6, P5, R238, R4, 0x2 ;  /* 0x00000004ee067211 */ /* 0x002fc800078a10ff */
[----:B------:R-:W-:Y:S02]  /*2fc30*/  LEA.HI.X.SX32 R7, R238, R2, 0x2, P5 ;  /* 0x00000002ee077211 */ /* 0x000fe400028f16ff */
[----:B------:R-:W-:-:S03]  /*2fc40*/  LEA R8, P6, R239, R4, 0x2 ;  /* 0x00000004ef087211 */ /* 0x000fc600078c10ff */
[----:B------:R1:W-:Y:S01]  /*2fc50*/  STL.64 [R1+0x760], R6 ;  /* 0x0007600601007387 */ /* 0x0003e20000100a00 */
[----:B------:R-:W-:-:S03]  /*2fc60*/  LEA.HI.X.SX32 R9, R239, R2, 0x2, P6 ;  /* 0x00000002ef097211 */ /* 0x000fc600030f16ff */
[----:B------:R-:W4:Y:S01]  /*2fc70*/  LDL.LU R37, [R1+0x7cc] ;  /* 0x0007cc0001257983 */ /* 0x000f220000300800 */
[----:B------:R-:W-:Y:S01]  /*2fc80*/  IMAD R16, R245, UR18, RZ ;  /* 0x00000012f5107c24 */ /* 0x000fe2000f8e02ff */
[----:B------:R-:W2:Y:S02]  /*2fc90*/  LDCU UR18, c[0x0][0x3b0] ;  /* 0x00007600ff1277ac */ /* 0x000ea40008000800 */
[----:B------:R1:W-:Y:S04]  /*2fca0*/  STL.64 [R1+0x770], R8 ;  /* 0x0007700801007387 */ /* 0x0003e80000100a00 */
[----:B------:R-:W4:Y:S01]  /*2fcb0*/  LDL.LU R245, [R1+0x7d4] ;  /* 0x0007d40001f57983 */ /* 0x000f220000300800 */
[----:B-1----:R-:W-:-:S04]  /*2fcc0*/  LEA R6, P5, R240, R4, 0x2 ;  /* 0x00000004f0067211 */ /* 0x002fc800078a10ff */
[----:B------:R-:W-:Y:S02]  /*2fcd0*/  LEA.HI.X.SX32 R7, R240, R2, 0x2, P5 ;  /* 0x00000002f0077211 */ /* 0x000fe400028f16ff */
[----:B------:R-:W-:-:S03]  /*2fce0*/  LEA R8, P6, R241, R4, 0x2 ;  /* 0x00000004f1087211 */ /* 0x000fc600078c10ff */
[----:B------:R1:W-:Y:S01]  /*2fcf0*/  STL.64 [R1+0x778], R6 ;  /* 0x0007780601007387 */ /* 0x0003e20000100a00 */
[----:B------:R-:W-:Y:S02]  /*2fd00*/  LEA.HI.X.SX32 R9, R241, R2, 0x2, P6 ;  /* 0x00000002f1097211 */ /* 0x000fe400030f16ff */
[----:B-1----:R-:W-:-:S04]  /*2fd10*/  LEA R6, P5, R252, R4, 0x2 ;  /* 0x00000004fc067211 */ /* 0x002fc800078a10ff */
[----:B------:R-:W-:Y:S01]  /*2fd20*/  LEA.HI.X.SX32 R7, R252, R2, 0x2, P5 ;  /* 0x00000002fc077211 */ /* 0x000fe200028f16ff */
[----:B------:R-:W-:Y:S01]  /*2fd30*/  IMAD R19, R235, UR19, RZ ;  /* 0x00000013eb137c24 */ /* 0x000fe2000f8e02ff */
[----:B------:R-:W1:Y:S01]  /*2fd40*/  LDCU UR19, c[0x0][0x3b0] ;  /* 0x00007600ff1377ac */ /* 0x000e620008000800 */
[----:B--2---:R-:W-:Y:S01]  /*2fd50*/  IMAD R234, R251, UR9, RZ ;  /* 0x00000009fbea7c24 */ /* 0x004fe2000f8e02ff */
[----:B------:R-:W2:Y:S01]  /*2fd60*/  LDCU UR9, c[0x0][0x3b0] ;  /* 0x00007600ff0977ac */ /* 0x000ea20008000800 */
[----:B------:R-:W2:Y:S04]  /*2fd70*/  LDL.LU R251, [R1+0x7e0] ;  /* 0x0007e00001fb7983 */ /* 0x000ea80000300800 */
[----:B------:R-:W2:Y:S04]  /*2fd80*/  LDL.LU R43, [R1+0x7d8] ;  /* 0x0007d800012b7983 */ /* 0x000ea80000300800 */
[----:B------:R3:W-:Y:S04]  /*2fd90*/  STL.64 [R1+0x780], R8 ;  /* 0x0007800801007387 */ /* 0x0007e80000100a00 */
[----:B------:R-:W2:Y:S04]  /*2fda0*/  LDL.LU R41, [R1+0x7dc] ;  /* 0x0007dc0001297983 */ /* 0x000ea80000300800 */
[----:B------:R-:W2:Y:S01]  /*2fdb0*/  LDL.LU R38, [R1+0x7f4] ;  /* 0x0007f40001267983 */ /* 0x000ea20000300800 */
[----:B---3--:R-:W-:-:S03]  /*2fdc0*/  LEA R8, P6, R242, R4, 0x2 ;  /* 0x00000004f2087211 */ /* 0x008fc600078c10ff */
[----:B------:R4:W-:Y:S01]  /*2fdd0*/  STL.64 [R1+0x788], R6 ;  /* 0x0007880601007387 */ /* 0x0009e20000100a00 */
[----:B------:R-:W-:-:S03]  /*2fde0*/  LEA.HI.X.SX32 R9, R242, R2, 0x2, P6 ;  /* 0x00000002f2097211 */ /* 0x000fc600030f16ff */
[----:B------:R-:W3:Y:S04]  /*2fdf0*/  LDL.LU R39, [R1+0x7f8] ;  /* 0x0007f80001277983 */ /* 0x000ee80000300800 */
[----:B------:R1:W-:Y:S01]  /*2fe00*/  STL.64 [R1+0x790], R8 ;  /* 0x0007900801007387 */ /* 0x0003e20000100a00 */
[----:B----4-:R-:W-:-:S03]  /*2fe10*/  LEA R6, P5, R244, R4, 0x2 ;  /* 0x00000004f4067211 */ /* 0x010fc600078a10ff */
[----:B------:R-:W4:Y:S01]  /*2fe20*/  LDL.LU R242, [R1+0x804] ;  /* 0x0008040001f27983 */ /* 0x000f220000300800 */
[----:B------:R-:W-:Y:S02]  /*2fe30*/  LEA.HI.X.SX32 R7, R244, R2, 0x2, P5 ;  /* 0x00000002f4077211 */ /* 0x000fe400028f16ff */
[----:B-1----:R-:W-:-:S03]  /*2fe40*/  LEA R8, P6, R13, R4, 0x2 ;  /* 0x000000040d087211 */ /* 0x002fc600078c10ff */
[----:B------:R1:W-:Y:S01]  /*2fe50*/  STL.64 [R1+0x798], R6 ;  /* 0x0007980601007387 */ /* 0x0003e20000100a00 */
[----:B------:R-:W-:-:S03]  /*2fe60*/  LEA.HI.X.SX32 R9, R13, R2, 0x2, P6 ;  /* 0x000000020d097211 */ /* 0x000fc600030f16ff */
[----:B------:R-:W4:Y:S01]  /*2fe70*/  LDL.LU R243, [R1+0x7fc] ;  /* 0x0007fc0001f37983 */ /* 0x000f220000300800 */
[----:B------:R-:W-:Y:S01]  /*2fe80*/  IMAD R235, R247, UR8, RZ ;  /* 0x00000008f7eb7c24 */ /* 0x000fe2000f8e02ff */
[----:B------:R-:W2:Y:S02]  /*2fe90*/  LDCU UR8, c[0x0][0x3b0] ;  /* 0x00007600ff0877ac */ /* 0x000ea40008000800 */
[----:B------:R1:W-:Y:S04]  /*2fea0*/  STL.64 [R1+0x7a8], R8 ;  /* 0x0007a80801007387 */ /* 0x0003e80000100a00 */
[----:B------:R-:W4:Y:S04]  /*2feb0*/  LDL.LU R13, [R1+0x80c] ;  /* 0x00080c00010d7983 */ /* 0x000f280000300800 */
[----:B------:R-:W4:Y:S01]  /*2fec0*/  LDL.LU R247, [R1+0x814] ;  /* 0x0008140001f77983 */ /* 0x000f220000300800 */
[----:B-1----:R-:W-:-:S04]  /*2fed0*/  LEA R6, P5, R108, R4, 0x2 ;  /* 0x000000046c067211 */ /* 0x002fc800078a10ff */
[----:B------:R-:W-:Y:S02]  /*2fee0*/  LEA.HI.X.SX32 R7, R108, R2, 0x2, P5 ;  /* 0x000000026c077211 */ /* 0x000fe400028f16ff */
[----:B------:R-:W-:-:S03]  /*2fef0*/  LEA R8, P6, R109, R4, 0x2 ;  /* 0x000000046d087211 */ /* 0x000fc600078c10ff */
[----:B------:R1:W-:Y:S04]  /*2ff00*/  STL.64 [R1+0x7b0], R6 ;  /* 0x0007b00601007387 */ /* 0x0003e80000100a00 */
[----:B------:R-:W4:Y:S01]  /*2ff10*/  LDL.LU R244, [R1+0x81c] ;  /* 0x00081c0001f47983 */ /* 0x000f220000300800 */
[----:B------:R-:W-:Y:S02]  /*2ff20*/  LEA.HI.X.SX32 R9, R109, R2, 0x2, P6 ;  /* 0x000000026d097211 */ /* 0x000fe400030f16ff */
        /* <DEDUP_REMOVED lines=12> */
[----:B------:R-:W4:Y:S04]  /*2fff0*/  LDL.LU R5, [R1+0x834] ;  /* 0x0008340001057983 */ /* 0x000f280000300800 */
[----:B------:R1:W-:Y:S01]  /*30000*/  STL.64 [R1+0x7d0], R6 ;  /* 0x0007d00601007387 */ /* 0x0003e20000100a00 */
[----:B--2---:R-:W-:-:S04]  /*30010*/  LEA R8, P6, R43, R4, 0x2 ;  /* 0x000000042b087211 */ /* 0x004fc800078c10ff */
[----:B------:R-:W-:Y:S02]  /*30020*/  LEA.HI.X.SX32 R9, R43, R2, 0x2, P6 ;  /* 0x000000022b097211 */ /* 0x000fe400030f16ff */
[----:B-1----:R-:W-:-:S03]  /*30030*/  LEA R6, P5, R41, R4, 0x2 ;  /* 0x0000000429067211 */ /* 0x002fc600078a10ff */
[----:B------:R1:W-:Y:S01]  /*30040*/  STL.64 [R1+0x7e0], R8 ;  /* 0x0007e00801007387 */ /* 0x0003e20000100a00 */
[----:B------:R-:W-:Y:S02]  /*30050*/  LEA.HI.X.SX32 R7, R41, R2, 0x2, P5 ;  /* 0x0000000229077211 */ /* 0x000fe400028f16ff */
[C---:B------:R-:W-:Y:S01]  /*30060*/  LEA R10, P6, R38.reuse, R4, 0x2 ;  /* 0x00000004260a7211 */ /* 0x040fe200078c10ff */
[----:B-1----:R-:W2:Y:S03]  /*30070*/  LDL.LU R8, [R1+0x83c] ;  /* 0x00083c0001087983 */ /* 0x002ea60000300800 */
[----:B------:R-:W-:Y:S01]  /*30080*/  LEA.HI.X.SX32 R11, R38, R2, 0x2, P6 ;  /* 0x00000002260b7211 */ /* 0x000fe200030f16ff */
[----:B------:R3:W-:Y:S01]  /*30090*/  STL.64 [R1+0x7e8], R6 ;  /* 0x0007e80601007387 */ /* 0x0007e20000100a00 */
[----:B------:R-:W-:-:S03]  /*300a0*/  IMAD.MOV.U32 R41, RZ, RZ, R246 ;  /* 0x000000ffff297224 */ /* 0x000fc600078e00f6 */
        /* <DEDUP_REMOVED lines=9> */
[----:B-1----:R-:W-:-:S04]  /*30140*/  LEA R6, P5, R247, R4, 0x2 ;  /* 0x00000004f7067211 */ /* 0x002fc800078a10ff */
[----:B------:R-:W-:Y:S01]  /*30150*/  LEA.HI.X.SX32 R7, R247, R2, 0x2, P5 ;  /* 0x00000002f7077211 */ /* 0x000fe200028f16ff */
[----:B------:R1:W-:Y:S04]  /*30160*/  STL.64 [R1+0x808], R10 ;  /* 0x0008080a01007387 */ /* 0x0003e80000100a00 */
[----:B------:R1:W-:Y:S02]  /*30170*/  STL.64 [R1+0x810], R6 ;  /* 0x0008100601007387 */ /* 0x0003e40000100a00 */
[C---:B-1----:R-:W-:Y:S02]  /*30180*/  LEA R10, P6, R244.reuse, R4, 0x2 ;  /* 0x00000004f40a7211 */ /* 0x042fe400078c10ff */
[----:B------:R-:W4:Y:S02]  /*30190*/  LDL.LU R6, [R1+0x84c] ;  /* 0x00084c0001067983 */ /* 0x000f240000300800 */
[----:B------:R-:W-:-:S02]  /*301a0*/  LEA.HI.X.SX32 R11, R244, R2, 0x2, P6 ;  /* 0x00000002f40b7211 */ /* 0x000fc400030f16ff */
[----:B------:R-:W4:Y:S04]  /*301b0*/  LDL.LU R247, [R1+0x858] ;  /* 0x0008580001f77983 */ /* 0x000f280000300800 */
[----:B------:R-:W4:Y:S04]  /*301c0*/  LDL.LU R244, [R1+0x910] ;  /* 0x0009100001f47983 */ /* 0x000f280000300800 */
[----:B------:R-:W4:Y:S01]  /*301d0*/  LDL.LU R39, [R1+0x85c] ;  /* 0x00085c0001277983 */ /* 0x000f220000300800 */
[----:B------:R-:W-:-:S03]  /*301e0*/  LEA R42, P5, R250, R4, 0x2 ;  /* 0x00000004fa2a7211 */ /* 0x000fc600078a10ff */
[----:B------:R1:W-:Y:S01]  /*301f0*/  STL.64 [R1+0x818], R10 ;  /* 0x0008180a01007387 */ /* 0x0003e20000100a00 */
[----:B------:R-:W-:-:S03]  /*30200*/  LEA.HI.X.SX32 R43, R250, R2, 0x2, P5 ;  /* 0x00000002fa2b7211 */ /* 0x000fc600028f16ff */
[----:B------:R-:W4:Y:S04]  /*30210*/  LDL.LU R250, [R1+0x868] ;  /* 0x0008680001fa7983 */ /* 0x000f280000300800 */
[----:B------:R1:W-:Y:S02]  /*30220*/  STL.64 [R1+0x820], R42 ;  /* 0x0008202a01007387 */ /* 0x0003e40000100a00 */
[----:B-1----:R-:W-:Y:S01]  /*30230*/  LEA R10, P6, R37, R4, 0x2 ;  /* 0x00000004250a7211 */ /* 0x002fe200078c10ff */
[----:B------:R-:W-:Y:S02]  /*30240*/  IMAD R243, R245, UR11, RZ ;  /* 0x0000000bf5f37c24 */ /* 0x000fe4000f8e02ff */
[----:B------:R-:W4:Y:S01]  /*30250*/  LDL.LU R245, [R1+0x914] ;  /* 0x0009140001f57983 */ /* 0x000f220000300800 */
[----:B------:R-:W-:-:S03]  /*30260*/  LEA.HI.X.SX32 R11, R37, R2, 0x2, P6 ;  /* 0x00000002250b7211 */ /* 0x000fc600030f16ff */
[----:B------:R-:W4:Y:S04]  /*30270*/  LDL.LU R7, [R1+0x86c] ;  /* 0x00086c0001077983 */ /* 0x000f280000300800 */
[----:B------:R-:W4:Y:S01]  /*30280*/  LDL.LU R37, [R1+0x870] ;  /* 0x0008700001257983 */ /* 0x000f220000300800 */
[----:B------:R-:W-:-:S03]  /*30290*/  LEA R42, P5, R5, R4, 0x2 ;  /* 0x00000004052a7211 */ /* 0x000fc600078a10ff */
[----:B------:R2:W-:Y:S01]  /*302a0*/  STL.64 [R1+0x828], R10 ;  /* 0x0008280a01007387 */ /* 0x0005e20000100a00 */
[----:B------:R-:W-:-:S03]  /*302b0*/  LEA.HI.X.SX32 R43, R5, R2, 0x2, P5 ;  /* 0x00000002052b7211 */ /* 0x000fc600028f16ff */
[----:B------:R-:W4:Y:S04]  /*302c0*/  LDL.LU R5, [R1+0x9ac] ;  /* 0x0009ac0001057983 */ /* 0x000f280000300800 */
[----:B------:R1:W-:Y:S01]  /*302d0*/  STL.64 [R1+0x830], R42 ;  /* 0x0008302a01007387 */ /* 0x0003e20000100a00 */
[----:B--2---:R-:W-:-:S04]  /*302e0*/  LEA R10, P6, R8, R4, 0x2 ;  /* 0x00000004080a7211 */ /* 0x004fc800078c10ff */
[----:B------:R-:W-:Y:S02]  /*302f0*/  LEA.HI.X.SX32 R11, R8, R2, 0x2, P6 ;  /* 0x00000002080b7211 */ /* 0x000fe400030f16ff */
[----:B------:R-:W2:Y:S01]  /*30300*/  LDL.LU R8, [R1+0x874] ;  /* 0x0008740001087983 */ /* 0x000ea20000300800 */
[----:B-1----:R-:W-:-:S03]  /*30310*/  LEA R42, P5, R9, R4, 0x2 ;  /* 0x00000004092a7211 */ /* 0x002fc600078a10ff */
[----:B------:R3:W-:Y:S01]  /*30320*/  STL.64 [R1+0x838], R10 ;  /* 0x0008380a01007387 */ /* 0x0007e20000100a00 */
[----:B------:R-:W-:-:S03]  /*30330*/  LEA.HI.X.SX32 R43, R9, R2, 0x2, P5 ;  /* 0x00000002092b7211 */ /* 0x000fc600028f16ff */
[----:B------:R-:W2:Y:S04]  /*30340*/  LDL.LU R236, [R1+0x878] ;  /* 0x0008780001ec7983 */ /* 0x000ea80000300800 */
[----:B------:R4:W-:Y:S01]  /*30350*/  STL.64 [R1+0x850], R42 ;  /* 0x0008502a01007387 */ /* 0x0009e20000100a00 */
[----:B---3--:R-:W-:-:S04]  /*30360*/  LEA R10, P6, R246, R4, 0x2 ;  /* 0x00000004f60a7211 */ /* 0x008fc800078c10ff */
[----:B------:R-:W-:Y:S02]  /*30370*/  LEA.HI.X.SX32 R11, R246, R2, 0x2, P6 ;  /* 0x00000002f60b7211 */ /* 0x000fe400030f16ff */
[----:B------:R-:W3:Y:S01]  /*30380*/  LDL.LU R246, [R1+0x920] ;  /* 0x0009200001f67983 */ /* 0x000ee20000300800 */
[----:B----4-:R-:W-:-:S03]  /*30390*/  LEA R42, P5, R38, R4, 0x2 ;  /* 0x00000004262a7211 */ /* 0x010fc600078a10ff */
        /* <DEDUP_REMOVED lines=15> */
[----:B------:R-:W-:Y:S02]  /*30490*/  IMAD.MOV.U32 R9, RZ, RZ, R40 ;  /* 0x000000ffff097224 */ /* 0x000fe400078e0028 */
[----:B------:R-:W3:Y:S01]  /*304a0*/  LDL.LU R40, [R1+0x884] ;  /* 0x0008840001287983 */ /* 0x000ee20000300800 */
[----:B------:R-:W-:-:S03]  /*304b0*/  LEA.HI.X.SX32 R43, R250, R2, 0x2, P5 ;  /* 0x00000002fa2b7211 */ /* 0x000fc600028f16ff */
[----:B------:R1:W-:Y:S04]  /*304c0*/  STL.64 [R1+0xc18], R10 ;  /* 0x000c180a01007387 */ /* 0x0003e80000100a00 */
[----:B------:R-:W3:Y:S04]  /*304d0*/  LDL.LU R250, [R1+0x930] ;  /* 0x0009300001fa7983 */ /* 0x000ee80000300800 */
[----:B------:R1:W-:Y:S04]  /*304e0*/  STL.64 [R1+0xc20], R42 ;  /* 0x000c202a01007387 */ /* 0x0003e80000100a00 */
[----:B------:R-:W3:Y:S01]  /*304f0*/  LDL.LU R6, [R1+0x888] ;  /* 0x0008880001067983 */ /* 0x000ee20000300800 */
[----:B-1----:R-:W-:-:S03]  /*30500*/  LEA R10, P6, R7, R4, 0x2 ;  /* 0x00000004070a7211 */ /* 0x002fc600078c10ff */
[----:B------:R-:W3:Y:S01]  /*30510*/  LDL.LU R241, [R1+0x88c] ;  /* 0x00088c0001f17983 */ /* 0x000ee20000300800 */
[----:B------:R-:W-:Y:S02]  /*30520*/  LEA.HI.X.SX32 R11, R7, R2, 0x2, P6 ;  /* 0x00000002070b7211 */ /* 0x000fe400030f16ff */
[----:B------:R-:W-:-:S03]  /*30530*/  LEA R42, P5, R37, R4, 0x2 ;  /* 0x00000004252a7211 */ /* 0x000fc600078a10ff */
[----:B------:R2:W-:Y:S01]  /*30540*/  STL.64 [R1+0xc28], R10 ;  /* 0x000c280a01007387 */ /* 0x0005e20000100a00 */
[----:B------:R-:W-:-:S03]  /*30550*/  LEA.HI.X.SX32 R43, R37, R2, 0x2, P5 ;  /* 0x00000002252b7211 */ /* 0x000fc600028f16ff */
[----:B------:R-:W3:Y:S04]  /*30560*/  LDL.LU R252, [R1+0x934] ;  /* 0x0009340001fc7983 */ /* 0x000ee80000300800 */
[----:B------:R-:W3:Y:S04]  /*30570*/  LDL.LU R7, [R1+0x890] ;  /* 0x0008900001077983 */ /* 0x000ee80000300800 */
[----:B------:R1:W-:Y:S04]  /*30580*/  STL.64 [R1+0x868], R42 ;  /* 0x0008682a01007387 */ /* 0x0003e80000100a00 */
[----:B------:R-:W3:Y:S01]  /*30590*/  LDL.LU R37, [R1+0x894] ;  /* 0x0008940001257983 */ /* 0x000ee20000300800 */
[----:B------:R-:W-:Y:S01]  /*305a0*/  IMAD R5, R5, UR76, RZ ;  /* 0x0000004c05057c24 */ /* 0x000fe2000f8e02ff */
[----:B--2---:R-:W-:-:S04]  /*305b0*/  LEA R10, P6, R8, R4, 0x2 ;  /* 0x00000004080a7211 */ /* 0x004fc800078c10ff */
[----:B------:R-:W-:Y:S02]  /*305c0*/  LEA.HI.X.SX32 R11, R8, R2, 0x2, P6 ;  /* 0x00000002080b7211 */ /* 0x000fe400030f16ff */
[----:B------:R-:W2:Y:S01]  /*305d0*/  LDL.LU R8, [R1+0x938] ;  /* 0x0009380001087983 */ /* 0x000ea20000300800 */
[----:B-1----:R-:W-:-:S03]  /*305e0*/  LEA R42, P5, R236, R4, 0x2 ;  /* 0x00000004ec2a7211 */ /* 0x002fc600078a10ff */
[----:B------:R-:W2:Y:S01]  /*305f0*/  LDL.LU R237, [R1+0x898] ;  /* 0x0008980001ed7983 */ /* 0x000ea20000300800 */
[----:B------:R-:W-:-:S03]  /*30600*/  LEA.HI.X.SX32 R43, R236, R2, 0x2, P5 ;  /* 0x00000002ec2b7211 */ /* 0x000fc600028f16ff */
[----:B------:R4:W-:Y:S04]  /*30610*/  STL.64 [R1+0x910], R10 ;  /* 0x0009100a01007387 */ /* 0x0009e80000100a00 */
[----:B------:R-:W2:Y:S04]  /*30620*/  LDL.LU R109, [R1+0x89c] ;  /* 0x00089c00016d7983 */ /* 0x000ea80000300800 */
[----:B------:R1:W-:Y:S04]  /*30630*/  STL.64 [R1+0x9d0], R42 ;  /* 0x0009d02a01007387 */ /* 0x0003e80000100a00 */
[----:B------:R-:W2:Y:S01]  /*30640*/  LDL.LU R240, [R1+0x93c] ;  /* 0x00093c0001f07983 */ /* 0x000ea20000300800 */
[----:B----4-:R-:W-:-:S03]  /*30650*/  LEA R10, P6, R38, R4, 0x2 ;  /* 0x00000004260a7211 */ /* 0x010fc600078c10ff */
[----:B------:R-:W4:Y:S01]  /*30660*/  LDL.LU R108, [R1+0x8a0] ;  /* 0x0008a000016c7983 */ /* 0x000f220000300800 */
        /* <DEDUP_REMOVED lines=9> */
[----:B-1----:R-:W-:-:S03]  /*30700*/  LEA R42, P5, R40, R4, 0x2 ;  /* 0x00000004282a7211 */ /* 0x002fc600078a10ff */
[----:B------:R1:W-:Y:S01]  /*30710*/  STL.64 [R1+0xc30], R10 ;  /* 0x000c300a01007387 */ /* 0x0003e20000100a00 */
[----:B------:R-:W-:-:S03]  /*30720*/  LEA.HI.X.SX32 R43, R40, R2, 0x2, P5 ;  /* 0x00000002282b7211 */ /* 0x000fc600028f16ff */
[----:B-1----:R-:W3:Y:S04]  /*30730*/  LDL.LU R11, [R1+0x944] ;  /* 0x00094400010b7983 */ /* 0x002ee80000300800 */
[----:B------:R-:W3:Y:S01]  /*30740*/  LDL.LU R10, [R1+0x8ac] ;  /* 0x0008ac00010a7983 */ /* 0x000ee20000300800 */
[----:B------:R-:W-:-:S03]  /*30750*/  LEA R38, P6, R6, R4, 0x2 ;  /* 0x0000000406267211 */ /* 0x000fc600078c10ff */
[----:B------:R1:W-:Y:S01]  /*30760*/  STL.64 [R1+0xc40], R42 ;  /* 0x000c402a01007387 */ /* 0x0003e20000100a00 */
[----:B------:R-:W-:-:S03]  /*30770*/  LEA.HI.X.SX32 R39, R6, R2, 0x2, P6 ;  /* 0x0000000206277211 */ /* 0x000fc600030f16ff */
[----:B-1----:R1:W5:Y:S04]  /*30780*/  LDL.LU.64 R42, [R1+0x1a08] ;  /* 0x001a0800012a7983 */ /* 0x0023680000300a00 */
[----:B------:R-:W3:Y:S01]  /*30790*/  LDL.LU R6, [R1+0x950] ;  /* 0x0009500001067983 */ /* 0x000ee20000300800 */
[C---:B------:R-:W-:Y:S01]  /*307a0*/  LEA R40, P5, R241.reuse, R4, 0x2 ;  /* 0x00000004f1287211 */ /* 0x040fe200078a10ff */
[----:B------:R-:W-:Y:S02]  /*307b0*/  IMAD.MOV.U32 R236, RZ, RZ, R9 ;  /* 0x000000ffffec7224 */ /* 0x000fe400078e0009 */
[----:B------:R-:W-:Y:S01]  /*307c0*/  IMAD.MOV.U32 R9, RZ, RZ, R41 ;  /* 0x000000ffff097224 */ /* 0x000fe200078e0029 */
[----:B------:R-:W-:Y:S01]  /*307d0*/  LEA.HI.X.SX32 R41, R241, R2, 0x2, P5 ;  /* 0x00000002f1297211 */ /* 0x000fe200028f16ff */
[----:B------:R1:W-:Y:S04]  /*307e0*/  STL.64 [R1+0xcf8], R38 ;  /* 0x000cf82601007387 */ /* 0x0003e80000100a00 */
[----:B------:R1:W-:Y:S02]  /*307f0*/  STL.64 [R1+0x870], R40 ;  /* 0x0008702801007387 */ /* 0x0003e40000100a00 */
[----:B-1----:R-:W-:-:S02]  /*30800*/  LEA R38, P6, R7, R4, 0x2 ;  /* 0x0000000407267211 */ /* 0x002fc400078c10ff */
[----:B------:R-:W-:Y:S02]  /*30810*/  LEA R40, P5, R37, R4, 0x2 ;  /* 0x0000000425287211 */ /* 0x000fe400078a10ff */
[-C--:B------:R-:W-:Y:S02]  /*30820*/  LEA.HI.X.SX32 R39, R7, R2.reuse, 0x2, P6 ;  /* 0x0000000207277211 */ /* 0x080fe400030f16ff */
[----:B------:R-:W-:-:S03]  /*30830*/  LEA.HI.X.SX32 R41, R37, R2, 0x2, P5 ;  /* 0x0000000225297211 */ /* 0x000fc600028f16ff */
[----:B------:R-:W-:Y:S04]  /*30840*/  STL.64 [R1+0x920], R38 ;  /* 0x0009202601007387 */ /* 0x000fe80000100a00 */
[----:B------:R1:W-:Y:S04]  /*30850*/  STL.64 [R1+0x9e8], R40 ;  /* 0x0009e82801007387 */ /* 0x0003e80000100a00 */
[----:B-1----:R1:W5:Y:S04]  /*30860*/  LDL.LU.64 R40, [R1+0x1a00] ;  /* 0x001a000001287983 */ /* 0x0023680000300a00 */
[----:B------:R-:W3:Y:S01]  /*30870*/  LDL.LU R7, [R1+0x954] ;  /* 0x0009540001077983 */ /* 0x000ee20000300800 */
[----:B------:R-:W-:-:S02]  /*30880*/  IMAD.MOV.U32 R5, RZ, RZ, R236 ;  /* 0x000000ffff057224 */ /* 0x000fc400078e00ec */
[----:B--2---:R-:W-:Y:S02]  /*30890*/  IMAD R241, R8, UR71, RZ ;  /* 0x0000004708f17c24 */ /* 0x004fe4000f8e02ff */
[----:B------:R-:W-:Y:S01]  /*308a0*/  IMAD.MOV.U32 R8, RZ, RZ, R36 ;  /* 0x000000ffff087224 */ /* 0x000fe200078e0024 */
[----:B------:R-:W-:-:S04]  /*308b0*/  LEA R38, P6, R237, R4, 0x2 ;  /* 0x00000004ed267211 */ /* 0x000fc800078c10ff */
[----:B------:R-:W-:Y:S02]  /*308c0*/  LEA.HI.X.SX32 R39, R237, R2, 0x2, P6 ;  /* 0x00000002ed277211 */ /* 0x000fe400030f16ff */
[----:B------:R-:W-:-:S03]  /*308d0*/  LEA R36, P5, R109, R4, 0x2 ;  /* 0x000000046d247211 */ /* 0x000fc600078a10ff */
[----:B------:R2:W-:Y:S01]  /*308e0*/  STL.64 [R1+0xaa8], R38 ;  /* 0x000aa82601007387 */ /* 0x0005e20000100a00 */
[----:B------:R-:W-:-:S03]  /*308f0*/  LEA.HI.X.SX32 R37, R109, R2, 0x2, P5 ;  /* 0x000000026d257211 */ /* 0x000fc600028f16ff */
[----:B--2---:R1:W5:Y:S01]  /*30900*/  LDL.LU.64 R38, [R1+0x19f8] ;  /* 0x0019f80001267983 */ /* 0x0043620000300a00 */
[----:B----4-:R-:W-:-:S03]  /*30910*/  LEA R236, P6, R108, R4, 0x2 ;  /* 0x000000046cec7211 */ /* 0x010fc600078c10ff */
[----:B------:R-:W2:Y:S01]  /*30920*/  LDL.LU R109, [R1+0x998] ;  /* 0x00099800016d7983 */ /* 0x000ea20000300800 */
[----:B------:R-:W-:-:S03]  /*30930*/  LEA.HI.X.SX32 R237, R108, R2, 0x2, P6 ;  /* 0x000000026ced7211 */ /* 0x000fc600030f16ff */
[----:B------:R4:W-:Y:S04]  /*30940*/  STL.64 [R1+0xb68], R36 ;  /* 0x000b682401007387 */ /* 0x0009e80000100a00 */
[----:B------:R1:W-:Y:S04]  /*30950*/  STL.64 [R1+0xc50], R236 ;  /* 0x000c50ec01007387 */ /* 0x0003e80000100a00 */
[----:B------:R-:W2:Y:S01]  /*30960*/  LDL.LU R108, [R1+0x99c] ;  /* 0x00099c00016c7983 */ /* 0x000ea20000300800 */
[----:B----4-:R-:W-:-:S04]  /*30970*/  LEA R36, P5, R238, R4, 0x2 ;  /* 0x00000004ee247211 */ /* 0x010fc800078a10ff */
[----:B------:R-:W-:Y:S02]  /*30980*/  LEA.HI.X.SX32 R37, R238, R2, 0x2, P5 ;  /* 0x00000002ee257211 */ /* 0x000fe400028f16ff */
[----:B-1----:R-:W-:-:S03]  /*30990*/  LEA R236, P6, R249, R4, 0x2 ;  /* 0x00000004f9ec7211 */ /* 0x002fc600078c10ff */
[----:B------:R3:W-:Y:S01]  /*309a0*/  STL.64 [R1+0xd08], R36 ;  /* 0x000d082401007387 */ /* 0x0007e20000100a00 */
[----:B------:R-:W-:-:S05]  /*309b0*/  LEA.HI.X.SX32 R237, R249, R2, 0x2, P6 ;  /* 0x00000002f9ed7211 */ /* 0x000fca00030f16ff */
[----:B------:R1:W-:Y:S01]  /*309c0*/  STL.64 [R1+0xd10], R236 ;  /* 0x000d10ec01007387 */ /* 0x0003e20000100a00 */
[----:B---3--:R-:W-:-:S04]  /*309d0*/  LEA R36, P5, R10, R4, 0x2 ;  /* 0x000000040a247211 */ /* 0x008fc800078a10ff */
[----:B------:R-:W-:Y:S01]  /*309e0*/  LEA.HI.X.SX32 R37, R10, R2, 0x2, P5 ;  /* 0x000000020a257211 */ /* 0x000fe200028f16ff */
[----:B------:R-:W-:Y:S02]  /*309f0*/  IMAD R238, R11, UR68, RZ ;  /* 0x000000440bee7c24 */ /* 0x000fe4000f8e02ff */
[----:B------:R-:W-:Y:S02]  /*30a00*/  IMAD.MOV.U32 R11, RZ, RZ, R248 ;  /* 0x000000ffff0b7224 */ /* 0x000fe400078e00f8 */
[----:B------:R3:W-:Y:S01]  /*30a10*/  STL.64 [R1+0x880], R36 ;  /* 0x0008802401007387 */ /* 0x0007e20000100a00 */
[----:B------:R-:W-:-:S04]  /*30a20*/  LEA R248, P6, R9, R4, 0x2 ;  /* 0x0000000409f87211 */ /* 0x000fc800078c10ff */
[----:B------:R-:W-:Y:S01]  /*30a30*/  LEA.HI.X.SX32 R249, R9, R2, 0x2, P6 ;  /* 0x0000000209f97211 */ /* 0x000fe200030f16ff */
[----:B-1----:R-:W-:Y:S02]  /*30a40*/  IMAD R237, R6, UR67, RZ ;  /* 0x0000004306ed7c24 */ /* 0x002fe4000f8e02ff */
[----:B------:R-:W4:Y:S01]  /*30a50*/  LDL.LU R6, [R1+0x9a0] ;  /* 0x0009a00001067983 */ /* 0x000f220000300800 */
[----:B---3--:R-:W-:-:S04]  /*30a60*/  LEA R36, P5, R35, R4, 0x2 ;  /* 0x0000000423247211 */ /* 0x008fc800078a10ff */
[----:B------:R-:W-:Y:S01]  /*30a70*/  LEA.HI.X.SX32 R37, R35, R2, 0x2, P5 ;  /* 0x0000000223257211 */ /* 0x000fe200028f16ff */
[----:B------:R1:W-:Y:S01]  /*30a80*/  STL.64 [R1+0x930], R248 ;  /* 0x000930f801007387 */ /* 0x0003e20000100a00 */
[----:B------:R-:W-:Y:S01]  /*30a90*/  IMAD.MOV.U32 R10, RZ, RZ, R34 ;  /* 0x000000ffff0a7224 */ /* 0x000fe200078e0022 */
[C---:B------:R-:W-:Y:S01]  /*30aa0*/  LEA R34, P5, R33.reuse, R4, 0x2 ;  /* 0x0000000421227211 */ /* 0x040fe200078a10ff */
[----:B------:R-:W-:Y:S01]  /*30ab0*/  IMAD.MOV.U32 R9, RZ, RZ, R225 ;  /* 0x000000ffff097224 */ /* 0x000fe200078e00e1 */
[----:B------:R3:W-:Y:S02]  /*30ac0*/  STL.64 [R1+0x9f0], R36 ;  /* 0x0009f02401007387 */ /* 0x0007e40000100a00 */
[----:B------:R-:W-:Y:S02]  /*30ad0*/  LEA.HI.X.SX32 R35, R33, R2, 0x2, P5 ;  /* 0x0000000221237211 */ /* 0x000fe400028f16ff */
[C---:B-1----:R-:W-:Y:S01]  /*30ae0*/  LEA R248, P6, R233.reuse, R4, 0x2 ;  /* 0x00000004e9f87211 */ /* 0x042fe200078c10ff */
[----:B---3--:R1:W5:Y:S03]  /*30af0*/  LDL.LU.64 R36, [R1+0x19f0] ;  /* 0x0019f00001247983 */ /* 0x0083660000300a00 */
[----:B------:R-:W-:Y:S01]  /*30b00*/  LEA.HI.X.SX32 R249, R233, R2, 0x2, P6 ;  /* 0x00000002e9f97211 */ /* 0x000fe200030f16ff */
[----:B------:R-:W3:Y:S04]  /*30b10*/  LDL.LU R225, [R1+0x9a4] ;  /* 0x0009a40001e17983 */ /* 0x000ee80000300800 */
[----:B------:R-:W-:Y:S04]  /*30b20*/  STL.64 [R1+0xab8], R248 ;  /* 0x000ab8f801007387 */ /* 0x000fe80000100a00 */
[----:B------:R1:W-:Y:S04]  /*30b30*/  STL.64 [R1+0xb80], R34 ;  /* 0x000b802201007387 */ /* 0x0003e80000100a00 */
[----:B-1----:R1:W5:Y:S04]  /*30b40*/  LDL.LU.64 R34, [R1+0x19e8] ;  /* 0x0019e80001227983 */ /* 0x0023680000300a00 */
[----:B------:R-:W2:Y:S01]  /*30b50*/  LDL.LU R233, [R1+0x9a8] ;  /* 0x0009a80001e97983 */ /* 0x000ea20000300800 */
[----:B------:R-:W-:Y:S01]  /*30b60*/  LEA R248, P6, R8, R4, 0x2 ;  /* 0x0000000408f87211 */ /* 0x000fe200078c10ff */
[----:B------:R-:W-:-:S02]  /*30b70*/  IMAD R236, R7, UR66, RZ ;  /* 0x0000004207ec7c24 */ /* 0x000fc4000f8e02ff */
[----:B------:R-:W-:Y:S01]  /*30b80*/  IMAD.MOV.U32 R7, RZ, RZ, R32 ;  /* 0x000000ffff077224 */ /* 0x000fe200078e0020 */
[----:B------:R-:W-:Y:S01]  /*30b90*/  LEA.HI.X.SX32 R249, R8, R2, 0x2, P6 ;  /* 0x0000000208f97211 */ /* 0x000fe200030f16ff */
[----:B------:R-:W-:Y:S01]  /*30ba0*/  IMAD.MOV.U32 R8, RZ, RZ, R232 ;  /* 0x000000ffff087224 */ /* 0x000fe200078e00e8 */
[C---:B------:R-:W-:Y:S01]  /*30bb0*/  LEA R32, P5, R5.reuse, R4, 0x2 ;  /* 0x0000000405207211 */ /* 0x040fe200078a10ff */
[----:B------:R-:W2:Y:S03]  /*30bc0*/  LDL.LU R232, [R1+0x9b0] ;  /* 0x0009b00001e87983 */ /* 0x000ea60000300800 */
[----:B------:R-:W-:Y:S01]  /*30bd0*/  LEA.HI.X.SX32 R33, R5, R2, 0x2, P5 ;  /* 0x0000000205217211 */ /* 0x000fe200028f16ff */
[----:B------:R1:W-:Y:S04]  /*30be0*/  STL.64 [R1+0xc68], R248 ;  /* 0x000c68f801007387 */ /* 0x0003e80000100a00 */
[----:B------:R1:W-:Y:S02]  /*30bf0*/  STL.64 [R1+0xd28], R32 ;  /* 0x000d282001007387 */ /* 0x0003e40000100a00 */
[----:B-1----:R-:W-:-:S04]  /*30c00*/  LEA R248, P6, R0, R4, 0x2 ;  /* 0x0000000400f87211 */ /* 0x002fc800078c10ff */
[----:B------:R-:W-:Y:S02]  /*30c10*/  LEA.HI.X.SX32 R249, R0, R2, 0x2, P6 ;  /* 0x0000000200f97211 */ /* 0x000fe400030f16ff */
[----:B------:R-:W2:Y:S01]  /*30c20*/  LDL.LU R0, [R1+0x9c4] ;  /* 0x0009c40001007983 */ /* 0x000ea20000300800 */
[----:B------:R-:W-:-:S03]  /*30c30*/  LEA R32, P5, R223, R4, 0x2 ;  /* 0x00000004df207211 */ /* 0x000fc600078a10ff */
[----:B------:R1:W-:Y:S01]  /*30c40*/  STL.64 [R1+0xd30], R248 ;  /* 0x000d30f801007387 */ /* 0x0003e20000100a00 */
[----:B------:R-:W-:Y:S01]  /*30c50*/  LEA.HI.X.SX32 R33, R223, R2, 0x2, P5 ;  /* 0x00000002df217211 */ /* 0x000fe200028f16ff */
[----:B------:R-:W-:Y:S01]  /*30c60*/  IMAD.MOV.U32 R5, RZ, RZ, R222 ;  /* 0x000000ffff057224 */ /* 0x000fe200078e00de */
[----:B------:R-:W-:-:S03]  /*30c70*/  LEA R222, P5, R30, R4, 0x2 ;  /* 0x000000041ede7211 */ /* 0x000fc600078a10ff */
[----:B------:R1:W-:Y:S02]  /*30c80*/  STL.64 [R1+0x888], R32 ;  /* 0x0008882001007387 */ /* 0x0003e40000100a00 */
[----:B-1----:R-:W-:Y:S01]  /*30c90*/  IMAD.MOV.U32 R249, RZ, RZ, R11 ;  /* 0x000000fffff97224 */ /* 0x002fe200078e000b */
[----:B------:R-:W-:-:S04]  /*30ca0*/  LEA R248, P6, R11, R4, 0x2 ;  /* 0x000000040bf87211 */ /* 0x000fc800078c10ff */
[-C--:B------:R-:W-:Y:S01]  /*30cb0*/  LEA.HI.X.SX32 R249, R249, R2.reuse, 0x2, P6 ;  /* 0x00000002f9f97211 */ /* 0x080fe200030f16ff */
[----:B------:R1:W5:Y:S01]  /*30cc0*/  LDL.LU.64 R32, [R1+0x19e0] ;  /* 0x0019e00001207983 */ /* 0x0003620000300a00 */
[----:B------:R-:W-:Y:S01]  /*30cd0*/  LEA.HI.X.SX32 R223, R30, R2, 0x2, P5 ;  /* 0x000000021edf7211 */ /* 0x000fe200028f16ff */
[----:B----4-:R-:W-:Y:S02]  /*30ce0*/  IMAD R11, R6, UR63, RZ ;  /* 0x0000003f060b7c24 */ /* 0x010fe4000f8e02ff */
[----:B------:R-:W-:Y:S02]  /*30cf0*/  IMAD.MOV.U32 R6, RZ, RZ, R230 ;  /* 0x000000ffff067224 */ /* 0x000fe400078e00e6 */
[----:B------:R-:W4:Y:S04]  /*30d00*/  LDL.LU R230, [R1+0x9d8] ;  /* 0x0009d80001e67983 */ /* 0x000f280000300800 */
[----:B------:R1:W-:Y:S04]  /*30d10*/  STL.64 [R1+0x938], R248 ;  /* 0x000938f801007387 */ /* 0x0003e80000100a00 */
[----:B------:R1:W5:Y:S04]  /*30d20*/  LDL.LU R30, [R1+0x19dc] ;  /* 0x0019dc00011e7983 */ /* 0x0003680000300800 */
[----:B------:R3:W-:Y:S01]  /*30d30*/  STL.64 [R1+0x9f8], R222 ;  /* 0x0009f8de01007387 */ /* 0x0007e20000100a00 */
[----:B-1----:R-:W-:-:S04]  /*30d40*/  LEA R248, P6, R31, R4, 0x2 ;  /* 0x000000041ff87211 */ /* 0x002fc800078c10ff */
[----:B------:R-:W-:Y:S01]  /*30d50*/  LEA.HI.X.SX32 R249, R31, R2, 0x2, P6 ;  /* 0x000000021ff97211 */ /* 0x000fe200030f16ff */
[----:B---3--:R-:W-:Y:S01]  /*30d60*/  IMAD.MOV.U32 R223, RZ, RZ, R10 ;  /* 0x000000ffffdf7224 */ /* 0x008fe200078e000a */
[-C--:B------:R-:W-:Y:S01]  /*30d70*/  LEA R222, P5, R9, R4.reuse, 0x2 ;  /* 0x0000000409de7211 */ /* 0x080fe200078a10ff */
[----:B------:R-:W-:Y:S02]  /*30d80*/  IMAD R10, R225, UR62, RZ ;  /* 0x0000003ee10a7c24 */ /* 0x000fe4000f8e02ff */
[----:B------:R-:W3:Y:S04]  /*30d90*/  LDL.LU R225, [R1+0x9dc] ;  /* 0x0009dc0001e17983 */ /* 0x000ee80000300800 */
[----:B------:R1:W5:Y:S04]  /*30da0*/  LDL.LU R31, [R1+0x19d8] ;  /* 0x0019d800011f7983 */ /* 0x0003680000300800 */
[----:B------:R1:W-:Y:S02]  /*30db0*/  STL.64 [R1+0xac0], R248 ;  /* 0x000ac0f801007387 */ /* 0x0003e40000100a00 */
[----:B-1----:R-:W-:Y:S01]  /*30dc0*/  LEA R248, P6, R223, R4, 0x2 ;  /* 0x00000004dff87211 */ /* 0x002fe200078c10ff */
[----:B------:R-:W-:Y:S01]  /*30dd0*/  IMAD.MOV.U32 R249, RZ, RZ, R223 ;  /* 0x000000fffff97224 */ /* 0x000fe200078e00df */
[----:B------:R-:W-:Y:S01]  /*30de0*/  LEA.HI.X.SX32 R223, R9, R2, 0x2, P5 ;  /* 0x0000000209df7211 */ /* 0x000fe200028f16ff */
[----:B--2---:R-:W-:-:S03]  /*30df0*/  IMAD R9, R233, UR61, RZ ;  /* 0x0000003de9097c24 */ /* 0x004fc6000f8e02ff */
[----:B------:R-:W-:Y:S01]  /*30e00*/  LEA.HI.X.SX32 R249, R249, R2, 0x2, P6 ;  /* 0x00000002f9f97211 */ /* 0x000fe200030f16ff */
[----:B------:R1:W-:Y:S04]  /*30e10*/  STL.64 [R1+0xb90], R222 ;  /* 0x000b90de01007387 */ /* 0x0003e80000100a00 */
[----:B------:R-:W2:Y:S04]  /*30e20*/  LDL.LU R233, [R1+0x9e0] ;  /* 0x0009e00001e97983 */ /* 0x000ea80000300800 */
[----:B------:R1:W-:Y:S02]  /*30e30*/  STL.64 [R1+0xc70], R248 ;  /* 0x000c70f801007387 */ /* 0x0003e40000100a00 */
[----:B-1----:R-:W-:-:S04]  /*30e40*/  LEA R222, P5, R28, R4, 0x2 ;  /* 0x000000041cde7211 */ /* 0x002fc800078a10ff */
[----:B------:R-:W-:Y:S02]  /*30e50*/  LEA.HI.X.SX32 R223, R28, R2, 0x2, P5 ;  /* 0x000000021cdf7211 */ /* 0x000fe400028f16ff */
[----:B------:R1:W5:Y:S01]  /*30e60*/  LDL.LU R28, [R1+0x19d4] ;  /* 0x0019d400011c7983 */ /* 0x0003620000300800 */
[----:B------:R-:W-:-:S03]  /*30e70*/  LEA R248, P6, R29, R4, 0x2 ;  /* 0x000000041df87211 */ /* 0x000fc600078c10ff */
[----:B------:R1:W-:Y:S01]  /*30e80*/  STL.64 [R1+0xd40], R222 ;  /* 0x000d40de01007387 */ /* 0x0003e20000100a00 */
[----:B------:R-:W-:Y:S01]  /*30e90*/  LEA.HI.X.SX32 R249, R29, R2, 0x2, P6 ;  /* 0x000000021df97211 */ /* 0x000fe200030f16ff */
[----:B-1----:R-:W-:Y:S01]  /*30ea0*/  IMAD.MOV.U32 R223, RZ, RZ, R8 ;  /* 0x000000ffffdf7224 */ /* 0x002fe200078e0008 */
[-C--:B------:R-:W-:Y:S01]  /*30eb0*/  LEA R222, P5, R7, R4.reuse, 0x2 ;  /* 0x0000000407de7211 */ /* 0x080fe200078a10ff */
[----:B------:R-:W-:Y:S02]  /*30ec0*/  IMAD R8, R232, UR60, RZ ;  /* 0x0000003ce8087c24 */ /* 0x000fe4000f8e02ff */
[----:B------:R-:W2:Y:S04]  /*30ed0*/  LDL.LU R232, [R1+0x9e4] ;  /* 0x0009e40001e87983 */ /* 0x000ea80000300800 */
[----:B------:R1:W5:Y:S04]  /*30ee0*/  LDL.LU R29, [R1+0x19d0] ;  /* 0x0019d000011d7983 */ /* 0x0003680000300800 */
[----:B------:R1:W-:Y:S02]  /*30ef0*/  STL.64 [R1+0xd50], R248 ;  /* 0x000d50f801007387 */ /* 0x0003e40000100a00 */
[----:B-1----:R-:W-:Y:S01]  /*30f00*/  LEA R248, P6, R223, R4, 0x2 ;  /* 0x00000004dff87211 */ /* 0x002fe200078c10ff */
[----:B------:R-:W-:Y:S01]  /*30f10*/  IMAD.MOV.U32 R249, RZ, RZ, R223 ;  /* 0x000000fffff97224 */ /* 0x000fe200078e00df */
[----:B------:R-:W-:Y:S01]  /*30f20*/  LEA.HI.X.SX32 R223, R7, R2, 0x2, P5 ;  /* 0x0000000207df7211 */ /* 0x000fe200028f16ff */
[----:B------:R-:W-:-:S04]  /*30f30*/  IMAD R7, R0, UR59, RZ ;  /* 0x0000003b00077c24 */ /* 0x000fc8000f8e02ff */
[----:B------:R1:W-:Y:S04]  /*30f40*/  STL.64 [R1+0x890], R222 ;  /* 0x000890de01007387 */ /* 0x0003e80000100a00 */
[----:B------:R-:W2:Y:S01]  /*30f50*/  LDL.LU R0, [R1+0xa00] ;  /* 0x000a000001007983 */ /* 0x000ea20000300800 */
[----:B------:R-:W-:Y:S02]  /*30f60*/  LEA.HI.X.SX32 R249, R249, R2, 0x2, P6 ;  /* 0x00000002f9f97211 */ /* 0x000fe400030f16ff */
[----:B-1----:R-:W-:-:S03]  /*30f70*/  LEA R222, P5, R26, R4, 0x2 ;  /* 0x000000041ade7211 */ /* 0x002fc600078a10ff */
[----:B------:R1:W-:Y:S01]  /*30f80*/  STL.64 [R1+0x940], R248 ;  /* 0x000940f801007387 */ /* 0x0003e20000100a00 */
[----:B------:R-:W-:-:S03]  /*30f90*/  LEA.HI.X.SX32 R223, R26, R2, 0x2, P5 ;  /* 0x000000021adf7211 */ /* 0x000fc600028f16ff */
[----:B------:R2:W5:Y:S01]  /*30fa0*/  LDL.LU R26, [R1+0x19cc] ;  /* 0x0019cc00011a7983 */ /* 0x0005620000300800 */
[----:B-1----:R-:W-:-:S03]  /*30fb0*/  LEA R248, P6, R27, R4, 0x2 ;  /* 0x000000041bf87211 */ /* 0x002fc600078c10ff */
[----:B------:R1:W-:Y:S01]  /*30fc0*/  STL.64 [R1+0xa08], R222 ;  /* 0x000a08de01007387 */ /* 0x0003e20000100a00 */
[----:B------:R-:W-:Y:S01]  /*30fd0*/  LEA.HI.X.SX32 R249, R27, R2, 0x2, P6 ;  /* 0x000000021bf97211 */ /* 0x000fe200030f16ff */
[----:B-1----:R-:W-:Y:S01]  /*30fe0*/  IMAD.MOV.U32 R223, RZ, RZ, R6 ;  /* 0x000000ffffdf7224 */ /* 0x002fe200078e0006 */
[-C--:B------:R-:W-:Y:S01]  /*30ff0*/  LEA R222, P5, R5, R4.reuse, 0x2 ;  /* 0x0000000405de7211 */ /* 0x080fe200078a10ff */
[----:B------:R-:W-:Y:S01]  /*31000*/  IMAD R15, R15, UR25, RZ ;  /* 0x000000190f0f7c24 */ /* 0x000fe2000f8e02ff */
[----:B------:R-:W1:Y:S01]  /*31010*/  LDCU UR25, c[0x0][0x3b0] ;  /* 0x00007600ff1977ac */ /* 0x000e620008000800 */
[----:B----4-:R-:W-:Y:S02]  /*31020*/  IMAD R6, R230, UR58, RZ ;  /* 0x0000003ae6067c24 */ /* 0x010fe4000f8e02ff */
[----:B------:R-:W4:Y:S04]  /*31030*/  LDL.LU R230, [R1+0xa10] ;  /* 0x000a100001e67983 */ /* 0x000f280000300800 */
[----:B------:R1:W5:Y:S04]  /*31040*/  LDL.LU R27, [R1+0x19c8] ;  /* 0x0019c800011b7983 */ /* 0x0003680000300800 */
[----:B------:R1:W-:Y:S02]  /*31050*/  STL.64 [R1+0xac8], R248 ;  /* 0x000ac8f801007387 */ /* 0x0003e40000100a00 */
[----:B-1----:R-:W-:Y:S01]  /*31060*/  LEA R248, P6, R223, R4, 0x2 ;  /* 0x00000004dff87211 */ /* 0x002fe200078c10ff */
[----:B------:R-:W-:Y:S01]  /*31070*/  IMAD.MOV.U32 R249, RZ, RZ, R223 ;  /* 0x000000fffff97224 */ /* 0x000fe200078e00df */
[----:B------:R-:W-:-:S04]  /*31080*/  LEA.HI.X.SX32 R223, R5, R2, 0x2, P5 ;  /* 0x0000000205df7211 */ /* 0x000fc800028f16ff */
[----:B------:R-:W-:Y:S01]  /*31090*/  LEA.HI.X.SX32 R249, R249, R2, 0x2, P6 ;  /* 0x00000002f9f97211 */ /* 0x000fe200030f16ff */
[----:B------:R1:W-:Y:S01]  /*310a0*/  STL.64 [R1+0xb98], R222 ;  /* 0x000b98de01007387 */ /* 0x0003e20000100a00 */
[----:B---3--:R-:W-:-:S03]  /*310b0*/  IMAD R5, R225, UR57, RZ ;  /* 0x00000039e1057c24 */ /* 0x008fc6000f8e02ff */
[----:B------:R-:W3:Y:S04]  /*310c0*/  LDL.LU R225, [R1+0xa30] ;  /* 0x000a300001e17983 */ /* 0x000ee80000300800 */
        /* <DEDUP_REMOVED lines=9> */
[----:B--2---:R-:W-:Y:S02]  /*31160*/  IMAD R224, R233, UR56, RZ ;  /* 0x00000038e9e07c24 */ /* 0x004fe4000f8e02ff */
[----:B------:R-:W2:Y:S04]  /*31170*/  LDL.LU R233, [R1+0xa58] ;  /* 0x000a580001e97983 */ /* 0x000ea80000300800 */
[----:B------:R1:W5:Y:S04]  /*31180*/  LDL.LU R25, [R1+0x19c0] ;  /* 0x0019c00001197983 */ /* 0x0003680000300800 */
[----:B------:R1:W-:Y:S02]  /*31190*/  STL.64 [R1+0xd60], R248 ;  /* 0x000d60f801007387 */ /* 0x0003e40000100a00 */
[----:B-1----:R-:W-:Y:S01]  /*311a0*/  LEA R248, P6, R223, R4, 0x2 ;  /* 0x00000004dff87211 */ /* 0x002fe200078c10ff */
[----:B------:R-:W-:Y:S01]  /*311b0*/  IMAD.MOV.U32 R249, RZ, RZ, R223 ;  /* 0x000000fffff97224 */ /* 0x000fe200078e00df */
[----:B------:R-:W-:-:S05]  /*311c0*/  LEA.HI.X.SX32 R223, R231, R2, 0x2, P5 ;  /* 0x00000002e7df7211 */ /* 0x000fca00028f16ff */
[----:B------:R1:W-:Y:S01]  /*311d0*/  STL.64 [R1+0x898], R222 ;  /* 0x000898de01007387 */ /* 0x0003e20000100a00 */
[----:B------:R-:W-:-:S03]  /*311e0*/  LEA.HI.X.SX32 R249, R249, R2, 0x2, P6 ;  /* 0x00000002f9f97211 */ /* 0x000fc600030f16ff */
[----:B------:R-:W3:Y:S01]  /*311f0*/  LDL.LU R231, [R1+0xa6c] ;  /* 0x000a6c0001e77983 */ /* 0x000ee20000300800 */
[----:B-1----:R-:W-:-:S03]  /*31200*/  LEA R222, P5, R22, R4, 0x2 ;  /* 0x0000000416de7211 */ /* 0x002fc600078a10ff */
[----:B------:R-:W-:Y:S01]  /*31210*/  STL.64 [R1+0x950], R248 ;  /* 0x000950f801007387 */ /* 0x000fe20000100a00 */
[----:B------:R-:W-:-:S03]  /*31220*/  LEA.HI.X.SX32 R223, R22, R2, 0x2, P5 ;  /* 0x0000000216df7211 */ /* 0x000fc600028f16ff */
[----:B------:R1:W5:Y:S04]  /*31230*/  LDL.LU R22, [R1+0x19bc] ;  /* 0x0019bc0001167983 */ /* 0x0003680000300800 */
[----:B------:R1:W-:Y:S02]  /*31240*/  STL.64 [R1+0xa18], R222 ;  /* 0x000a18de01007387 */ /* 0x0003e40000100a00 */
[----:B-1----:R-:W-:Y:S02]  /*31250*/  IMAD.MOV.U32 R223, RZ, RZ, R15 ;  /* 0x000000ffffdf7224 */ /* 0x002fe400078e000f */
[----:B------:R-:W-:Y:S02]  /*31260*/  IMAD R15, R0, UR54, RZ ;  /* 0x00000036000f7c24 */ /* 0x000fe4000f8e02ff */
[----:B------:R-:W3:Y:S01]  /*31270*/  LDL.LU R0, [R1+0xa90] ;  /* 0x000a900001007983 */ /* 0x000ee20000300800 */
[----:B------:R-:W-:-:S04]  /*31280*/  LEA R248, P6, R23, R4, 0x2 ;  /* 0x0000000417f87211 */ /* 0x000fc800078c10ff */
[----:B------:R-:W-:Y:S02]  /*31290*/  LEA.HI.X.SX32 R249, R23, R2, 0x2, P6 ;  /* 0x0000000217f97211 */ /* 0x000fe400030f16ff */
[C---:B------:R-:W-:Y:S01]  /*312a0*/  LEA R222, P5, R20.reuse, R4, 0x2 ;  /* 0x0000000414de7211 */ /* 0x040fe200078a10ff */
[----:B------:R1:W5:Y:S04]  /*312b0*/  LDL.LU R23, [R1+0x19b8] ;  /* 0x0019b80001177983 */ /* 0x0003680000300800 */
[----:B------:R1:W-:Y:S02]  /*312c0*/  STL.64 [R1+0xad0], R248 ;  /* 0x000ad0f801007387 */ /* 0x0003e40000100a00 */
[----:B-1----:R-:W-:Y:S01]  /*312d0*/  IMAD.MOV.U32 R249, RZ, RZ, R223 ;  /* 0x000000fffff97224 */ /* 0x002fe200078e00df */
[----:B------:R-:W-:-:S02]  /*312e0*/  LEA.HI.X.SX32 R223, R20, R2, 0x2, P5 ;  /* 0x0000000214df7211 */ /* 0x000fc400028f16ff */
[C---:B------:R-:W-:Y:S01]  /*312f0*/  LEA R248, P6, R227.reuse, R4, 0x2 ;  /* 0x00000004e3f87211 */ /* 0x040fe200078c10ff */
[----:B------:R1:W5:Y:S04]  /*31300*/  LDL.LU R20, [R1+0x19b4] ;  /* 0x0019b40001147983 */ /* 0x0003680000300800 */
[----:B------:R1:W-:Y:S01]  /*31310*/  STL.64 [R1+0xba0], R222 ;  /* 0x000ba0de01007387 */ /* 0x0003e20000100a00 */
[----:B------:R-:W-:Y:S01]  /*31320*/  IMAD R228, R228, UR26, RZ ;  /* 0x0000001ae4e47c24 */ /* 0x000fe2000f8e02ff */
[----:B------:R-:W2:Y:S01]  /*31330*/  LDCU UR26, c[0x0][0x3b0] ;  /* 0x00007600ff1a77ac */ /* 0x000ea20008000800 */
[----:B-1----:R-:W-:Y:S01]  /*31340*/  IMAD.MOV.U32 R223, RZ, RZ, R249 ;  /* 0x000000ffffdf7224 */ /* 0x002fe200078e00f9 */
[----:B------:R-:W-:Y:S02]  /*31350*/  LEA.HI.X.SX32 R249, R227, R2, 0x2, P6 ;  /* 0x00000002e3f97211 */ /* 0x000fe400030f16ff */
[C---:B------:R-:W-:Y:S01]  /*31360*/  LEA R222, P5, R21.reuse, R4, 0x2 ;  /* 0x0000000415de7211 */ /* 0x040fe200078a10ff */
[----:B------:R-:W4:Y:S04]  /*31370*/  LDL.LU R227, [R1+0xab4] ;  /* 0x000ab40001e37983 */ /* 0x000f280000300800 */
[----:B------:R1:W-:Y:S02]  /*31380*/  STL.64 [R1+0xc80], R248 ;  /* 0x000c80f801007387 */ /* 0x0003e40000100a00 */
[----:B-1----:R-:W-:Y:S01]  /*31390*/  IMAD.MOV.U32 R249, RZ, RZ, R223 ;  /* 0x000000fffff97224 */ /* 0x002fe200078e00df */
[----:B------:R-:W-:-:S02]  /*313a0*/  LEA.HI.X.SX32 R223, R21, R2, 0x2, P5 ;  /* 0x0000000215df7211 */ /* 0x000fc400028f16ff */
[-C--:B------:R-:W-:Y:S01]  /*313b0*/  LEA R248, P6, R228, R4.reuse, 0x2 ;  /* 0x00000004e4f87211 */ /* 0x080fe200078c10ff */
[----:B------:R1:W5:Y:S04]  /*313c0*/  LDL.LU R21, [R1+0x19b0] ;  /* 0x0019b00001157983 */ /* 0x0003680000300800 */
[----:B------:R1:W-:Y:S01]  /*313d0*/  STL.64 [R1+0xd70], R222 ;  /* 0x000d70de01007387 */ /* 0x0003e20000100a00 */
[----:B------:R-:W-:Y:S01]  /*313e0*/  IMAD R226, R226, UR20, RZ ;  /* 0x00000014e2e27c24 */ /* 0x000fe2000f8e02ff */
[----:B------:R-:W2:Y:S01]  /*313f0*/  LDCU UR20, c[0x0][0x3b0] ;  /* 0x00007600ff1477ac */ /* 0x000ea20008000800 */
[----:B------:R-:W-:Y:S02]  /*31400*/  IMAD R229, R229, UR21, RZ ;  /* 0x00000015e5e57c24 */ /* 0x000fe4000f8e02ff */
[----:B------:R-:W-:Y:S01]  /*31410*/  IMAD R250, R250, UR73, RZ ;  /* 0x00000049fafa7c24 */ /* 0x000fe2000f8e02ff */
[----:B------:R-:W2:Y:S01]  /*31420*/  LDCU UR21, c[0x0][0x3b0] ;  /* 0x00007600ff1577ac */ /* 0x000ea20008000800 */
[----:B-1----:R-:W-:Y:S01]  /*31430*/  LEA R222, P5, R249, R4, 0x2 ;  /* 0x00000004f9de7211 */ /* 0x002fe200078a10ff */
[----:B------:R-:W-:Y:S01]  /*31440*/  IMAD.MOV.U32 R223, RZ, RZ, R249 ;  /* 0x000000ffffdf7224 */ /* 0x000fe200078e00f9 */
[----:B------:R-:W-:-:S02]  /*31450*/  LEA.HI.X.SX32 R249, R228, R2, 0x2, P6 ;  /* 0x00000002e4f97211 */ /* 0x000fc400030f16ff */
[----:B------:R-:W4:Y:S02]  /*31460*/  LDL.LU R228, [R1+0xae0] ;  /* 0x000ae00001e47983 */ /* 0x000f240000300800 */
[----:B------:R-:W-:Y:S02]  /*31470*/  LEA.HI.X.SX32 R223, R223, R2, 0x2, P5 ;  /* 0x00000002dfdf7211 */ /* 0x000fe400028f16ff */
[----:B------:R1:W-:Y:S04]  /*31480*/  STL.64 [R1+0xd78], R248 ;  /* 0x000d78f801007387 */ /* 0x0003e80000100a00 */
[----:B------:R1:W-:Y:S02]  /*31490*/  STL.64 [R1+0x8a0], R222 ;  /* 0x0008a0de01007387 */ /* 0x0003e40000100a00 */
[----:B-1----:R-:W-:-:S04]  /*314a0*/  LEA R248, P6, R18, R4, 0x2 ;  /* 0x0000000412f87211 */ /* 0x002fc800078c10ff */
[----:B------:R-:W-:Y:S01]  /*314b0*/  LEA.HI.X.SX32 R249, R18, R2, 0x2, P6 ;  /* 0x0000000212f97211 */ /* 0x000fe200030f16ff */
[----:B------:R-:W-:Y:S01]  /*314c0*/  IMAD.MOV.U32 R223, RZ, RZ, R226 ;  /* 0x000000ffffdf7224 */ /* 0x000fe200078e00e2 */
[----:B------:R-:W-:Y:S01]  /*314d0*/  LEA R222, P5, R229, R4, 0x2 ;  /* 0x00000004e5de7211 */ /* 0x000fe200078a10ff */
        /* <DEDUP_REMOVED lines=8> */
[----:B------:R-:W-:-:S02]  /*31560*/  IMAD R244, R244, UR5, RZ ;  /* 0x00000005f4f47c24 */ /* 0x000fc4000f8e02ff */
[----:B------:R-:W-:Y:S02]  /*31570*/  IMAD R245, R245, UR77, RZ ;  /* 0x0000004df5f57c24 */ /* 0x000fe4000f8e02ff */
[----:B------:R-:W-:Y:S02]  /*31580*/  IMAD R246, R246, UR75, RZ ;  /* 0x0000004bf6f67c24 */ /* 0x000fe4000f8e02ff */
[----:B------:R-:W-:Y:S02]  /*31590*/  IMAD R247, R247, UR74, RZ ;  /* 0x0000004af7f77c24 */ /* 0x000fe4000f8e02ff */
[----:B--2---:R-:W-:Y:S02]  /*315a0*/  IMAD R226, R233, UR51, RZ ;  /* 0x00000033e9e27c24 */ /* 0x004fe4000f8e02ff */
[----:B------:R-:W2:Y:S04]  /*315b0*/  LDL.LU R233, [R1+0xae4] ;  /* 0x000ae40001e97983 */ /* 0x000ea80000300800 */
[----:B------:R1:W5:Y:S04]  /*315c0*/  LDL.LU R18, [R1+0x19ac] ;  /* 0x0019ac0001127983 */ /* 0x0003680000300800 */
[----:B------:R1:W-:Y:S02]  /*315d0*/  STL.64 [R1+0x958], R248 ;  /* 0x000958f801007387 */ /* 0x0003e40000100a00 */
[----:B-1----:R-:W-:Y:S01]  /*315e0*/  LEA R248, P6, R223, R4, 0x2 ;  /* 0x00000004dff87211 */ /* 0x002fe200078c10ff */
[----:B------:R-:W-:Y:S01]  /*315f0*/  IMAD.MOV.U32 R249, RZ, RZ, R223 ;  /* 0x000000fffff97224 */ /* 0x000fe200078e00df */
[----:B------:R-:W-:-:S04]  /*31600*/  LEA.HI.X.SX32 R223, R229, R2, 0x2, P5 ;  /* 0x00000002e5df7211 */ /* 0x000fc800028f16ff */
        /* <DEDUP_REMOVED lines=11> */
[C---:B------:R-:W-:Y:S01]  /*316c0*/  LEA R222, P5, R3.reuse, R4, 0x2 ;  /* 0x0000000403de7211 */ /* 0x040fe200078a10ff */
[----:B---3--:R-:W-:Y:S02]  /*316d0*/  IMAD R250, R0, UR49, RZ ;  /* 0x0000003100fa7c24 */ /* 0x008fe4000f8e02ff */
[----:B------:R-:W3:Y:S04]  /*316e0*/  LDL.LU R0, [R1+0xaf4] ;  /* 0x000af40001007983 */ /* 0x000ee80000300800 */
[----:B------:R1:W5:Y:S04]  /*316f0*/  LDL.LU R16, [R1+0x19a4] ;  /* 0x0019a40001107983 */ /* 0x0003680000300800 */
[----:B------:R1:W-:Y:S02]  /*31700*/  STL.64 [R1+0xc90], R248 ;  /* 0x000c90f801007387 */ /* 0x0003e40000100a00 */
[----:B-1----:R-:W-:Y:S01]  /*31710*/  IMAD.MOV.U32 R249, RZ, RZ, R223 ;  /* 0x000000fffff97224 */ /* 0x002fe200078e00df */
[----:B------:R-:W-:-:S02]  /*31720*/  LEA.HI.X.SX32 R223, R3, R2, 0x2, P5 ;  /* 0x0000000203df7211 */ /* 0x000fc400028f16ff */
[C---:B------:R-:W-:Y:S01]  /*31730*/  LEA R248, P6, R17.reuse, R4, 0x2 ;  /* 0x0000000411f87211 */ /* 0x040fe200078c10ff */
[----:B------:R-:W2:Y:S04]  /*31740*/  LDL.LU R3, [R1+0xaf8] ;  /* 0x000af80001037983 */ /* 0x000ea80000300800 */
[----:B------:R1:W-:Y:S02]  /*31750*/  STL.64 [R1+0xd80], R222 ;  /* 0x000d80de01007387 */ /* 0x0003e40000100a00 */
[----:B-1----:R-:W-:Y:S01]  /*31760*/  IMAD.MOV.U32 R223, RZ, RZ, R249 ;  /* 0x000000ffffdf7224 */ /* 0x002fe200078e00f9 */
[----:B------:R-:W-:Y:S02]  /*31770*/  LEA.HI.X.SX32 R249, R17, R2, 0x2, P6 ;  /* 0x0000000211f97211 */ /* 0x000fe400030f16ff */
[C---:B------:R-:W-:Y:S01]  /*31780*/  LEA R222, P5, R14.reuse, R4, 0x2 ;  /* 0x000000040ede7211 */ /* 0x040fe200078a10ff */
        /* <DEDUP_REMOVED lines=16> */
[----:B------:R1:W-:Y:S02]  /*31890*/  STL.64 [R1+0xa28], R222 ;  /* 0x000a28de01007387 */ /* 0x0003e40000100a00 */
[----:B-1----:R-:W-:Y:S01]  /*318a0*/  IMAD.MOV.U32 R223, RZ, RZ, R249 ;  /* 0x000000ffffdf7224 */ /* 0x002fe200078e00f9 */
[----:B------:R-:W-:Y:S02]  /*318b0*/  LEA.HI.X.SX32 R249, R251, R2, 0x2, P6 ;  /* 0x00000002fbf97211 */ /* 0x000fe400030f16ff */
[C---:B------:R-:W-:Y:S01]  /*318c0*/  LEA R222, P5, R242.reuse, R4, 0x2 ;  /* 0x00000004f2de7211 */ /* 0x040fe200078a10ff */
[----:B------:R-:W2:Y:S04]  /*318d0*/  LDL.LU R251, [R1+0xb04] ;  /* 0x000b040001fb7983 */ /* 0x000ea80000300800 */
        /* <DEDUP_REMOVED lines=9> */
[----:B------:R-:W3:Y:S04]  /*31970*/  LDL.LU R13, [R1+0xb08] ;  /* 0x000b0800010d7983 */ /* 0x000ee80000300800 */
        /* <DEDUP_REMOVED lines=18> */
[----:B------:R1:W5:Y:S01]  /*31aa0*/  LDL.LU R246, [R1+0x1984] ;  /* 0x0019840001f67983 */ /* 0x0003620000300800 */
[----:B------:R-:W-:-:S03]  /*31ab0*/  LEA R222, P5, R247, R4, 0x2 ;  /* 0x00000004f7de7211 */ /* 0x000fc600078a10ff */
[----:B------:R1:W-:Y:S02]  /*31ac0*/  STL.64 [R1+0x968], R248 ;  /* 0x000968f801007387 */ /* 0x0003e40000100a00 */
[----:B-1----:R-:W-:Y:S01]  /*31ad0*/  IMAD.MOV.U32 R249, RZ, RZ, R223 ;  /* 0x000000fffff97224 */ /* 0x002fe200078e00df */
[----:B------:R-:W-:Y:S02]  /*31ae0*/  LEA R248, P6, R223, R4, 0x2 ;  /* 0x00000004dff87211 */ /* 0x000fe400078c10ff */
[-C--:B------:R-:W-:Y:S02]  /*31af0*/  LEA.HI.X.SX32 R223, R247, R2.reuse, 0x2, P5 ;  /* 0x00000002f7df7211 */ /* 0x080fe400028f16ff */
[----:B------:R-:W-:Y:S01]  /*31b00*/  LEA.HI.X.SX32 R249, R249, R2, 0x2, P6 ;  /* 0x00000002f9f97211 */ /* 0x000fe200030f16ff */
[----:B------:R1:W5:Y:S04]  /*31b10*/  LDL.LU R247, [R1+0x1980] ;  /* 0x0019800001f77983 */ /* 0x0003680000300800 */
[----:B------:R-:W-:Y:S04]  /*31b20*/  STL.64 [R1+0xa30], R222 ;  /* 0x000a30de01007387 */ /* 0x000fe80000100a00 */
[----:B------:R1:W-:Y:S04]  /*31b30*/  STL.64 [R1+0xaf8], R248 ;  /* 0x000af8f801007387 */ /* 0x0003e80000100a00 */
[----:B-1----:R-:W3:Y:S01]  /*31b40*/  LDL.LU R249, [R1+0xb00] ;  /* 0x000b000001f97983 */ /* 0x002ee20000300800 */
[----:B------:R-:W-:-:S05]  /*31b50*/  IMAD R252, R252, UR72, RZ ;  /* 0x00000048fcfc7c24 */ /* 0x000fca000f8e02ff */
[-C--:B------:R-:W-:Y:S01]  /*31b60*/  LEA R222, P5, R252, R4.reuse, 0x2 ;  /* 0x00000004fcde7211 */ /* 0x080fe200078a10ff */
[----:B------:R-:W-:Y:S01]  /*31b70*/  IMAD R240, R240, UR70, RZ ;  /* 0x00000046f0f07c24 */ /* 0x000fe2000f8e02ff */
[----:B------:R-:W-:Y:S02]  /*31b80*/  LEA R248, P6, R241, R4, 0x2 ;  /* 0x00000004f1f87211 */ /* 0x000fe400078c10ff */
[----:B------:R-:W-:Y:S01]  /*31b90*/  LEA.HI.X.SX32 R223, R252, R2, 0x2, P5 ;  /* 0x00000002fcdf7211 */ /* 0x000fe200028f16ff */
[----:B------:R-:W-:-:S04]  /*31ba0*/  IMAD R239, R239, UR69, RZ ;  /* 0x00000045efef7c24 */ /* 0x000fc8000f8e02ff */
[----:B------:R1:W-:Y:S02]  /*31bb0*/  STL.64 [R1+0xbc0], R222 ;  /* 0x000bc0de01007387 */ /* 0x0003e40000100a00 */
[----:B-1----:R-:W-:-:S04]  /*31bc0*/  LEA R222, P5, R240, R4, 0x2 ;  /* 0x00000004f0de7211 */ /* 0x002fc800078a10ff */
[-C--:B------:R-:W-:Y:S01]  /*31bd0*/  LEA.HI.X.SX32 R223, R240, R2.reuse, 0x2, P5 ;  /* 0x00000002f0df7211 */ /* 0x080fe200028f16ff */
[----:B--2---:R-:W-:Y:S02]  /*31be0*/  IMAD R240, R251, UR40, RZ ;  /* 0x00000028fbf07c24 */ /* 0x004fe4000f8e02ff */
[----:B---3--:R-:W-:Y:S01]  /*31bf0*/  IMAD R252, R249, UR41, RZ ;  /* 0x00000029f9fc7c24 */ /* 0x008fe2000f8e02ff */
[----:B------:R-:W-:Y:S02]  /*31c00*/  LEA.HI.X.SX32 R249, R241, R2, 0x2, P6 ;  /* 0x00000002f1f97211 */ /* 0x000fe400030f16ff */
[----:B------:R-:W2:Y:S04]  /*31c10*/  LDL.LU R241, [R1+0xb10] ;  /* 0x000b100001f17983 */ /* 0x000ea80000300800 */
[----:B------:R1:W-:Y:S04]  /*31c20*/  STL.64 [R1+0xca8], R248 ;  /* 0x000ca8f801007387 */ /* 0x0003e80000100a00 */
[----:B------:R3:W-:Y:S01]  /*31c30*/  STL.64 [R1+0xda8], R222 ;  /* 0x000da8de01007387 */ /* 0x0007e20000100a00 */
[----:B-1----:R-:W-:-:S02]  /*31c40*/  LEA R248, P6, R239, R4, 0x2 ;  /* 0x00000004eff87211 */ /* 0x002fc400078c10ff */
[C---:B---3--:R-:W-:Y:S02]  /*31c50*/  LEA R222, P5, R238.reuse, R4, 0x2 ;  /* 0x00000004eede7211 */ /* 0x048fe400078a10ff */
[----:B------:R-:W-:Y:S01]  /*31c60*/  LEA.HI.X.SX32 R249, R239, R2, 0x2, P6 ;  /* 0x00000002eff97211 */ /* 0x000fe200030f16ff */
[----:B------:R-:W-:Y:S01]  /*31c70*/  IMAD.MOV.U32 R239, RZ, RZ, R250 ;  /* 0x000000ffffef7224 */ /* 0x000fe200078e00fa */
[C---:B------:R-:W-:Y:S02]  /*31c80*/  LEA R250, P6, R237.reuse, R4, 0x2 ;  /* 0x00000004edfa7211 */ /* 0x040fe400078c10ff */
[-C--:B------:R-:W-:Y:S01]  /*31c90*/  LEA.HI.X.SX32 R223, R238, R2.reuse, 0x2, P5 ;  /* 0x00000002eedf7211 */ /* 0x080fe200028f16ff */
[----:B------:R1:W-:Y:S01]  /*31ca0*/  STL.64 [R1+0xe18], R248 ;  /* 0x000e18f801007387 */ /* 0x0003e20000100a00 */
[----:B------:R-:W-:-:S03]  /*31cb0*/  LEA.HI.X.SX32 R251, R237, R2, 0x2, P6 ;  /* 0x00000002edfb7211 */ /* 0x000fc600030f16ff */
[----:B-1----:R1:W5:Y:S04]  /*31cc0*/  LDL.LU.64 R248, [R1+0x1978] ;  /* 0x0019780001f87983 */ /* 0x0023680000300a00 */
[----:B------:R-:W-:Y:S04]  /*31cd0*/  STL.64 [R1+0x8c8], R222 ;  /* 0x0008c8de01007387 */ /* 0x000fe80000100a00 */
[----:B------:R-:W3:Y:S04]  /*31ce0*/  LDL.LU R237, [R1+0xb14] ;  /* 0x000b140001ed7983 */ /* 0x000ee80000300800 */
[----:B------:R1:W-:Y:S04]  /*31cf0*/  STL.64 [R1+0x970], R250 ;  /* 0x000970fa01007387 */ /* 0x0003e80000100a00 */
[----:B-1----:R-:W3:Y:S01]  /*31d00*/  LDL.LU R251, [R1+0xb0c] ;  /* 0x000b0c0001fb7983 */ /* 0x002ee20000300800 */
[----:B------:R-:W-:Y:S01]  /*31d10*/  IMAD R109, R109, UR65, RZ ;  /* 0x000000416d6d7c24 */ /* 0x000fe2000f8e02ff */
[----:B------:R-:W-:Y:S01]  /*31d20*/  LEA R222, P5, R236, R4, 0x2 ;  /* 0x00000004ecde7211 */ /* 0x000fe200078a10ff */
[----:B------:R-:W-:-:S02]  /*31d30*/  IMAD R238, R13, UR39, RZ ;  /* 0x000000270dee7c24 */ /* 0x000fc4000f8e02ff */
[----:B------:R-:W4:Y:S01]  /*31d40*/  LDL.LU R13, [R1+0xb1c] ;  /* 0x000b1c00010d7983 */ /* 0x000f220000300800 */
[----:B------:R-:W-:Y:S02]  /*31d50*/  LEA.HI.X.SX32 R223, R236, R2, 0x2, P5 ;  /* 0x00000002ecdf7211 */ /* 0x000fe400028f16ff */
[----:B------:R-:W-:-:S03]  /*31d60*/  LEA R250, P6, R109, R4, 0x2 ;  /* 0x000000046dfa7211 */ /* 0x000fc600078c10ff */
[----:B------:R1:W-:Y:S01]  /*31d70*/  STL.64 [R1+0xa38], R222 ;  /* 0x000a38de01007387 */ /* 0x0003e20000100a00 */
[----:B------:R-:W-:-:S05]  /*31d80*/  IMAD R108, R108, UR64, RZ ;  /* 0x000000406c6c7c24 */ /* 0x000fca000f8e02ff */
        /* <DEDUP_REMOVED lines=8> */
[----:B-1----:R-:W-:-:S04]  /*31e10*/  LEA R250, P6, R11, R4, 0x2 ;  /* 0x000000040bfa7211 */ /* 0x002fc800078c10ff */
[----:B------:R-:W-:-:S05]  /*31e20*/  LEA.HI.X.SX32 R251, R11, R2, 0x2, P6 ;  /* 0x000000020bfb7211 */ /* 0x000fca00030f16ff */
[----:B------:R1:W-:Y:S04]  /*31e30*/  STL.64 [R1+0xcb0], R250 ;  /* 0x000cb0fa01007387 */ /* 0x0003e80000100a00 */
[----:B------:R-:W2:Y:S01]  /*31e40*/  LDL.LU R241, [R1+0xb24] ;  /* 0x000b240001f17983 */ /* 0x000ea20000300800 */
[----:B---3--:R-:W-:-:S04]  /*31e50*/  LEA R222, P5, R10, R4, 0x2 ;  /* 0x000000040ade7211 */ /* 0x008fc800078a10ff */
[----:B------:R-:W-:Y:S02]  /*31e60*/  LEA.HI.X.SX32 R223, R10, R2, 0x2, P5 ;  /* 0x000000020adf7211 */ /* 0x000fe400028f16ff */
[C---:B-1----:R-:W-:Y:S01]  /*31e70*/  LEA R250, P6, R9.reuse, R4, 0x2 ;  /* 0x0000000409fa7211 */ /* 0x042fe200078c10ff */
[----:B----4-:R-:W-:Y:S02]  /*31e80*/  IMAD R230, R230, UR53, RZ ;  /* 0x00000035e6e67c24 */ /* 0x010fe4000f8e02ff */
[----:B------:R1:W-:Y:S01]  /*31e90*/  STL.64 [R1+0xdc0], R222 ;  /* 0x000dc0de01007387 */ /* 0x0003e20000100a00 */
[----:B------:R-:W-:Y:S01]  /*31ea0*/  LEA.HI.X.SX32 R251, R9, R2, 0x2, P6 ;  /* 0x0000000209fb7211 */ /* 0x000fe200030f16ff */
[----:B------:R-:W-:Y:S02]  /*31eb0*/  IMAD R231, R231, UR50, RZ ;  /* 0x00000032e7e77c24 */ /* 0x000fe4000f8e02ff */
[----:B------:R-:W-:Y:S01]  /*31ec0*/  IMAD.MOV.U32 R9, RZ, RZ, R230 ;  /* 0x000000ffff097224 */ /* 0x000fe200078e00e6 */
[----:B------:R-:W-:-:S02]  /*31ed0*/  LEA R230, P6, R7, R4, 0x2 ;  /* 0x0000000407e67211 */ /* 0x000fc400078c10ff */
[C---:B-1----:R-:W-:Y:S01]  /*31ee0*/  LEA R222, P5, R8.reuse, R4, 0x2 ;  /* 0x0000000408de7211 */ /* 0x042fe200078a10ff */
[----:B------:R1:W-:Y:S03]  /*31ef0*/  STL.64 [R1+0xe20], R250 ;  /* 0x000e20fa01007387 */ /* 0x0003e60000100a00 */
[-C--:B------:R-:W-:Y:S01]  /*31f00*/  LEA.HI.X.SX32 R223, R8, R2.reuse, 0x2, P5 ;  /* 0x0000000208df7211 */ /* 0x080fe200028f16ff */
[----:B------:R-:W-:Y:S02]  /*31f10*/  IMAD R11, R237, UR36, RZ ;  /* 0x00000024ed0b7c24 */ /* 0x000fe4000f8e02ff */
[----:B------:R-:W-:Y:S01]  /*31f20*/  IMAD.MOV.U32 R237, RZ, RZ, R231 ;  /* 0x000000ffffed7224 */ /* 0x000fe200078e00e7 */
[----:B------:R-:W-:Y:S01]  /*31f30*/  LEA.HI.X.SX32 R231, R7, R2, 0x2, P6 ;  /* 0x0000000207e77211 */ /* 0x000fe200030f16ff */
[----:B-1----:R1:W5:Y:S04]  /*31f40*/  LDL.LU.64 R250, [R1+0x1970] ;  /* 0x0019700001fa7983 */ /* 0x0023680000300a00 */
[----:B------:R-:W3:Y:S04]  /*31f50*/  LDL.LU R8, [R1+0xb20] ;  /* 0x000b200001087983 */ /* 0x000ee80000300800 */
[----:B------:R4:W-:Y:S01]  /*31f60*/  STL.64 [R1+0x8d8], R222 ;  /* 0x0008d8de01007387 */ /* 0x0009e20000100a00 */
[----:B------:R-:W-:-:S03]  /*31f70*/  IMAD R14, R14, UR42, RZ ;  /* 0x0000002a0e0e7c24 */ /* 0x000fc6000f8e02ff */
[----:B------:R1:W-:Y:S01]  /*31f80*/  STL.64 [R1+0x980], R230 ;  /* 0x000980e601007387 */ /* 0x0003e20000100a00 */
[----:B----4-:R-:W-:-:S04]  /*31f90*/  LEA R222, P5, R6, R4, 0x2 ;  /* 0x0000000406de7211 */ /* 0x010fc800078a10ff */
[----:B------:R-:W-:Y:S02]  /*31fa0*/  LEA.HI.X.SX32 R223, R6, R2, 0x2, P5 ;  /* 0x0000000206df7211 */ /* 0x000fe400028f16ff */
[C---:B-1----:R-:W-:Y:S01]  /*31fb0*/  LEA R230, P6, R5.reuse, R4, 0x2 ;  /* 0x0000000405e67211 */ /* 0x042fe200078c10ff */
[----:B------:R-:W-:Y:S02]  /*31fc0*/  IMAD.MOV.U32 R7, RZ, RZ, R15 ;  /* 0x000000ffff077224 */ /* 0x000fe400078e000f */
[----:B------:R1:W-:Y:S01]  /*31fd0*/  STL.64 [R1+0xa48], R222 ;  /* 0x000a48de01007387 */ /* 0x0003e20000100a00 */
[----:B------:R-:W-:Y:S01]  /*31fe0*/  LEA.HI.X.SX32 R231, R5, R2, 0x2, P6 ;  /* 0x0000000205e77211 */ /* 0x000fe200030f16ff */
[----:B------:R-:W-:Y:S02]  /*31ff0*/  IMAD.MOV.U32 R15, RZ, RZ, R9 ;  /* 0x000000ffff0f7224 */ /* 0x000fe400078e0009 */
[----:B------:R-:W-:Y:S02]  /*32000*/  IMAD R9, R13, UR34, RZ ;  /* 0x000000220d097c24 */ /* 0x000fe4000f8e02ff */
[----:B------:R-:W-:Y:S01]  /*32010*/  IMAD R232, R232, UR55, RZ ;  /* 0x00000037e8e87c24 */ /* 0x000fe2000f8e02ff */
[----:B-1----:R1:W5:Y:S04]  /*32020*/  LDL.LU.64 R222, [R1+0x1968] ;  /* 0x0019680001de7983 */ /* 0x0023680000300a00 */
[----:B------:R-:W4:Y:S04]  /*32030*/  LDL.LU R6, [R1+0xb28] ;  /* 0x000b280001067983 */ /* 0x000f280000300800 */
[----:B------:R-:W3:Y:S04]  /*32040*/  LDL.LU R5, [R1+0xb2c] ;  /* 0x000b2c0001057983 */ /* 0x000ee80000300800 */
[----:B------:R-:W3:Y:S04]  /*32050*/  LDL.LU R13, [R1+0xb30] ;  /* 0x000b3000010d7983 */ /* 0x000ee80000300800 */
[----:B------:R1:W-:Y:S02]  /*32060*/  STL.64 [R1+0xb08], R230 ;  /* 0x000b08e601007387 */ /* 0x0003e40000100a00 */
[----:B-1----:R-:W-:Y:S01]  /*32070*/  IMAD.MOV.U32 R231, RZ, RZ, R15 ;  /* 0x000000ffffe77224 */ /* 0x002fe200078e000f */
[----:B------:R-:W-:Y:S01]  /*32080*/  LEA R230, P6, R232, R4, 0x2 ;  /* 0x00000004e8e67211 */ /* 0x000fe200078c10ff */
[----:B------:R-:W-:-:S02]  /*32090*/  IMAD R225, R225, UR52, RZ ;  /* 0x00000034e1e17c24 */ /* 0x000fc4000f8e02ff */
[----:B------:R-:W-:Y:S02]  /*320a0*/  IMAD R227, R227, UR48, RZ ;  /* 0x00000030e3e37c24 */ /* 0x000fe4000f8e02ff */
[----:B------:R-:W-:Y:S02]  /*320b0*/  IMAD R228, R228, UR47, RZ ;  /* 0x0000002fe4e47c24 */ /* 0x000fe4000f8e02ff */
[----:B------:R-:W-:Y:S02]  /*320c0*/  IMAD R233, R233, UR46, RZ ;  /* 0x0000002ee9e97c24 */ /* 0x000fe4000f8e02ff */
[----:B------:R-:W-:Y:S02]  /*320d0*/  IMAD R229, R229, UR45, RZ ;  /* 0x0000002de5e57c24 */ /* 0x000fe4000f8e02ff */
[----:B------:R-:W-:Y:S02]  /*320e0*/  IMAD R0, R0, UR44, RZ ;  /* 0x0000002c00007c24 */ /* 0x000fe4000f8e02ff */
[----:B------:R-:W-:-:S02]  /*320f0*/  IMAD R3, R3, UR43, RZ ;  /* 0x0000002b03037c24 */ /* 0x000fc4000f8e02ff */
[----:B--2---:R-:W-:Y:S02]  /*32100*/  IMAD R10, R109, UR35, RZ ;  /* 0x000000236d0a7c24 */ /* 0x004fe4000f8e02ff */
[----:B------:R-:W-:Y:S01]  /*32110*/  IMAD.MOV.U32 R109, RZ, RZ, R14 ;  /* 0x000000ffff6d7224 */ /* 0x000fe200078e000e */
[----:B------:R-:W-:-:S04]  /*32120*/  LEA R14, P5, R224, R4, 0x2 ;  /* 0x00000004e00e7211 */ /* 0x000fc800078a10ff */
[-C--:B------:R-:W-:Y:S02]  /*32130*/  LEA.HI.X.SX32 R15, R224, R2.reuse, 0x2, P5 ;  /* 0x00000002e00f7211 */ /* 0x080fe400028f16ff */
[----:B------:R1:W5:Y:S04]  /*32140*/  LDL.LU R224, [R1+0x1960] ;  /* 0x0019600001e07983 */ /* 0x0003680000300800 */
[----:B------:R2:W-:Y:S02]  /*32150*/  STL.64 [R1+0xbd0], R14 ;  /* 0x000bd00e01007387 */ /* 0x0005e40000100a00 */
[----:B--2---:R-:W-:Y:S01]  /*32160*/  IMAD.MOV.U32 R15, RZ, RZ, R231 ;  /* 0x000000ffff0f7224 */ /* 0x004fe200078e00e7 */
[----:B------:R-:W-:Y:S02]  /*32170*/  LEA.HI.X.SX32 R231, R232, R2, 0x2, P6 ;  /* 0x00000002e8e77211 */ /* 0x000fe400030f16ff */
[-C--:B------:R-:W-:Y:S01]  /*32180*/  LEA R14, P5, R7, R4.reuse, 0x2 ;  /* 0x00000004070e7211 */ /* 0x080fe200078a10ff */
[----:B------:R-:W2:Y:S04]  /*32190*/  LDL.LU R232, [R1+0xb34] ;  /* 0x000b340001e87983 */ /* 0x000ea80000300800 */
[----:B------:R1:W-:Y:S02]  /*321a0*/  STL.64 [R1+0xcc0], R230 ;  /* 0x000cc0e601007387 */ /* 0x0003e40000100a00 */
[----:B-1----:R-:W-:Y:S01]  /*321b0*/  LEA R230, P6, R15, R4, 0x2 ;  /* 0x000000040fe67211 */ /* 0x002fe200078c10ff */
[----:B------:R-:W-:Y:S01]  /*321c0*/  IMAD.MOV.U32 R231, RZ, RZ, R15 ;  /* 0x000000ffffe77224 */ /* 0x000fe200078e000f */
[----:B------:R-:W-:Y:S01]  /*321d0*/  LEA.HI.X.SX32 R15, R7, R2, 0x2, P5 ;  /* 0x00000002070f7211 */ /* 0x000fe200028f16ff */
[----:B------:R-:W-:-:S03]  /*321e0*/  IMAD R7, R241, UR32, RZ ;  /* 0x00000020f1077c24 */ /* 0x000fc6000f8e02ff */
[----:B------:R-:W-:Y:S01]  /*321f0*/  LEA.HI.X.SX32 R231, R231, R2, 0x2, P6 ;  /* 0x00000002e7e77211 */ /* 0x000fe200030f16ff */
[----:B------:R1:W-:Y:S04]  /*32200*/  STL.64 [R1+0xdd0], R14 ;  /* 0x000dd00e01007387 */ /* 0x0003e80000100a00 */
[----:B------:R-:W4:Y:S01]  /*32210*/  LDL.LU R241, [R1+0xb38] ;  /* 0x000b380001f17983 */ /* 0x000f220000300800 */
[----:B-1----:R-:W-:-:S03]  /*32220*/  LEA R14, P5, R225, R4, 0x2 ;  /* 0x00000004e10e7211 */ /* 0x002fc600078a10ff */
[----:B------:R1:W-:Y:S01]  /*32230*/  STL.64 [R1+0xe58], R230 ;  /* 0x000e58e601007387 */ /* 0x0003e20000100a00 */
[----:B------:R-:W-:-:S03]  /*32240*/  LEA.HI.X.SX32 R15, R225, R2, 0x2, P5 ;  /* 0x00000002e10f7211 */ /* 0x000fc600028f16ff */
[----:B------:R1:W5:Y:S02]  /*32250*/  LDL.LU R225, [R1+0x195c] ;  /* 0x00195c0001e17983 */ /* 0x0003640000300800 */
[----:B-1----:R-:W-:Y:S01]  /*32260*/  IMAD.MOV.U32 R231, RZ, RZ, R239 ;  /* 0x000000ffffe77224 */ /* 0x002fe200078e00ef */
[C---:B------:R-:W-:Y:S01]  /*32270*/  LEA R230, P6, R226.reuse, R4, 0x2 ;  /* 0x00000004e2e67211 */ /* 0x040fe200078c10ff */
[----:B------:R-:W4:Y:S04]  /*32280*/  LDL.LU R239, [R1+0xb3c] ;  /* 0x000b3c0001ef7983 */ /* 0x000f280000300800 */
[----:B------:R1:W-:Y:S02]  /*32290*/  STL.64 [R1+0x8e0], R14 ;  /* 0x0008e00e01007387 */ /* 0x0003e40000100a00 */
[----:B-1----:R-:W-:Y:S01]  /*322a0*/  IMAD.MOV.U32 R15, RZ, RZ, R231 ;  /* 0x000000ffff0f7224 */ /* 0x002fe200078e00e7 */
[----:B------:R-:W-:-:S02]  /*322b0*/  LEA.HI.X.SX32 R231, R226, R2, 0x2, P6 ;  /* 0x00000002e2e77211 */ /* 0x000fc400030f16ff */
[-C--:B------:R-:W-:Y:S01]  /*322c0*/  LEA R14, P5, R237, R4.reuse, 0x2 ;  /* 0x00000004ed0e7211 */ /* 0x080fe200078a10ff */
[----:B------:R1:W5:Y:S04]  /*322d0*/  LDL.LU R226, [R1+0x1958] ;  /* 0x0019580001e27983 */ /* 0x0003680000300800 */
[----:B------:R1:W-:Y:S02]  /*322e0*/  STL.64 [R1+0x988], R230 ;  /* 0x000988e601007387 */ /* 0x0003e40000100a00 */
[----:B-1----:R-:W-:Y:S01]  /*322f0*/  LEA R230, P6, R15, R4, 0x2 ;  /* 0x000000040fe67211 */ /* 0x002fe200078c10ff */
[----:B------:R-:W-:Y:S01]  /*32300*/  IMAD.MOV.U32 R231, RZ, RZ, R15 ;  /* 0x000000ffffe77224 */ /* 0x000fe200078e000f */
[-C--:B------:R-:W-:Y:S02]  /*32310*/  LEA.HI.X.SX32 R15, R237, R2.reuse, 0x2, P5 ;  /* 0x00000002ed0f7211 */ /* 0x080fe400028f16ff */
[----:B------:R-:W4:Y:S02]  /*32320*/  LDL.LU R237, [R1+0xb40] ;  /* 0x000b400001ed7983 */ /* 0x000f240000300800 */
[----:B------:R-:W-:-:S02]  /*32330*/  LEA.HI.X.SX32 R231, R231, R2, 0x2, P6 ;  /* 0x00000002e7e77211 */ /* 0x000fc400030f16ff */
[----:B------:R1:W-:Y:S04]  /*32340*/  STL.64 [R1+0xa50], R14 ;  /* 0x000a500e01007387 */ /* 0x0003e80000100a00 */
[----:B------:R3:W-:Y:S01]  /*32350*/  STL.64 [R1+0xb20], R230 ;  /* 0x000b20e601007387 */ /* 0x0007e20000100a00 */
[----:B-1----:R-:W-:-:S04]  /*32360*/  LEA R14, P5, R227, R4, 0x2 ;  /* 0x00000004e30e7211 */ /* 0x002fc800078a10ff */
[----:B------:R-:W-:Y:S01]  /*32370*/  LEA.HI.X.SX32 R15, R227, R2, 0x2, P5 ;  /* 0x00000002e30f7211 */ /* 0x000fe200028f16ff */
[----:B---3--:R-:W-:Y:S01]  /*32380*/  IMAD.MOV.U32 R231, RZ, RZ, R109 ;  /* 0x000000ffffe77224 */ /* 0x008fe200078e006d */
[C---:B------:R-:W-:Y:S01]  /*32390*/  LEA R230, P6, R228.reuse, R4, 0x2 ;  /* 0x00000004e4e67211 */ /* 0x040fe200078c10ff */
[----:B------:R1:W5:Y:S04]  /*323a0*/  LDL.LU R227, [R1+0x1954] ;  /* 0x0019540001e37983 */ /* 0x0003680000300800 */
        /* <DEDUP_REMOVED lines=19> */
[-C--:B------:R-:W-:Y:S01]  /*324e0*/  LEA R230, P6, R3, R4.reuse, 0x2 ;  /* 0x0000000403e67211 */ /* 0x080fe200078c10ff */
[----:B------:R-:W3:Y:S04]  /*324f0*/  LDL.LU R0, [R1+0x1948] ;  /* 0x0019480001007983 */ /* 0x000ee80000300800 */
[----:B------:R1:W-:Y:S02]  /*32500*/  STL.64 [R1+0x8e8], R14 ;  /* 0x0008e80e01007387 */ /* 0x0003e40000100a00 */
[----:B-1----:R-:W-:Y:S01]  /*32510*/  LEA R14, P5, R231, R4, 0x2 ;  /* 0x00000004e70e7211 */ /* 0x002fe200078a10ff */
[----:B------:R-:W-:Y:S01]  /*32520*/  IMAD.MOV.U32 R15, RZ, RZ, R231 ;  /* 0x000000ffff0f7224 */ /* 0x000fe200078e00e7 */
[----:B------:R-:W-:-:S04]  /*32530*/  LEA.HI.X.SX32 R231, R3, R2, 0x2, P6 ;  /* 0x0000000203e77211 */ /* 0x000fc800030f16ff */
[----:B------:R-:W-:Y:S01]  /*32540*/  LEA.HI.X.SX32 R15, R15, R2, 0x2, P5 ;  /* 0x000000020f0f7211 */ /* 0x000fe200028f16ff */
[----:B------:R1:W-:Y:S04]  /*32550*/  STL.64 [R1+0x998], R230 ;  /* 0x000998e601007387 */ /* 0x0003e80000100a00 */
[----:B------:R1:W-:Y:S02]  /*32560*/  STL.64 [R1+0xa58], R14 ;  /* 0x000a580e01007387 */ /* 0x0003e40000100a00 */
[----:B-1----:R-:W-:-:S04]  /*32570*/  LEA R230, P6, R252, R4, 0x2 ;  /* 0x00000004fce67211 */ /* 0x002fc800078c10ff */
[----:B------:R-:W-:Y:S02]  /*32580*/  LEA.HI.X.SX32 R231, R252, R2, 0x2, P6 ;  /* 0x00000002fce77211 */ /* 0x000fe400030f16ff */
[----:B------:R-:W-:-:S03]  /*32590*/  LEA R14, P5, R240, R4, 0x2 ;  /* 0x00000004f00e7211 */ /* 0x000fc600078a10ff */
[----:B------:R1:W-:Y:S01]  /*325a0*/  STL.64 [R1+0xb28], R230 ;  /* 0x000b28e601007387 */ /* 0x0003e20000100a00 */
[----:B------:R-:W-:-:S03]  /*325b0*/  LEA.HI.X.SX32 R15, R240, R2, 0x2, P5 ;  /* 0x00000002f00f7211 */ /* 0x000fc600028f16ff */
[----:B------:R-:W3:Y:S04]  /*325c0*/  LDL.LU R240, [R1+0xb4c] ;  /* 0x000b4c0001f07983 */ /* 0x000ee80000300800 */
[----:B------:R1:W-:Y:S04]  /*325d0*/  STL.64 [R1+0xbf0], R14 ;  /* 0x000bf00e01007387 */ /* 0x0003e80000100a00 */
[----:B------:R-:W3:Y:S01]  /*325e0*/  LDL.LU R252, [R1+0xb64] ;  /* 0x000b640001fc7983 */ /* 0x000ee20000300800 */
[----:B-1----:R-:W-:-:S04]  /*325f0*/  LEA R230, P6, R238, R4, 0x2 ;  /* 0x00000004eee67211 */ /* 0x002fc800078c10ff */
[----:B------:R-:W-:Y:S02]  /*32600*/  LEA.HI.X.SX32 R231, R238, R2, 0x2, P6 ;  /* 0x00000002eee77211 */ /* 0x000fe400030f16ff */
[----:B------:R-:W-:-:S03]  /*32610*/  LEA R14, P5, R236, R4, 0x2 ;  /* 0x00000004ec0e7211 */ /* 0x000fc600078a10ff */
[----:B------:R1:W-:Y:S01]  /*32620*/  STL.64 [R1+0xcd8], R230 ;  /* 0x000cd8e601007387 */ /* 0x0003e20000100a00 */
[----:B------:R-:W-:-:S03]  /*32630*/  LEA.HI.X.SX32 R15, R236, R2, 0x2, P5 ;  /* 0x00000002ec0f7211 */ /* 0x000fc600028f16ff */
[----:B------:R-:W3:Y:S01]  /*32640*/  LDL.LU R238, [R1+0xb70] ;  /* 0x000b700001ee7983 */ /* 0x000ee20000300800 */
[----:B-1----:R-:W-:-:S04]  /*32650*/  LEA R230, P6, R108, R4, 0x2 ;  /* 0x000000046ce67211 */ /* 0x002fc800078c10ff */
[----:B------:R-:W-:Y:S01]  /*32660*/  LEA.HI.X.SX32 R231, R108, R2, 0x2, P6 ;  /* 0x000000026ce77211 */ /* 0x000fe200030f16ff */
[----:B------:R1:W-:Y:S04]  /*32670*/  STL.64 [R1+0xde0], R14 ;  /* 0x000de00e01007387 */ /* 0x0003e80000100a00 */
[----:B------:R2:W-:Y:S04]  /*32680*/  STL.64 [R1+0xe68], R230 ;  /* 0x000e68e601007387 */ /* 0x0005e80000100a00 */
[----:B------:R-:W3:Y:S01]  /*32690*/  LDL.LU R236, [R1+0xb74] ;  /* 0x000b740001ec7983 */ /* 0x000ee20000300800 */
[----:B-1----:R-:W-:-:S04]  /*326a0*/  LEA R14, P5, R11, R4, 0x2 ;  /* 0x000000040b0e7211 */ /* 0x002fc800078a10ff */
[----:B------:R-:W-:Y:S02]  /*326b0*/  LEA.HI.X.SX32 R15, R11, R2, 0x2, P5 ;  /* 0x000000020b0f7211 */ /* 0x000fe400028f16ff */
[----:B--2---:R-:W-:Y:S01]  /*326c0*/  LEA R230, P6, R10, R4, 0x2 ;  /* 0x000000040ae67211 */ /* 0x004fe200078c10ff */
[----:B------:R-:W-:Y:S02]  /*326d0*/  IMAD R8, R8, UR33, RZ ;  /* 0x0000002108087c24 */ /* 0x000fe4000f8e02ff */
[----:B------:R1:W-:Y:S01]  /*326e0*/  STL.64 [R1+0x8f0], R14 ;  /* 0x0008f00e01007387 */ /* 0x0003e20000100a00 */
[----:B------:R-:W-:Y:S01]  /*326f0*/  IMAD R232, R232, UR28, RZ ;  /* 0x0000001ce8e87c24 */ /* 0x000fe2000f8e02ff */
[----:B------:R-:W-:-:S03]  /*32700*/  LEA.HI.X.SX32 R231, R10, R2, 0x2, P6 ;  /* 0x000000020ae77211 */ /* 0x000fc600030f16ff */
[----:B------:R-:W-:Y:S01]  /*32710*/  IMAD.MOV.U32 R10, RZ, RZ, R232 ;  /* 0x000000ffff0a7224 */ /* 0x000fe200078e00e8 */
[-C--:B------:R-:W-:Y:S02]  /*32720*/  LEA R232, P6, R8, R4.reuse, 0x2 ;  /* 0x0000000408e87211 */ /* 0x080fe400078c10ff */
[C---:B-1----:R-:W-:Y:S01]  /*32730*/  LEA R14, P5, R9.reuse, R4, 0x2 ;  /* 0x00000004090e7211 */ /* 0x042fe200078a10ff */
[----:B------:R1:W-:Y:S03]  /*32740*/  STL.64 [R1+0x9a0], R230 ;  /* 0x0009a0e601007387 */ /* 0x0003e60000100a00 */
[----:B------:R-:W-:Y:S01]  /*32750*/  LEA.HI.X.SX32 R15, R9, R2, 0x2, P5 ;  /* 0x00000002090f7211 */ /* 0x000fe200028f16ff */
[----:B----4-:R-:W-:Y:S01]  /*32760*/  IMAD R6, R6, UR31, RZ ;  /* 0x0000001f06067c24 */ /* 0x010fe2000f8e02ff */
[----:B-1----:R1:W5:Y:S04]  /*32770*/  LDL.LU.64 R230, [R1+0x1940] ;  /* 0x0019400001e67983 */ /* 0x0023680000300a00 */
[----:B------:R-:W2:Y:S04]  /*32780*/  LDL.LU R108, [R1+0xb78] ;  /* 0x000b7800016c7983 */ /* 0x000ea80000300800 */
[----:B------:R4:W-:Y:S01]  /*32790*/  STL.64 [R1+0xa70], R14 ;  /* 0x000a700e01007387 */ /* 0x0009e20000100a00 */
[----:B------:R-:W-:Y:S01]  /*327a0*/  IMAD R5, R5, UR30, RZ ;  /* 0x0000001e05057c24 */ /* 0x000fe2000f8e02ff */
[----:B----4-:R-:W-:-:S04]  /*327b0*/  LEA R14, P5, R7, R4, 0x2 ;  /* 0x00000004070e7211 */ /* 0x010fc800078a10ff */
[-C--:B------:R-:W-:Y:S01]  /*327c0*/  LEA.HI.X.SX32 R15, R7, R2.reuse, 0x2, P5 ;  /* 0x00000002070f7211 */ /* 0x080fe200028f16ff */
[----:B------:R-:W-:Y:S02]  /*327d0*/  IMAD R13, R13, UR29, RZ ;  /* 0x0000001d0d0d7c24 */ /* 0x000fe4000f8e02ff */
[----:B------:R-:W-:Y:S02]  /*327e0*/  IMAD R241, R241, UR27, RZ ;  /* 0x0000001bf1f17c24 */ /* 0x000fe4000f8e02ff */
[----:B------:R-:W-:Y:S02]  /*327f0*/  IMAD R239, R239, UR26, RZ ;  /* 0x0000001aefef7c24 */ /* 0x000fe4000f8e02ff */
[----:B---3--:R-:W-:Y:S01]  /*32800*/  IMAD R11, R233, UR21, RZ ;  /* 0x00000015e90b7c24 */ /* 0x008fe2000f8e02ff */
[----:B------:R-:W-:Y:S02]  /*32810*/  LEA.HI.X.SX32 R233, R8, R2, 0x2, P6 ;  /* 0x0000000208e97211 */ /* 0x000fe400030f16ff */
[----:B------:R-:W3:Y:S01]  /*32820*/  LDL.LU R8, [R1+0xb60] ;  /* 0x000b600001087983 */ /* 0x000ee20000300800 */
[----:B------:R-:W-:-:S03]  /*32830*/  IMAD R9, R240, UR20, RZ ;  /* 0x00000014f0097c24 */ /* 0x000fc6000f8e02ff */
[----:B------:R-:W4:Y:S04]  /*32840*/  LDL.LU R240, [R1+0xb7c] ;  /* 0x000b7c0001f07983 */ /* 0x000f280000300800 */
[----:B------:R1:W-:Y:S04]  /*32850*/  STL.64 [R1+0xb30], R232 ;  /* 0x000b30e801007387 */ /* 0x0003e80000100a00 */
[----:B------:R1:W-:Y:S02]  /*32860*/  STL.64 [R1+0xbf8], R14 ;  /* 0x000bf80e01007387 */ /* 0x0003e40000100a00 */
[----:B-1----:R-:W-:-:S02]  /*32870*/  LEA R232, P6, R6, R4, 0x2 ;  /* 0x0000000406e87211 */ /* 0x002fc400078c10ff */
[C---:B------:R-:W-:Y:S02]  /*32880*/  LEA R14, P5, R5.reuse, R4, 0x2 ;  /* 0x00000004050e7211 */ /* 0x040fe400078a10ff */
[-C--:B------:R-:W-:Y:S02]  /*32890*/  LEA.HI.X.SX32 R233, R6, R2.reuse, 0x2, P6 ;  /* 0x0000000206e97211 */ /* 0x080fe400030f16ff */
[----:B------:R-:W-:-:S03]  /*328a0*/  LEA.HI.X.SX32 R15, R5, R2, 0x2, P5 ;  /* 0x00000002050f7211 */ /* 0x000fc600028f16ff */
[----:B------:R1:W-:Y:S01]  /*328b0*/  STL.64 [R1+0xce0], R232 ;  /* 0x000ce0e801007387 */ /* 0x0003e20000100a00 */
[----:B------:R-:W-:Y:S02]  /*328c0*/  IMAD R5, R252, UR18, RZ ;  /* 0x00000012fc057c24 */ /* 0x000fe4000f8e02ff */
[----:B------:R-:W-:Y:S01]  /*328d0*/  IMAD.MOV.U32 R252, RZ, RZ, R12 ;  /* 0x000000fffffc7224 */ /* 0x000fe200078e000c */
[----:B------:R1:W-:Y:S02]  /*328e0*/  STL.64 [R1+0xde8], R14 ;  /* 0x000de80e01007387 */ /* 0x0003e40000100a00 */
[CC--:B-1----:R-:W-:Y:S02]  /*328f0*/  LEA R232, P6, R13.reuse, R4.reuse, 0x2 ;  /* 0x000000040de87211 */ /* 0x0c2fe400078c10ff */
[----:B------:R-:W-:Y:S02]  /*32900*/  LEA R14, P5, R10, R4, 0x2 ;  /* 0x000000040a0e7211 */ /* 0x000fe400078a10ff */
[----:B------:R-:W-:-:S02]  /*32910*/  LEA.HI.X.SX32 R233, R13, R2, 0x2, P6 ;  /* 0x000000020de97211 */ /* 0x000fc400030f16ff */
[C---:B------:R-:W-:Y:S02]  /*32920*/  LEA R12, P6, R241.reuse, R4, 0x2 ;  /* 0x00000004f10c7211 */ /* 0x040fe400078c10ff */
[-C--:B------:R-:W-:Y:S02]  /*32930*/  LEA.HI.X.SX32 R15, R10, R2.reuse, 0x2, P5 ;  /* 0x000000020a0f7211 */ /* 0x080fe400028f16ff */
[----:B------:R-:W-:Y:S01]  /*32940*/  LEA.HI.X.SX32 R13, R241, R2, 0x2, P6 ;  /* 0x00000002f10d7211 */ /* 0x000fe200030f16ff */
[----:B------:R1:W-:Y:S04]  /*32950*/  STL.64 [R1+0xe78], R232 ;  /* 0x000e78e801007387 */ /* 0x0003e80000100a00 */
[----:B-1----:R1:W5:Y:S04]  /*32960*/  LDL.LU.64 R232, [R1+0x1938] ;  /* 0x0019380001e87983 */ /* 0x0023680000300a00 */
[----:B------:R-:W-:Y:S04]  /*32970*/  STL.64 [R1+0x8f8], R14 ;  /* 0x0008f80e01007387 */ /* 0x000fe80000100a00 */
[----:B------:R1:W-:Y:S04]  /*32980*/  STL.64 [R1+0x9b8], R12 ;  /* 0x0009b80c01007387 */ /* 0x0003e80000100a00 */
[----:B-1----:R-:W4:Y:S01]  /*32990*/  LDL.LU R13, [R1+0x1930] ;  /* 0x00193000010d7983 */ /* 0x002f220000300800 */
[----:B------:R-:W-:Y:S01]  /*329a0*/  LEA R14, P5, R239, R4, 0x2 ;  /* 0x00000004ef0e7211 */ /* 0x000fe200078a10ff */
[----:B------:R-:W-:-:S03]  /*329b0*/  IMAD R237, R237, UR25, RZ ;  /* 0x00000019eded7c24 */ /* 0x000fc6000f8e02ff */
[----:B------:R-:W-:Y:S02]  /*329c0*/  LEA.HI.X.SX32 R15, R239, R2, 0x2, P5 ;  /* 0x00000002ef0f7211 */ /* 0x000fe400028f16ff */
[----:B------:R-:W-:Y:S01]  /*329d0*/  LEA R12, P6, R237, R4, 0x2 ;  /* 0x00000004ed0c7211 */ /* 0x000fe200078c10ff */
[----:B------:R-:W-:Y:S02]  /*329e0*/  IMAD R6, R236, UR13, RZ ;  /* 0x0000000dec067c24 */ /* 0x000fe4000f8e02ff */
[----:B------:R1:W-:Y:S04]  /*329f0*/  STL.64 [R1+0xa78], R14 ;  /* 0x000a780e01007387 */ /* 0x0003e80000100a00 */
[----:B-1----:R1:W5:Y:S04]  /*32a00*/  LDL.LU.64 R14, [R1+0x1928] ;  /* 0x00192800010e7983 */ /* 0x0023680000300a00 */
[----:B------:R1:W-:Y:S04]  /*32a10*/  STL [R1+0xb40], R12 ;  /* 0x000b400c01007387 */ /* 0x0003e80000100800 */
[----:B------:R-:W4:Y:S01]  /*32a20*/  LDL.LU R236, [R1+0xc38] ;  /* 0x000c380001ec7983 */ /* 0x000f220000300800 */
[----:B------:R-:W-:-:S02]  /*32a30*/  IMAD R109, R109, UR24, RZ ;  /* 0x000000186d6d7c24 */ /* 0x000fc4000f8e02ff */
[----:B--2---:R-:W-:Y:S01]  /*32a40*/  IMAD R10, R108, UR12, RZ ;  /* 0x0000000c6c0a7c24 */ /* 0x004fe2000f8e02ff */
[----:B------:R-:W2:Y:S01]  /*32a50*/  S2R R3, SR_TID.X ;  /* 0x0000000000037919 */ /* 0x000ea20000002100 */
[----:B------:R-:W-:-:S04]  /*32a60*/  USHF.L.U32 UR11, UR17, 0x15, URZ ;  /* 0x00000015110b7899 */ /* 0x000fc800080006ff */
[----:B------:R-:W-:Y:S01]  /*32a70*/  ULOP3.LUT UR11, UR11, 0x600000, URZ, 0xc0, !UPT ;  /* 0x006000000b0b7892 */ /* 0x000fe2000f8ec0ff */
[----:B------:R-:W1:Y:S03]  /*32a80*/  LDCU.64 UR22, c[0x0][0x358] ;  /* 0x00006b00ff1677ac */ /* 0x000e660008000a00 */
[----:B------:R-:W-:Y:S01]  /*32a90*/  UIADD3 UR11, UPT, UPT, UR10, UR11, URZ ;  /* 0x0000000b0a0b7290 */ /* 0x000fe2000fffe0ff */
[----:B---3--:R-:W-:Y:S02]  /*32aa0*/  IMAD R7, R8, UR19, RZ ;  /* 0x0000001308077c24 */ /* 0x008fe4000f8e02ff */
[----:B------:R-:W-:Y:S02]  /*32ab0*/  IMAD R8, R238, UR16, RZ ;  /* 0x00000010ee087c24 */ /* 0x000fe4000f8e02ff */
[----:B------:R-:W-:Y:S01]  /*32ac0*/  IMAD.MOV.U32 R238, RZ, RZ, R12 ;  /* 0x000000ffffee7224 */ /* 0x000fe200078e000c */
[----:B-1----:R-:W-:-:S02]  /*32ad0*/  LEA R12, P5, R109, R4, 0x2 ;  /* 0x000000046d0c7211 */ /* 0x002fc400078a10ff */
[----:B--2---:R-:W-:-:S04]  /*32ae0*/  SHF.R.U32.HI R3, RZ, 0x6, R3 ;  /* 0x00000006ff037819 */ /* 0x004fc80000011603 */
[----:B------:R-:W-:Y:S01]  /*32af0*/  SGXT.U32 R3, R3, 0x1 ;  /* 0x000000010303781a */ /* 0x000fe20000000000 */
[----:B------:R-:W-:Y:S01]  /*32b00*/  UIADD3 UR16, UPT, UPT, UR7, 0xd8000, URZ ;  /* 0x000d800007107890 */ /* 0x000fe2000fffe0ff */
[----:B----4-:R-:W-:Y:S01]  /*32b10*/  IMAD.MOV.U32 R239, RZ, RZ, R13 ;  /* 0x000000ffffef7224 */ /* 0x010fe200078e000d */
[-C--:B------:R-:W-:Y:S02]  /*32b20*/  LEA.HI.X.SX32 R239, R237, R2.reuse, 0x2, P6 ;  /* 0x00000002edef7211 */ /* 0x080fe400030f16ff */
[----:B------:R-:W-:Y:S02]  /*32b30*/  LEA.HI.X.SX32 R13, R109, R2, 0x2, P5 ;  /* 0x000000026d0d7211 */ /* 0x000fe400028f16ff */
[C---:B------:R-:W-:Y:S01]  /*32b40*/  LEA R238, P6, R11.reuse, R4, 0x2 ;  /* 0x000000040bee7211 */ /* 0x040fe200078c10ff */
[----:B------:R1:W-:Y:S04]  /*32b50*/  STL [R1+0xb44], R239 ;  /* 0x000b44ef01007387 */ /* 0x0003e80000100800 */
[----:B------:R2:W-:Y:S01]  /*32b60*/  STL.64 [R1+0xc08], R12 ;  /* 0x000c080c01007387 */ /* 0x0005e20000100a00 */
[----:B-1----:R-:W-:-:S02]  /*32b70*/  LEA.HI.X.SX32 R239, R11, R2, 0x2, P6 ;  /* 0x000000020bef7211 */ /* 0x002fc400030f16ff */
[----:B--2---:R-:W-:-:S03]  /*32b80*/  LEA R12, P5, R9, R4, 0x2 ;  /* 0x00000004090c7211 */ /* 0x004fc600078a10ff */
[----:B------:R1:W-:Y:S01]  /*32b90*/  STL.64 [R1+0xce8], R238 ;  /* 0x000ce8ee01007387 */ /* 0x0003e20000100a00 */
[----:B------:R-:W-:-:S05]  /*32ba0*/  LEA.HI.X.SX32 R13, R9, R2, 0x2, P5 ;  /* 0x00000002090d7211 */ /* 0x000fca00028f16ff */
[----:B------:R2:W-:Y:S01]  /*32bb0*/  STL.64 [R1+0xdf8], R12 ;  /* 0x000df80c01007387 */ /* 0x0005e20000100a00 */
[----:B-1----:R-:W-:-:S04]  /*32bc0*/  LEA R238, P6, R7, R4, 0x2 ;  /* 0x0000000407ee7211 */ /* 0x002fc800078c10ff */
[----:B------:R-:W-:Y:S02]  /*32bd0*/  LEA.HI.X.SX32 R239, R7, R2, 0x2, P6 ;  /* 0x0000000207ef7211 */ /* 0x000fe400030f16ff */
[----:B--2---:R-:W-:-:S03]  /*32be0*/  LEA R12, P5, R5, R4, 0x2 ;  /* 0x00000004050c7211 */ /* 0x004fc600078a10ff */
[----:B------:R1:W-:Y:S01]  /*32bf0*/  STL.64 [R1+0xe80], R238 ;  /* 0x000e80ee01007387 */ /* 0x0003e20000100a00 */
[----:B------:R-:W-:Y:S01]  /*32c00*/  LEA.HI.X.SX32 R13, R5, R2, 0x2, P5 ;  /* 0x00000002050d7211 */ /* 0x000fe200028f16ff */
[----:B------:R-:W-:-:S04]  /*32c10*/  IMAD R9, R240, UR9, RZ ;  /* 0x00000009f0097c24 */ /* 0x000fc8000f8e02ff */
[----:B------:R2:W-:Y:S01]  /*32c20*/  STL.64 [R1+0x900], R12 ;  /* 0x0009000c01007387 */ /* 0x0005e20000100a00 */
[----:B-1----:R-:W-:Y:S01]  /*32c30*/  LEA R238, P6, R8, R4, 0x2 ;  /* 0x0000000408ee7211 */ /* 0x002fe200078c10ff */
[----:B------:R-:W-:Y:S02]  /*32c40*/  IMAD R5, R0, UR8, RZ ;  /* 0x0000000800057c24 */ /* 0x000fe4000f8e02ff */
[----:B------:R1:W5:Y:S01]  /*32c50*/  LDL.LU R0, [R1+0x1920] ;  /* 0x0019200001007983 */ /* 0x0003620000300800 */
[----:B------:R-:W-:Y:S02]  /*32c60*/  LEA.HI.X.SX32 R239, R8, R2, 0x2, P6 ;  /* 0x0000000208ef7211 */ /* 0x000fe400030f16ff */
[----:B--2---:R-:W-:-:S03]  /*32c70*/  LEA R12, P5, R6, R4, 0x2 ;  /* 0x00000004060c7211 */ /* 0x004fc600078a10ff */
[----:B------:R2:W-:Y:S01]  /*32c80*/  STL.64 [R1+0x9c0], R238 ;  /* 0x0009c0ee01007387 */ /* 0x0005e20000100a00 */
[----:B------:R-:W-:Y:S02]  /*32c90*/  LEA.HI.X.SX32 R13, R6, R2, 0x2, P5 ;  /* 0x00000002060d7211 */ /* 0x000fe400028f16ff */
[-C--:B------:R-:W-:Y:S01]  /*32ca0*/  LEA R108, P5, R9, R4.reuse, 0x2 ;  /* 0x00000004096c7211 */ /* 0x080fe200078a10ff */
[----:B------:R-:W3:Y:S01]  /*32cb0*/  S2R R240, SR_TID.X ;  /* 0x0000000000f07919 */ /* 0x000ee20000002100 */
[----:B--2---:R-:W-:Y:S01]  /*32cc0*/  LEA R238, P6, R10, R4, 0x2 ;  /* 0x000000040aee7211 */ /* 0x004fe200078c10ff */
[----:B------:R2:W-:Y:S01]  /*32cd0*/  STL.64 [R1+0xa90], R12 ;  /* 0x000a900c01007387 */ /* 0x0005e20000100a00 */
[----:B------:R-:W-:Y:S02]  /*32ce0*/  IMAD R6, R252, UR6, RZ ;  /* 0x00000006fc067c24 */ /* 0x000fe4000f8e02ff */
[----:B------:R-:W-:Y:S01]  /*32cf0*/  LEA.HI.X.SX32 R239, R10, R2, 0x2, P6 ;  /* 0x000000020aef7211 */ /* 0x000fe200030f16ff */
[----:B------:R-:W-:-:S02]  /*32d00*/  IMAD.MOV.U32 R10, RZ, RZ, R108 ;  /* 0x000000ffff0a7224 */ /* 0x000fc400078e006c */
[----:B------:R-:W-:Y:S01]  /*32d10*/  IMAD.MOV.U32 R11, RZ, RZ, R109 ;  /* 0x000000ffff0b7224 */ /* 0x000fe200078e006d */
[----:B--2---:R1:W5:Y:S04]  /*32d20*/  LDL.LU.64 R12, [R1+0x1918] ;  /* 0x00191800010c7983 */ /* 0x0043680000300a00 */
[----:B------:R2:W-:Y:S01]  /*32d30*/  STL [R1+0xc10], R108 ;  /* 0x000c106c01007387 */ /* 0x0005e20000100800 */
[----:B------:R-:W-:Y:S02]  /*32d40*/  LEA.HI.X.SX32 R11, R9, R2, 0x2, P5 ;  /* 0x00000002090b7211 */ /* 0x000fe400028f16ff */
[----:B--2---:R-:W-:-:S04]  /*32d50*/  LEA R108, P6, R5, R4, 0x2 ;  /* 0x00000004056c7211 */ /* 0x004fc800078c10ff */
[----:B------:R-:W-:Y:S02]  /*32d60*/  LEA.HI.X.SX32 R109, R5, R2, 0x2, P6 ;  /* 0x00000002056d7211 */ /* 0x000fe400030f16ff */
[C---:B------:R-:W-:Y:S01]  /*32d70*/  LEA R8, P6, R6.reuse, R4, 0x2 ;  /* 0x0000000406087211 */ /* 0x040fe200078c10ff */
[----:B------:R-:W-:Y:S03]  /*32d80*/  STL.64 [R1+0xb48], R238 ;  /* 0x000b48ee01007387 */ /* 0x000fe60000100a00 */
[----:B------:R-:W-:Y:S01]  /*32d90*/  LEA.HI.X.SX32 R9, R6, R2, 0x2, P6 ;  /* 0x0000000206097211 */ /* 0x000fe200030f16ff */
[----:B------:R2:W-:Y:S04]  /*32da0*/  STL [R1+0xc14], R11 ;  /* 0x000c140b01007387 */ /* 0x0005e80000100800 */
[----:B------:R1:W-:Y:S04]  /*32db0*/  STL.64 [R1+0xcf0], R108 ;  /* 0x000cf06c01007387 */ /* 0x0003e80000100a00 */
[----:B------:R1:W-:Y:S01]  /*32dc0*/  STL.64 [R1+0xdf0], R8 ;  /* 0x000df00801007387 */ /* 0x0003e20000100a00 */
[----:B---3--:R-:W-:-:S02]  /*32dd0*/  LOP3.LUT R252, R240, 0x7f, RZ, 0xc0, !PT ;  /* 0x0000007ff0fc7812 */ /* 0x008fc400078ec0ff */
[----:B------:R-:W-:Y:S02]  /*32de0*/  LOP3.LUT R240, R240, 0x3f, RZ, 0xc0, !PT ;  /* 0x0000003ff0f07812 */ /* 0x000fe400078ec0ff */
[----:B------:R-:W-:Y:S02]  /*32df0*/  ISETP.NE.U32.AND P5, PT, R252, RZ, PT ;  /* 0x000000fffc00720c */ /* 0x000fe40003fa5070 */
[----:B------:R-:W-:Y:S01]  /*32e00*/  LOP3.LUT R5, R3, 0x42, RZ, 0xfc, !PT ;  /* 0x0000004203057812 */ /* 0x000fe200078efcff */
[----:B--2---:R-:W-:Y:S01]  /*32e10*/  IMAD R11, R240, 0x80, R236 ;  /* 0x00000080f00b7824 */ /* 0x004fe200078e02ec */
[----:B------:R-:W-:Y:S01]  /*32e20*/  UMOV UR6, 0x1 ;  /* 0x0000000100067882 */ /* 0x000fe20000000000 */
[----:B------:R-:W-:Y:S08]  /*32e30*/  BRA.U UP0, `(.L_x_5) ;  /* 0x0000000100187547 */ /* 0x000ff0000b800000 */
[----:B------:R-:W-:Y:S01]  /*32e40*/  ELECT P6, URZ, PT ;  /* 0x0000000000ff782f */ /* 0x000fe200038c0000 */
[----:B------:R-:W-:Y:S01]  /*32e50*/  IMAD.MOV.U32 R2, RZ, RZ, 0x1 ;  /* 0x00000001ff027424 */ /* 0x000fe200078e00ff */
[----:B------:R-:W-:Y:S01]  /*32e60*/  UMOV UR5, 0x40 ;  /* 0x0000004000057882 */ /* 0x000fe20000000000 */
[----:B------:R-:W-:Y:S01]  /*32e70*/  UVIRTCOUNT.DEALLOC.SMPOOL 0x80 ;  /* 0x000000800000784c */ /* 0x000fe20000000000 */
[----:B------:R-:W-:-:S09]  /*32e80*/  ULEA UR5, UR4, UR5, 0x18 ;  /* 0x0000000504057291 */ /* 0x000fd2000f8ec0ff */
[----:B------:R2:W-:Y:S03]  /*32e90*/  @P6 STS.U8 [UR5], R2 ;  /* 0x00000002ff006988 */ /* 0x0005e60008000005 */
.L_x_5:
[----:B------:R-:W3:Y:S04]  /*32ea0*/  LDL.64 R240, [R1+0x1198] ;  /* 0x0011980001f07983 */ /* 0x000ee80000100a00 */
[----:B------:R-:W4:Y:S04]  /*32eb0*/  LDL.64 R236, [R1+0x11c0] ;  /* 0x0011c00001ec7983 */ /* 0x000f280000100a00 */
[----:B-12---:R-:W2:Y:S01]  /*32ec0*/  LDL.64 R8, [R1+0x1128] ;  /* 0x0011280001087983 */ /* 0x006ea20000100a00 */
[----:B------:R-:W-:Y:S01]  /*32ed0*/  VOTEU.ALL UP1, P5 ;  /* 0x0000000000ff7886 */ /* 0x000fe20002820000 */
[----:B------:R-:W-:Y:S01]  /*32ee0*/  UMOV UR8, UR16 ;  /* 0x0000001000087c82 */ /* 0x000fe20008000000 */
[----:B------:R-:W-:Y:S01]  /*32ef0*/  IMAD.U32 R10, RZ, RZ, UR7 ;  /* 0x00000007ff0a7e24 */ /* 0x000fe2000f8e00ff */
[----:B------:R-:W-:Y:S01]  /*32f00*/  STL.64 [R1+0x1de0], R200 ;  /* 0x001de0c801007387 */ /* 0x000fe20000100a00 */
[----:B------:R-:W-:Y:S01]  /*32f10*/  LOP3.LUT R4, R3, 0x60, RZ, 0xfc, !PT ;  /* 0x0000006003047812 */ /* 0x000fe200078efcff */
[----:B------:R-:W-:-:S04]  /*32f20*/  @!UP1 UIADD3 UR12, UPT, UPT, -UR6, 0x100000, URZ ;  /* 0x00100000060c9890 */ /* 0x000fc8000fffe1ff */
[----:B------:R-:W-:Y:S02]  /*32f30*/  @!UP1 USHF.L.U32 UR13, UR12, 0xb, URZ ;  /* 0x0000000b0c0d9899 */ /* 0x000fe400080006ff */
[----:B------:R-:W-:Y:S01]  /*32f40*/  @!UP1 USHF.L.U32 UR12, UR12, 0x1, URZ ;  /* 0x000000010c0c9899 */ /* 0x000fe200080006ff */
[----:B------:R1:W-:Y:S01]  /*32f50*/  STL.64 [R1+0x1dd8], R216 ;  /* 0x001dd8d801007387 */ /* 0x0003e20000100a00 */
[----:B-----5:R-:W-:Y:S02]  /*32f60*/  ISETP.GE.AND P6, PT, R5, R13, PT ;  /* 0x0000000d0500720c */ /* 0x020fe40003fc6270 */
[----:B------:R-:W-:Y:S01]  /*32f70*/  LOP3.LUT R6, R3, 0x62, RZ, 0xfc, !PT ;  /* 0x0000006203067812 */ /* 0x000fe200078efcff */
[----:B------:R-:W-:Y:S04]  /*32f80*/  STL.64 [R1+0x1ad0], R246 ;  /* 0x001ad0f601007387 */ /* 0x000fe80000100a00 */
[----:B------:R1:W-:Y:S04]  /*32f90*/  STL.64 [R1+0x1ac8], R24 ;  /* 0x001ac81801007387 */ /* 0x0003e80000100a00 */
[----:B------:R-:W-:Y:S04]  /*32fa0*/  STL.64 [R1+0x1ac0], R40 ;  /* 0x001ac02801007387 */ /* 0x000fe80000100a00 */
        /* <DEDUP_REMOVED lines=11> */
[----:B------:R-:W2:Y:S04]  /*33060*/  LDL.64 R108, [R1+0x1120] ;  /* 0x00112000016c7983 */ /* 0x000ea80000100a00 */
[----:B-1----:R-:W2:Y:S01]  /*33070*/  LDL.64 R216, [R1+0x1098] ;  /* 0x0010980001d87983 */ /* 0x002ea20000100a00 */
[----:B------:R-:W-:-:S04]  /*33080*/  @!UP1 UIADD3 UR4, UPT, UPT, -UR6, 0x100000, URZ ;  /* 0x0010000006049890 */ /* 0x000fc8000fffe1ff */
[----:B------:R-:W-:Y:S02]  /*33090*/  @!UP1 USHF.L.U32 UR5, UR4, 0xb, URZ ;  /* 0x0000000b04059899 */ /* 0x000fe400080006ff */
[----:B------:R-:W-:Y:S01]  /*330a0*/  @!UP1 USHF.L.U32 UR4, UR4, 0x1, URZ ;  /* 0x0000000104049899 */ /* 0x000fe200080006ff */
[----:B------:R-:W-:Y:S01]  /*330b0*/  VOTEU.ALL UP1, P5 ;  /* 0x0000000000ff7886 */ /* 0x000fe20002820000 */
[----:B------:R-:W-:Y:S01]  /*330c0*/  VOTEU.ALL UP2, P5 ;  /* 0x0000000000ff7886 */ /* 0x000fe20002840000 */
[----:B------:R-:W2:Y:S01]  /*330d0*/  LDL.64 R200, [R1+0x1090] ;  /* 0x0010900001c87983 */ /* 0x000ea20000100a00 */
[----:B------:R-:W-:Y:S01]  /*330e0*/  IADD3 R2, PT, PT, R10, 0x100000, R11 ;  /* 0x001000000a027810 */ /* 0x000fe20007ffe00b */
[----:B------:R-:W1:Y:S01]  /*330f0*/  LDCU UR6, c[0x0][0x3a0] ;  /* 0x00007400ff0677ac */ /* 0x000e620008000800 */
[----:B------:R-:W-:Y:S01]  /*33100*/  STTM.x64 tmem[UR11], RZ ;  /* 0x000000ff000079ed */ /* 0x000fe2000834000b */
[----:B------:R-:W-:Y:S01]  /*33110*/  STTM.x64 tmem[UR11+0x40], RZ ;  /* 0x000040ff000079ed */ /* 0x000fe2000834000b */
[----:B------:R-:W-:Y:S01]  /*33120*/  STTM.x64 tmem[UR11+0x80], RZ ;  /* 0x000080ff000079ed */ /* 0x000fe2000834000b */
[----:B------:R-:W-:Y:S01]  /*33130*/  STTM.x64 tmem[UR11+0xc0], RZ ;  /* 0x0000c0ff000079ed */ /* 0x000fe2000834000b */
[----:B------:R-:W1:Y:S02]  /*33140*/  FENCE.VIEW.ASYNC.T ;  /* 0x00000000000073c6 */ /* 0x000e640000000200 */
[----:B-1----:R-:W-:Y:S06]  /*33150*/  BAR.SYNC.DEFER_BLOCKING 0x0 ;  /* 0x0000000000007b1d */ /* 0x002fec0000010000 */
[----:B------:R-:W1:Y:S02]  /*33160*/  FENCE.VIEW.ASYNC.S ;  /* 0x00000000000073c6 */ /* 0x000e640000000000 */
[----:B-1----:R-:W1:Y:S02]  /*33170*/  @!UP1 SYNCS.EXCH.64 URZ, [UR8], UR12 ;  /* 0x0000000c08ff95b2 */ /* 0x002e640008000100 */
[----:B-1----:R-:W-:Y:S06]  /*33180*/  BAR.SYNC.DEFER_BLOCKING 0x0 ;  /* 0x0000000000007b1d */ /* 0x002fec0000010000 */
[----:B------:R1:W3:Y:S02]  /*33190*/  @!UP2 SYNCS.EXCH.64 URZ, [UR7+0xd8008], UR4 ;  /* 0x0d80080407ffa5b2 */ /* 0x0002e40008000100 */
[----:B------:R-:W-:Y:S01]  /*331a0*/  @!PT LDS RZ, [RZ] ;  /* 0x00000000fffff984 */ /* 0x000fe20000000800 */
[----:B------:R-:W-:Y:S01]  /*331b0*/  @!PT LDS RZ, [RZ] ;  /* 0x00000000fffff984 */ /* 0x000fe20000000800 */
[----:B------:R-:W-:Y:S01]  /*331c0*/  @!PT LDS RZ, [RZ] ;  /* 0x00000000fffff984 */ /* 0x000fe20000000800 */
[----:B---3--:R-:W-:Y:S04]  /*331d0*/  LDGSTS.E [R2+-0x40000], desc[UR22][R240.64], P0 ;  /* 0xc0000000f0027fae */ /* 0x008fe800081a1016 */
[----:B----4-:R-:W-:Y:S04]  /*331e0*/  LDGSTS.E [R2+-0x3fff8], desc[UR22][R236.64], P1 ;  /* 0xc0008000ec027fae */ /* 0x010fe800089a1016 */
[----:B--2---:R2:W-:Y:S04]  /*331f0*/  LDGSTS.E [R2+-0x3e000], desc[UR22][R8.64], P2 ;  /* 0xc200000008027fae */ /* 0x0045e800091a1016 */
[----:B------:R-:W3:Y:S04]  /*33200*/  LDL.64 R240, [R1+0x1000] ;  /* 0x0010000001f07983 */ /* 0x000ee80000100a00 */
[----:B------:R-:W4:Y:S01]  /*33210*/  LDL.64 R236, [R1+0xff8] ;  /* 0x000ff80001ec7983 */ /* 0x000f220000100a00 */
[----:B--2---:R-:W-:-:S02]  /*33220*/  LOP3.LUT R8, R3, 0x6, RZ, 0xfc, !PT ;  /* 0x0000000603087812 */ /* 0x004fc400078efcff */
[-C--:B------:R-:W-:Y:S02]  /*33230*/  ISETP.GE.AND P0, PT, R4, R13.reuse, PT ;  /* 0x0000000d0400720c */ /* 0x080fe40003f06270 */
[----:B------:R-:W-:Y:S02]  /*33240*/  SEL R4, R12, RZ, !P6 ;  /* 0x000000ff0c047207 */ /* 0x000fe40007000000 */
[-C--:B------:R-:W-:Y:S02]  /*33250*/  ISETP.GE.AND P6, PT, R6, R13.reuse, PT ;  /* 0x0000000d0600720c */ /* 0x080fe40003fc6270 */
[----:B------:R-:W-:Y:S02]  /*33260*/  SEL R6, R12, RZ, !P0 ;  /* 0x000000ff0c067207 */ /* 0x000fe40004000000 */
[----:B------:R-:W-:Y:S01]  /*33270*/  ISETP.NE.U32.AND P0, PT, R4, RZ, PT ;  /* 0x000000ff0400720c */ /* 0x000fe20003f05070 */
[----:B------:R-:W-:Y:S01]  /*33280*/  LDGSTS.E [R2+-0x3dff8], desc[UR22][R108.64], P3 ;  /* 0xc20080006c027fae */ /* 0x000fe200099a1016 */
[----:B------:R-:W-:-:S03]  /*33290*/  ISETP.GE.AND P3, PT, R8, R13, PT ;  /* 0x0000000d0800720c */ /* 0x000fc60003f66270 */
[----:B------:R-:W2:Y:S04]  /*332a0*/  LDL.64 R8, [R1+0x1220] ;  /* 0x0012200001087983 */ /* 0x000ea80000100a00 */
[----:B------:R-:W-:Y:S04]  /*332b0*/  LDGSTS.E [R2+-0x3c000], desc[UR22][R216.64], P4 ;  /* 0xc4000000d8027fae */ /* 0x000fe8000a1a1016 */
[----:B------:R-:W2:Y:S04]  /*332c0*/  LDL.64 R108, [R1+0x1208] ;  /* 0x00120800016c7983 */ /* 0x000ea80000100a00 */
[----:B------:R-:W-:Y:S04]  /*332d0*/  LDGSTS.E [R2+-0x3bff8], desc[UR22][R200.64], P0 ;  /* 0xc4008000c8027fae */ /* 0x000fe800081a1016 */
[----:B------:R-:W2:Y:S04]  /*332e0*/  LDL.64 R216, [R1+0x1170] ;  /* 0x0011700001d87983 */ /* 0x000ea80000100a00 */
[----:B------:R-:W2:Y:S01]  /*332f0*/  LDL.64 R200, [R1+0x1168] ;  /* 0x0011680001c87983 */ /* 0x000ea20000100a00 */
[----:B------:R-:W-:-:S04]  /*33300*/  LOP3.LUT R5, R3, 0x4, RZ, 0xfc, !PT ;  /* 0x0000000403057812 */ /* 0x000fc800078efcff */
[----:B------:R-:W-:Y:S02]  /*33310*/  ISETP.GE.AND P1, PT, R5, R13, PT ;  /* 0x0000000d0500720c */ /* 0x000fe40003f26270 */
[----:B------:R-:W-:Y:S02]  /*33320*/  SEL R5, R12, RZ, !P6 ;  /* 0x000000ff0c057207 */ /* 0x000fe40007000000 */
[----:B------:R-:W-:Y:S02]  /*33330*/  ISETP.NE.U32.AND P6, PT, R6, RZ, PT ;  /* 0x000000ff0600720c */ /* 0x000fe40003fc5070 */
[----:B------:R-:W-:Y:S02]  /*33340*/  SEL R4, R12, RZ, !P1 ;  /* 0x000000ff0c047207 */ /* 0x000fe40004800000 */
[----:B------:R-:W-:Y:S02]  /*33350*/  ISETP.NE.U32.AND P1, PT, R5, RZ, PT ;  /* 0x000000ff0500720c */ /* 0x000fe40003f25070 */
[----:B------:R-:W-:-:S02]  /*33360*/  LOP3.LUT R7, R3, 0x24, RZ, 0xfc, !PT ;  /* 0x0000002403077812 */ /* 0x000fc400078efcff */
[----:B------:R-:W-:Y:S02]  /*33370*/  LOP3.LUT R25, R11, 0x10, RZ, 0x3c, !PT ;  /* 0x000000100b197812 */ /* 0x000fe400078e3cff */
[----:B------:R-:W-:Y:S02]  /*33380*/  LOP3.LUT R6, R3, 0x26, RZ, 0xfc, !PT ;  /* 0x0000002603067812 */ /* 0x000fe400078efcff */
[----:B------:R-:W-:Y:S01]  /*33390*/  ISETP.GE.AND P4, PT, R7, R13, PT ;  /* 0x0000000d0700720c */ /* 0x000fe20003f86270 */
[----:B------:R-:W-:Y:S01]  /*333a0*/  STL [R1+0x1914], R25 ;  /* 0x0019141901007387 */ /* 0x000fe20000100800 */
[----:B------:R-:W-:Y:S02]  /*333b0*/  ISETP.NE.U32.AND P2, PT, R4, RZ, PT ;  /* 0x000000ff0400720c */ /* 0x000fe40003f45070 */
[----:B------:R-:W-:Y:S01]  /*333c0*/  LOP3.LUT R5, R3, 0x44, RZ, 0xfc, !PT ;  /* 0x0000004403057812 */ /* 0x000fe200078efcff */
[----:B------:R-:W2:Y:S01]  /*333d0*/  LDL.64 R246, [R1+0x1040] ;  /* 0x0010400001f67983 */ /* 0x000ea20000100a00 */
[----:B------:R-:W-:-:S02]  /*333e0*/  SEL R4, R12, RZ, !P3 ;  /* 0x000000ff0c047207 */ /* 0x000fc40005800000 */
[-C--:B------:R-:W-:Y:S02]  /*333f0*/  ISETP.GE.AND P3, PT, R6, R13.reuse, PT ;  /* 0x0000000d0600720c */ /* 0x080fe40003f66270 */
[----:B------:R-:W-:Y:S02]  /*33400*/  SEL R6, R12, RZ, !P4 ;  /* 0x000000ff0c067207 */ /* 0x000fe40006000000 */
[----:B------:R-:W-:Y:S02]  /*33410*/  ISETP.GE.AND P4, PT, R5, R13, PT ;  /* 0x0000000d0500720c */ /* 0x000fe40003f86270 */
[----:B------:R-:W-:Y:S02]  /*33420*/  ISETP.NE.U32.AND P0, PT, R4, RZ, PT ;  /* 0x000000ff0400720c */ /* 0x000fe40003f05070 */
[C---:B------:R-:W-:Y:S02]  /*33430*/  SEL R4, R12.reuse, RZ, !P4 ;  /* 0x000000ff0c047207 */ /* 0x040fe40006000000 */
[----:B------:R-:W-:-:S02]  /*33440*/  SEL R5, R12, RZ, !P3 ;  /* 0x000000ff0c057207 */ /* 0x000fc40005800000 */
[----:B------:R-:W-:Y:S02]  /*33450*/  ISETP.NE.U32.AND P3, PT, R6, RZ, PT ;  /* 0x000000ff0600720c */ /* 0x000fe40003f65070 */
[----:B------:R-:W-:Y:S01]  /*33460*/  ISETP.NE.U32.AND P4, PT, R5, RZ, PT ;  /* 0x000000ff0500720c */ /* 0x000fe20003f85070 */
[----:B---3--:R-:W-:Y:S04]  /*33470*/  LDGSTS.E [R2+-0x3a000], desc[UR22][R240.64], P6 ;  /* 0xc6000000f0027fae */ /* 0x008fe8000b1a1016 */
[----:B----4-:R-:W-:Y:S04]  /*33480*/  LDGSTS.E [R2+-0x39ff8], desc[UR22][R236.64], P1 ;  /* 0xc6008000ec027fae */ /* 0x010fe800089a1016 */
[----:B------:R-:W3:Y:S04]  /*33490*/  LDL.64 R240, [R1+0x10d0] ;  /* 0x0010d00001f07983 */ /* 0x000ee80000100a00 */
[----:B------:R-:W4:Y:S01]  /*334a0*/  LDL.64 R236, [R1+0x10c8] ;  /* 0x0010c80001ec7983 */ /* 0x000f220000100a00 */
[----:B------:R-:W-:-:S02]  /*334b0*/  ISETP.NE.U32.AND P6, PT, R4, RZ, PT ;  /* 0x000000ff0400720c */ /* 0x000fc40003fc5070 */
[----:B------:R-:W-:-:S05]  /*334c0*/  IADD3 R4, PT, PT, R10, 0x100000, R25 ;  /* 0x001000000a047810 */ /* 0x000fca0007ffe019 */
[----:B--2---:R2:W-:Y:S04]  /*334d0*/  LDGSTS.E [R4+-0x40000], desc[UR22][R108.64], P2 ;  /* 0xc00000006c047fae */ /* 0x0045e800091a1016 */
[----:B------:R-:W-:Y:S04]  /*334e0*/  LDGSTS.E [R4+-0x3fff8], desc[UR22][R8.64], P0 ;  /* 0xc000800008047fae */ /* 0x000fe800081a1016 */
[----:B------:R-:W-:Y:S04]  /*334f0*/  LDGSTS.E [R4+-0x3e000], desc[UR22][R216.64], P3 ;  /* 0xc2000000d8047fae */ /* 0x000fe800099a1016 */
[----:B------:R-:W4:Y:S04]  /*33500*/  LDL.64 R8, [R1+0x1038] ;  /* 0x0010380001087983 */ /* 0x000f280000100a00 */
[----:B------:R-:W4:Y:S04]  /*33510*/  LDL.64 R216, [R1+0x1278] ;  /* 0x0012780001d87983 */ /* 0x000f280000100a00 */
[----:B------:R-:W-:Y:S04]  /*33520*/  LDGSTS.E [R4+-0x3dff8], desc[UR22][R200.64], P4 ;  /* 0xc2008000c8047fae */ /* 0x000fe8000a1a1016 */
[----:B------:R-:W4:Y:S01]  /*33530*/  LDL.64 R200, [R1+0x1280] ;  /* 0x0012800001c87983 */ /* 0x000f220000100a00 */
[----:B------:R-:W-:-:S02]  /*33540*/  LOP3.LUT R24, R3, 0x46, RZ, 0xfc, !PT ;  /* 0x0000004603187812 */ /* 0x000fc400078efcff */
[C---:B------:R-:W-:Y:S02]  /*33550*/  LOP3.LUT R7, R3.reuse, 0x64, RZ, 0xfc, !PT ;  /* 0x0000006403077812 */ /* 0x040fe400078efcff */
[-C--:B------:R-:W-:Y:S02]  /*33560*/  ISETP.GE.AND P1, PT, R24, R13.reuse, PT ;  /* 0x0000000d1800720c */ /* 0x080fe40003f26270 */
[----:B------:R-:W-:Y:S02]  /*33570*/  LOP3.LUT R6, R3, 0x66, RZ, 0xfc, !PT ;  /* 0x0000006603067812 */ /* 0x000fe400078efcff */
[-C--:B------:R-:W-:Y:S02]  /*33580*/  ISETP.GE.AND P2, PT, R7, R13.reuse, PT ;  /* 0x0000000d0700720c */ /* 0x080fe40003f46270 */
[----:B------:R-:W-:Y:S02]  /*33590*/  SEL R5, R12, RZ, !P1 ;  /* 0x000000ff0c057207 */ /* 0x000fe40004800000 */
[----:B------:R-:W-:-:S02]  /*335a0*/  ISETP.GE.AND P1, PT, R6, R13, PT ;  /* 0x0000000d0600720c */ /* 0x000fc40003f26270 */
[C---:B------:R-:W-:Y:S02]  /*335b0*/  SEL R6, R12.reuse, RZ, !P2 ;  /* 0x000000ff0c067207 */ /* 0x040fe40005000000 */
[----:B------:R-:W-:Y:S02]  /*335c0*/  ISETP.NE.U32.AND P2, PT, R5, RZ, PT ;  /* 0x000000ff0500720c */ /* 0x000fe40003f45070 */
[----:B------:R-:W-:Y:S02]  /*335d0*/  SEL R5, R12, RZ, !P1 ;  /* 0x000000ff0c057207 */ /* 0x000fe40004800000 */
[----:B------:R-:W-:Y:S02]  /*335e0*/  LOP3.LUT R7, R3, 0x8, RZ, 0xfc, !PT ;  /* 0x0000000803077812 */ /* 0x000fe400078efcff */
[----:B------:R-:W-:Y:S02]  /*335f0*/  ISETP.NE.U32.AND P1, PT, R5, RZ, PT ;  /* 0x000000ff0500720c */ /* 0x000fe40003f25070 */
[----:B------:R-:W-:-:S02]  /*33600*/  LOP3.LUT R5, R3, 0xa, RZ, 0xfc, !PT ;  /* 0x0000000a03057812 */ /* 0x000fc400078efcff */
[-C--:B------:R-:W-:Y:S02]  /*33610*/  ISETP.GE.AND P3, PT, R7, R13.reuse, PT ;  /* 0x0000000d0700720c */ /* 0x080fe40003f66270 */
[-C--:B------:R-:W-:Y:S02]  /*33620*/  ISETP.GE.AND P4, PT, R5, R13.reuse, PT ;  /* 0x0000000d0500720c */ /* 0x080fe40003f86270 */
[----:B------:R-:W-:Y:S02]  /*33630*/  SEL R5, R12, RZ, !P3 ;  /* 0x000000ff0c057207 */ /* 0x000fe40005800000 */
[----:B------:R-:W-:Y:S02]  /*33640*/  ISETP.GE.AND P0, PT, R252, R13, PT ;  /* 0x0000000dfc00720c */ /* 0x000fe40003f06270 */
[----:B------:R-:W-:Y:S02]  /*33650*/  ISETP.NE.U32.AND P3, PT, R5, RZ, PT ;  /* 0x000000ff0500720c */ /* 0x000fe40003f65070 */
[----:B--2---:R-:W-:-:S02]  /*33660*/  SEL R109, R12, RZ, !P0 ;  /* 0x000000ff0c6d7207 */ /* 0x004fc40004000000 */
[----:B------:R-:W-:Y:S02]  /*33670*/  SEL R5, R12, RZ, !P4 ;  /* 0x000000ff0c057207 */ /* 0x000fe40006000000 */
[----:B------:R-:W-:Y:S02]  /*33680*/  ISETP.NE.U32.AND P0, PT, R6, RZ, PT ;  /* 0x000000ff0600720c */ /* 0x000fe40003f05070 */
[----:B------:R-:W-:Y:S02]  /*33690*/  LOP3.LUT R6, R3, 0x28, RZ, 0xfc, !PT ;  /* 0x0000002803067812 */ /* 0x000fe400078efcff */
[----:B------:R-:W-:Y:S02]  /*336a0*/  ISETP.NE.U32.AND P4, PT, R5, RZ, PT ;  /* 0x000000ff0500720c */ /* 0x000fe40003f85070 */
[----:B------:R-:W-:Y:S01]  /*336b0*/  LOP3.LUT R5, R3, 0x2a, RZ, 0xfc, !PT ;  /* 0x0000002a03057812 */ /* 0x000fe200078efcff */
[----:B---3--:R-:W-:Y:S01]  /*336c0*/  LDGSTS.E [R4+-0x3c000], desc[UR22][R240.64], P6 ;  /* 0xc4000000f0047fae */ /* 0x008fe2000b1a1016 */
[----:B------:R-:W-:-:S03]  /*336d0*/  ISETP.GE.AND P6, PT, R6, R13, PT ;  /* 0x0000000d0600720c */ /* 0x000fc60003fc6270 */
[----:B----4-:R-:W-:Y:S01]  /*336e0*/  LDGSTS.E [R4+-0x3bff8], desc[UR22][R236.64], P2 ;  /* 0xc4008000ec047fae */ /* 0x010fe200091a1016 */
[----:B------:R-:W-:Y:S02]  /*336f0*/  ISETP.GE.AND P2, PT, R5, R13, PT ;  /* 0x0000000d0500720c */ /* 0x000fe40003f46270 */
[----:B------:R-:W-:Y:S01]  /*33700*/  SEL R5, R12, RZ, !P6 ;  /* 0x000000ff0c057207 */ /* 0x000fe20007000000 */
[----:B------:R-:W-:Y:S04]  /*33710*/  LDGSTS.E [R4+-0x3a000], desc[UR22][R246.64], P0 ;  /* 0xc6000000f6047fae */ /* 0x000fe800081a1016 */
[----:B------:R-:W2:Y:S01]  /*33720*/  LDL.64 R240, [R1+0x11e0] ;  /* 0x0011e00001f07983 */ /* 0x000ea20000100a00 */
[----:B------:R-:W-:-:S03]  /*33730*/  ISETP.NE.U32.AND P6, PT, R5, RZ, PT ;  /* 0x000000ff0500720c */ /* 0x000fc60003fc5070 */
[----:B------:R-:W3:Y:S01]  /*33740*/  LDL.64 R236, [R1+0x11d8] ;  /* 0x0011d80001ec7983 */ /* 0x000ee20000100a00 */
[----:B------:R-:W-:Y:S02]  /*33750*/  SEL R5, R12, RZ, !P2 ;  /* 0x000000ff0c057207 */ /* 0x000fe40005000000 */
[----:B------:R-:W-:Y:S01]  /*33760*/  LOP3.LUT R6, R3, 0x48, RZ, 0xfc, !PT ;  /* 0x0000004803067812 */ /* 0x000fe200078efcff */
[----:B------:R-:W4:Y:S01]  /*33770*/  LDL.64 R246, [R1+0x1110] ;  /* 0x0011100001f67983 */ /* 0x000f220000100a00 */
[----:B------:R-:W-:Y:S02]  /*33780*/  ISETP.NE.U32.AND P2, PT, R5, RZ, PT ;  /* 0x000000ff0500720c */ /* 0x000fe40003f45070 */
[----:B------:R-:W-:Y:S02]  /*33790*/  LOP3.LUT R5, R3, 0x4a, RZ, 0xfc, !PT ;  /* 0x0000004a03057812 */ /* 0x000fe400078efcff */
[-C--:B------:R-:W-:Y:S02]  /*337a0*/  ISETP.GE.AND P0, PT, R6, R13.reuse, PT ;  /* 0x0000000d0600720c */ /* 0x080fe40003f06270 */
[----:B------:R-:W-:Y:S01]  /*337b0*/  LOP3.LUT R6, R11, 0x20, RZ, 0x3c, !PT ;  /* 0x000000200b067812 */ /* 0x000fe200078e3cff */
[----:B------:R1:W-:Y:S01]  /*337c0*/  LDGSTS.E [R4+-0x39ff8], desc[UR22][R8.64], P1 ;  /* 0xc600800008047fae */ /* 0x0003e200089a1016 */
[----:B------:R-:W-:-:S02]  /*337d0*/  ISETP.GE.AND P1, PT, R5, R13, PT ;  /* 0x0000000d0500720c */ /* 0x000fc40003f26270 */
[----:B------:R-:W-:-:S04]  /*337e0*/  SEL R5, R12, RZ, !P0 ;  /* 0x000000ff0c057207 */ /* 0x000fc80004000000 */
[----:B------:R-:W-:Y:S02]  /*337f0*/  ISETP.NE.U32.AND P0, PT, R5, RZ, PT ;  /* 0x000000ff0500720c */ /* 0x000fe40003f05070 */
[----:B------:R-:W-:Y:S01]  /*33800*/  SEL R5, R12, RZ, !P1 ;  /* 0x000000ff0c057207 */ /* 0x000fe20004800000 */
[----:B------:R-:W4:Y:S03]  /*33810*/  LDL.64 R8, [R1+0x1108] ;  /* 0x0011080001087983 */ /* 0x000f260000100a00 */
[----:B------:R-:W-:Y:S02]  /*33820*/  ISETP.NE.U32.AND P1, PT, R5, RZ, PT ;  /* 0x000000ff0500720c */ /* 0x000fe40003f25070 */
[----:B------:R-:W-:Y:S01]  /*33830*/  IADD3 R5, PT, PT, R10, 0x100000, R6 ;  /* 0x001000000a057810 */ /* 0x000fe20007ffe006 */
[----:B------:R1:W-:Y:S04]  /*33840*/  STL [R1+0x1910], R6 ;  /* 0x0019100601007387 */ /* 0x0003e80000100800 */
[----:B------:R-:W-:Y:S04]  /*33850*/  LDGSTS.E [R5+-0x40000], desc[UR22][R216.64], P3 ;  /* 0xc0000000d8057fae */ /* 0x000fe800099a1016 */
[----:B------:R-:W-:Y:S04]  /*33860*/  LDGSTS.E [R5+-0x3fff8], desc[UR22][R200.64], P4 ;  /* 0xc0008000c8057fae */ /* 0x000fe8000a1a1016 */
[----:B------:R-:W4:Y:S04]  /*33870*/  LDL.64 R216, [R1+0x1068] ;  /* 0x0010680001d87983 */ /* 0x000f280000100a00 */
[----:B------:R-:W4:Y:S01]  /*33880*/  LDL.64 R200, [R1+0x1060] ;  /* 0x0010600001c87983 */ /* 0x000f220000100a00 */
[----:B-1----:R-:W-:-:S04]  /*33890*/  LOP3.LUT R6, R3, 0x68, RZ, 0xfc, !PT ;  /* 0x0000006803067812 */ /* 0x002fc800078efcff */
[----:B------:R-:W-:Y:S02]  /*338a0*/  ISETP.GE.AND P3, PT, R6, R13, PT ;  /* 0x0000000d0600720c */ /* 0x000fe40003f66270 */
[----:B------:R-:W-:-:S04]  /*338b0*/  LOP3.LUT R6, R3, 0x6a, RZ, 0xfc, !PT ;  /* 0x0000006a03067812 */ /* 0x000fc800078efcff */
[----:B------:R-:W-:Y:S02]  /*338c0*/  ISETP.GE.AND P4, PT, R6, R13, PT ;  /* 0x0000000d0600720c */ /* 0x000fe40003f86270 */
[----:B------:R-:W-:-:S04]  /*338d0*/  SEL R6, R12, RZ, !P3 ;  /* 0x000000ff0c067207 */ /* 0x000fc80005800000 */
[----:B------:R-:W-:Y:S02]  /*338e0*/  ISETP.NE.U32.AND P3, PT, R6, RZ, PT ;  /* 0x000000ff0600720c */ /* 0x000fe40003f65070 */
[----:B------:R-:W-:-:S04]  /*338f0*/  SEL R6, R12, RZ, !P4 ;  /* 0x000000ff0c067207 */ /* 0x000fc80006000000 */
[----:B------:R-:W-:Y:S01]  /*33900*/  ISETP.NE.U32.AND P4, PT, R6, RZ, PT ;  /* 0x000000ff0600720c */ /* 0x000fe20003f85070 */
[----:B--2---:R-:W-:Y:S04]  /*33910*/  LDGSTS.E [R5+-0x3e000], desc[UR22][R240.64], P6 ;  /* 0xc2000000f0057fae */ /* 0x004fe8000b1a1016 */
[----:B---3--:R-:W-:Y:S04]  /*33920*/  LDGSTS.E [R5+-0x3dff8], desc[UR22][R236.64], P2 ;  /* 0xc2008000ec057fae */ /* 0x008fe800091a1016 */
[----:B----4-:R-:W-:Y:S04]  /*33930*/  LDGSTS.E [R5+-0x3c000], desc[UR22][R246.64], P0 ;  /* 0xc4000000f6057fae */ /* 0x010fe800081a1016 */
[----:B------:R-:W2:Y:S04]  /*33940*/  LDL.64 R240, [R1+0x12d8] ;  /* 0x0012d80001f07983 */ /* 0x000ea80000100a00 */
[----:B------:R-:W3:Y:S04]  /*33950*/  LDL.64 R236, [R1+0x12d0] ;  /* 0x0012d00001ec7983 */ /* 0x000ee80000100a00 */
[----:B------:R-:W4:Y:S04]  /*33960*/  LDL.64 R246, [R1+0x1218] ;  /* 0x0012180001f67983 */ /* 0x000f280000100a00 */
[----:B------:R-:W-:Y:S04]  /*33970*/  LDGSTS.E [R5+-0x3bff8], desc[UR22][R8.64], P1 ;  /* 0xc400800008057fae */ /* 0x000fe800089a1016 */
[----:B------:R-:W4:Y:S04]  /*33980*/  LDL.64 R8, [R1+0x1210] ;  /* 0x0012100001087983 */ /* 0x000f280000100a00 */
[----:B------:R1:W-:Y:S04]  /*33990*/  STL.64 [R1+0x1a28], R4 ;  /* 0x001a280401007387 */ /* 0x0003e80000100a00 */
[----:B------:R-:W-:Y:S04]  /*339a0*/  LDGSTS.E [R5+-0x3a000], desc[UR22][R216.64], P3 ;  /* 0xc6000000d8057fae */ /* 0x000fe800099a1016 */
[----:B------:R-:W-:Y:S04]  /*339b0*/  LDGSTS.E [R5+-0x39ff8], desc[UR22][R200.64], P4 ;  /* 0xc6008000c8057fae */ /* 0x000fe8000a1a1016 */
[----:B------:R-:W4:Y:S04]  /*339c0*/  LDL.64 R216, [R1+0x1160] ;  /* 0x0011600001d87983 */ /* 0x000f280000100a00 */
[----:B------:R-:W4:Y:S01]  /*339d0*/  LDL.64 R200, [R1+0x1158] ;  /* 0x0011580001c87983 */ /* 0x000f220000100a00 */
[----:B------:R-:W-:-:S02]  /*339e0*/  LOP3.LUT R7, R3, 0xc, RZ, 0xfc, !PT ;  /* 0x0000000c03077812 */ /* 0x000fc400078efcff */
[----:B------:R-:W-:Y:S02]  /*339f0*/  LOP3.LUT R6, R3, 0xe, RZ, 0xfc, !PT ;  /* 0x0000000e03067812 */ /* 0x000fe400078efcff */
[-C--:B------:R-:W-:Y:S02]  /*33a00*/  ISETP.GE.AND P6, PT, R7, R13.reuse, PT ;  /* 0x0000000d0700720c */ /* 0x080fe40003fc6270 */
[----:B------:R-:W-:Y:S02]  /*33a10*/  ISETP.GE.AND P2, PT, R6, R13, PT ;  /* 0x0000000d0600720c */ /* 0x000fe40003f46270 */
[----:B------:R-:W-:-:S04]  /*33a20*/  SEL R6, R12, RZ, !P6 ;  /* 0x000000ff0c067207 */ /* 0x000fc80007000000 */
[----:B------:R-:W-:Y:S02]  /*33a30*/  ISETP.NE.U32.AND P6, PT, R6, RZ, PT ;  /* 0x000000ff0600720c */ /* 0x000fe40003fc5070 */
[----:B------:R-:W-:Y:S02]  /*33a40*/  SEL R6, R12, RZ, !P2 ;  /* 0x000000ff0c067207 */ /* 0x000fe40005000000 */
[C---:B------:R-:W-:Y:S02]  /*33a50*/  LOP3.LUT R7, R3.reuse, 0x2c, RZ, 0xfc, !PT ;  /* 0x0000002c03077812 */ /* 0x040fe400078efcff */
[----:B------:R-:W-:Y:S02]  /*33a60*/  ISETP.NE.U32.AND P2, PT, R6, RZ, PT ;  /* 0x000000ff0600720c */ /* 0x000fe40003f45070 */
[----:B------:R-:W-:Y:S02]  /*33a70*/  LOP3.LUT R6, R3, 0x2e, RZ, 0xfc, !PT ;  /* 0x0000002e03067812 */ /* 0x000fe400078efcff */
[----:B------:R-:W-:-:S02]  /*33a80*/  ISETP.GE.AND P0, PT, R7, R13, PT ;  /* 0x0000000d0700720c */ /* 0x000fc40003f06270 */
        /* <DEDUP_REMOVED lines=9> */
[----:B------:R-:W-:Y:S02]  /*33b20*/  SEL R6, R12, RZ, !P3 ;  /* 0x000000ff0c067207 */ /* 0x000fe40005800000 */
[----:B-1----:R-:W-:Y:S02]  /*33b30*/  LOP3.LUT R4, R11, 0x30, RZ, 0x3c, !PT ;  /* 0x000000300b047812 */ /* 0x002fe400078e3cff */
[----:B------:R-:W-:Y:S02]  /*33b40*/  ISETP.NE.U32.AND P3, PT, R6, RZ, PT ;  /* 0x000000ff0600720c */ /* 0x000fe40003f65070 */
[----:B------:R-:W-:-:S04]  /*33b50*/  SEL R6, R12, RZ, !P4 ;  /* 0x000000ff0c067207 */ /* 0x000fc80006000000 */
[----:B------:R-:W-:Y:S02]  /*33b60*/  ISETP.NE.U32.AND P4, PT, R6, RZ, PT ;  /* 0x000000ff0600720c */ /* 0x000fe40003f85070 */
[----:B------:R-:W-:Y:S01]  /*33b70*/  IADD3 R6, PT, PT, R10, 0x100000, R4 ;  /* 0x001000000a067810 */ /* 0x000fe20007ffe004 */
[----:B------:R1:W-:Y:S04]  /*33b80*/  STL [R1+0x190c], R4 ;  /* 0x00190c0401007387 */ /* 0x0003e80000100800 */
        /* <DEDUP_REMOVED lines=8> */
[----:B------:R-:W-:Y:S04]  /*33c10*/  LDGSTS.E [R6+-0x3c000], desc[UR22][R216.64], P3 ;  /* 0xc4000000d8067fae */ /* 0x000fe800099a1016 */
[----:B------:R-:W-:Y:S04]  /*33c20*/  LDGSTS.E [R6+-0x3bff8], desc[UR22][R200.64], P4 ;  /* 0xc4008000c8067fae */ /* 0x000fe8000a1a1016 */
[----:B------:R-:W4:Y:S04]  /*33c30*/  LDL.64 R216, [R1+0x1270] ;  /* 0x0012700001d87983 */ /* 0x000f280000100a00 */
[----:B------:R-:W4:Y:S01]  /*33c40*/  LDL.64 R200, [R1+0x1268] ;  /* 0x0012680001c87983 */ /* 0x000f220000100a00 */
[----:B-1----:R-:W-:-:S04]  /*33c50*/  LOP3.LUT R4, R3, 0x6c, RZ, 0xfc, !PT ;  /* 0x0000006c03047812 */ /* 0x002fc800078efcff */
[-C--:B------:R-:W-:Y:S02]  /*33c60*/  ISETP.GE.AND P6, PT, R4, R13.reuse, PT ;  /* 0x0000000d0400720c */ /* 0x080fe40003fc6270 */
[C---:B------:R-:W-:Y:S02]  /*33c70*/  LOP3.LUT R4, R3.reuse, 0x6e, RZ, 0xfc, !PT ;  /* 0x0000006e03047812 */ /* 0x040fe400078efcff */
[----:B------:R-:W-:Y:S02]  /*33c80*/  SEL R7, R12, RZ, !P6 ;  /* 0x000000ff0c077207 */ /* 0x000fe40007000000 */
[----:B------:R-:W-:Y:S02]  /*33c90*/  ISETP.GE.AND P2, PT, R4, R13, PT ;  /* 0x0000000d0400720c */ /* 0x000fe40003f46270 */
[----:B------:R-:W-:Y:S02]  /*33ca0*/  LOP3.LUT R4, R3, 0x10, RZ, 0xfc, !PT ;  /* 0x0000001003047812 */ /* 0x000fe400078efcff */
[----:B------:R-:W-:-:S02]  /*33cb0*/  ISETP.NE.U32.AND P6, PT, R7, RZ, PT ;  /* 0x000000ff0700720c */ /* 0x000fc40003fc5070 */
[----:B------:R-:W-:Y:S02]  /*33cc0*/  SEL R7, R12, RZ, !P2 ;  /* 0x000000ff0c077207 */ /* 0x000fe40005000000 */
[-C--:B------:R-:W-:Y:S02]  /*33cd0*/  ISETP.GE.AND P0, PT, R4, R13.reuse, PT ;  /* 0x0000000d0400720c */ /* 0x080fe40003f06270 */
[----:B------:R-:W-:Y:S02]  /*33ce0*/  LOP3.LUT R4, R3, 0x12, RZ, 0xfc, !PT ;  /* 0x0000001203047812 */ /* 0x000fe400078efcff */
[----:B------:R-:W-:Y:S02]  /*33cf0*/  ISETP.NE.U32.AND P2, PT, R7, RZ, PT ;  /* 0x000000ff0700720c */ /* 0x000fe40003f45070 */
[----:B------:R-:W-:Y:S02]  /*33d00*/  SEL R7, R12, RZ, !P0 ;  /* 0x000000ff0c077207 */ /* 0x000fe40004000000 */
[----:B------:R-:W-:-:S02]  /*33d10*/  ISETP.GE.AND P1, PT, R4, R13, PT ;  /* 0x0000000d0400720c */ /* 0x000fc40003f26270 */
[----:B------:R-:W-:Y:S02]  /*33d20*/  LOP3.LUT R4, R3, 0x30, RZ, 0xfc, !PT ;  /* 0x0000003003047812 */ /* 0x000fe400078efcff */
[----:B------:R-:W-:Y:S02]  /*33d30*/  ISETP.NE.U32.AND P0, PT, R7, RZ, PT ;  /* 0x000000ff0700720c */ /* 0x000fe40003f05070 */
[----:B------:R-:W-:Y:S02]  /*33d40*/  SEL R7, R12, RZ, !P1 ;  /* 0x000000ff0c077207 */ /* 0x000fe40004800000 */
[----:B------:R-:W-:Y:S02]  /*33d50*/  ISETP.GE.AND P3, PT, R4, R13, PT ;  /* 0x0000000d0400720c */ /* 0x000fe40003f66270 */
[----:B------:R-:W-:Y:S02]  /*33d60*/  LOP3.LUT R4, R3, 0x32, RZ, 0xfc, !PT ;  /* 0x0000003203047812 */ /* 0x000fe400078efcff */
[----:B------:R-:W-:-:S02]  /*33d70*/  ISETP.NE.U32.AND P1, PT, R7, RZ, PT ;  /* 0x000000ff0700720c */ /* 0x000fc40003f25070 */
[----:B------:R-:W-:Y:S02]  /*33d80*/  SEL R7, R12, RZ, !P3 ;  /* 0x000000ff0c077207 */ /* 0x000fe40005800000 */
[----:B------:R-:W-:Y:S02]  /*33d90*/  ISETP.GE.AND P4, PT, R4, R13, PT ;  /* 0x0000000d0400720c */ /* 0x000fe40003f86270 */
[----:B------:R-:W-:Y:S02]  /*33da0*/  LOP3.LUT R4, R3, 0x50, RZ, 0xfc, !PT ;  /* 0x0000005003047812 */ /* 0x000fe400078efcff */
[----:B------:R-:W-:Y:S02]  /*33db0*/  ISETP.NE.U32.AND P3, PT, R7, RZ, PT ;  /* 0x000000ff0700720c */ /* 0x000fe40003f65070 */
[----:B------:R-:W-:-:S04]  /*33dc0*/  SEL R7, R12, RZ, !P4 ;  /* 0x000000ff0c077207 */ /* 0x000fc80006000000 */
[----:B------:R-:W-:Y:S01]  /*33dd0*/  ISETP.NE.U32.AND P4, PT, R7, RZ, PT ;  /* 0x000000ff0700720c */ /* 0x000fe20003f85070 */
[----:B--2---:R-:W-:Y:S01]  /*33de0*/  LDGSTS.E [R6+-0x3a000], desc[UR22][R240.64], P6 ;  /* 0xc6000000f0067fae */ /* 0x004fe2000b1a1016 */
[-C--:B------:R-:W-:Y:S02]  /*33df0*/  ISETP.GE.AND P6, PT, R4, R13.reuse, PT ;  /* 0x0000000d0400720c */ /* 0x080fe40003fc6270 */
[----:B------:R-:W-:Y:S01]  /*33e00*/  LOP3.LUT R4, R3, 0x52, RZ, 0xfc, !PT ;  /* 0x0000005203047812 */ /* 0x000fe200078efcff */
[----:B---3--:R-:W-:Y:S01]  /*33e10*/  LDGSTS.E [R6+-0x39ff8], desc[UR22][R236.64], P2 ;  /* 0xc6008000ec067fae */ /* 0x008fe200091a1016 */
[----:B------:R-:W-:Y:S02]  /*33e20*/  SEL R7, R12, RZ, !P6 ;  /* 0x000000ff0c077207 */ /* 0x000fe40007000000 */
[----:B------:R-:W-:Y:S02]  /*33e30*/  ISETP.GE.AND P2, PT, R4, R13, PT ;  /* 0x0000000d0400720c */ /* 0x000fe40003f46270 */
[----:B------:R-:W-:Y:S01]  /*33e40*/  ISETP.NE.U32.AND P6, PT, R7, RZ, PT ;  /* 0x000000ff0700720c */ /* 0x000fe20003fc5070 */
[----:B------:R-:W2:Y:S01]  /*33e50*/  LDL.64 R240, [R1+0x11b8] ;  /* 0x0011b80001f07983 */ /* 0x000ea20000100a00 */
[----:B------:R-:W-:-:S02]  /*33e60*/  SEL R7, R12, RZ, !P2 ;  /* 0x000000ff0c077207 */ /* 0x000fc40005000000 */
[----:B------:R-:W-:Y:S01]  /*33e70*/  LOP3.LUT R4, R11, 0x40, RZ, 0x3c, !PT ;  /* 0x000000400b047812 */ /* 0x000fe200078e3cff */
[----:B------:R-:W3:Y:S01]  /*33e80*/  LDL.64 R236, [R1+0x11b0] ;  /* 0x0011b00001ec7983 */ /* 0x000ee20000100a00 */
[----:B------:R-:W-:Y:S02]  /*33e90*/  ISETP.NE.U32.AND P2, PT, R7, RZ, PT ;  /* 0x000000ff0700720c */ /* 0x000fe40003f45070 */
[----:B------:R-:W-:Y:S01]  /*33ea0*/  IADD3 R7, PT, PT, R10, 0x100000, R4 ;  /* 0x001000000a077810 */ /* 0x000fe20007ffe004 */
[----:B------:R1:W-:Y:S04]  /*33eb0*/  STL [R1+0x1908], R4 ;  /* 0x0019080401007387 */ /* 0x0003e80000100800 */
[----:B------:R-:W3:Y:S04]  /*33ec0*/  LDL.64 R24, [R1+0x10f0] ;  /* 0x0010f00001187983 */ /* 0x000ee80000100a00 */
[----:B----4-:R-:W-:Y:S04]  /*33ed0*/  LDGSTS.E [R7+-0x40000], desc[UR22][R246.64], P0 ;  /* 0xc0000000f6077fae */ /* 0x010fe800081a1016 */
[----:B------:R-:W4:Y:S04]  /*33ee0*/  LDL.64 R246, [R1+0x10e8] ;  /* 0x0010e80001f67983 */ /* 0x000f280000100a00 */
[----:B------:R1:W-:Y:S04]  /*33ef0*/  LDGSTS.E [R7+-0x3fff8], desc[UR22][R8.64], P1 ;  /* 0xc000800008077fae */ /* 0x0003e800089a1016 */
        /* <DEDUP_REMOVED lines=19> */
[----:B------:R-:W-:-:S04]  /*34030*/  SEL R8, R12, RZ, !P4 ;  /* 0x000000ff0c087207 */ /* 0x000fc80006000000 */
[----:B------:R-:W-:Y:S01]  /*34040*/  ISETP.NE.U32.AND P4, PT, R8, RZ, PT ;  /* 0x000000ff0800720c */ /* 0x000fe20003f85070 */
[----:B--2---:R-:W-:Y:S01]  /*34050*/  LDGSTS.E [R7+-0x3c000], desc[UR22][R240.64], P6 ;  /* 0xc4000000f0077fae */ /* 0x004fe2000b1a1016 */
[-C--:B------:R-:W-:Y:S02]  /*34060*/  ISETP.GE.AND P6, PT, R4, R13.reuse, PT ;  /* 0x0000000d0400720c */ /* 0x080fe40003fc6270 */
[C---:B------:R-:W-:Y:S01]  /*34070*/  LOP3.LUT R4, R3.reuse, 0x36, RZ, 0xfc, !PT ;  /* 0x0000003603047812 */ /* 0x040fe200078efcff */
[----:B---3--:R-:W-:Y:S01]  /*34080*/  LDGSTS.E [R7+-0x3bff8], desc[UR22][R236.64], P2 ;  /* 0xc4008000ec077fae */ /* 0x008fe200091a1016 */
[----:B------:R-:W-:Y:S02]  /*34090*/  SEL R8, R12, RZ, !P6 ;  /* 0x000000ff0c087207 */ /* 0x000fe40007000000 */
[----:B------:R-:W-:Y:S02]  /*340a0*/  ISETP.GE.AND P2, PT, R4, R13, PT ;  /* 0x0000000d0400720c */ /* 0x000fe40003f46270 */
[----:B------:R-:W-:Y:S01]  /*340b0*/  LOP3.LUT R4, R3, 0x54, RZ, 0xfc, !PT ;  /* 0x0000005403047812 */ /* 0x000fe200078efcff */
[----:B------:R-:W2:Y:S01]  /*340c0*/  LDL.64 R240, [R1+0x12b0] ;  /* 0x0012b00001f07983 */ /* 0x000ea20000100a00 */
[----:B------:R-:W-:-:S03]  /*340d0*/  ISETP.NE.U32.AND P6, PT, R8, RZ, PT ;  /* 0x000000ff0800720c */ /* 0x000fc60003fc5070 */
[----:B------:R-:W3:Y:S01]  /*340e0*/  LDL.64 R236, [R1+0x12a8] ;  /* 0x0012a80001ec7983 */ /* 0x000ee20000100a00 */
[----:B------:R-:W-:-:S03]  /*340f0*/  SEL R8, R12, RZ, !P2 ;  /* 0x000000ff0c087207 */ /* 0x000fc60005000000 */
[----:B------:R-:W-:Y:S01]  /*34100*/  LDGSTS.E [R7+-0x3a000], desc[UR22][R24.64], P0 ;  /* 0xc600000018077fae */ /* 0x000fe200081a1016 */
[-C--:B------:R-:W-:Y:S02]  /*34110*/  ISETP.GE.AND P0, PT, R4, R13.reuse, PT ;  /* 0x0000000d0400720c */ /* 0x080fe40003f06270 */
[----:B------:R-:W-:Y:S01]  /*34120*/  LOP3.LUT R4, R3, 0x56, RZ, 0xfc, !PT ;  /* 0x0000005603047812 */ /* 0x000fe200078efcff */
[----:B------:R-:W-:Y:S01]  /*34130*/  STL.64 [R1+0x1a30], R6 ;  /* 0x001a300601007387 */ /* 0x000fe20000100a00 */
[----:B------:R-:W-:Y:S02]  /*34140*/  ISETP.NE.U32.AND P2, PT, R8, RZ, PT ;  /* 0x000000ff0800720c */ /* 0x000fe40003f45070 */
[----:B------:R-:W-:Y:S01]  /*34150*/  SEL R8, R12, RZ, !P0 ;  /* 0x000000ff0c087207 */ /* 0x000fe20004000000 */
[----:B----4-:R-:W-:Y:S01]  /*34160*/  LDGSTS.E [R7+-0x39ff8], desc[UR22][R246.64], P1 ;  /* 0xc6008000f6077fae */ /* 0x010fe200089a1016 */
[----:B------:R-:W-:-:S03]  /*34170*/  ISETP.GE.AND P1, PT, R4, R13, PT ;  /* 0x0000000d0400720c */ /* 0x000fc60003f26270 */
[----:B------:R-:W4:Y:S01]  /*34180*/  LDL.64 R24, [R1+0x1200] ;  /* 0x0012000001187983 */ /* 0x000f220000100a00 */
[----:B------:R-:W-:Y:S02]  /*34190*/  ISETP.NE.U32.AND P0, PT, R8, RZ, PT ;  /* 0x000000ff0800720c */ /* 0x000fe40003f05070 */
[----:B------:R-:W-:Y:S02]  /*341a0*/  SEL R8, R12, RZ, !P1 ;  /* 0x000000ff0c087207 */ /* 0x000fe40004800000 */
[----:B------:R-:W-:Y:S02]  /*341b0*/  LOP3.LUT R4, R11, 0x50, RZ, 0x3c, !PT ;  /* 0x000000500b047812 */ /* 0x000fe400078e3cff */
[----:B------:R-:W-:Y:S01]  /*341c0*/  ISETP.NE.U32.AND P1, PT, R8, RZ, PT ;  /* 0x000000ff0800720c */ /* 0x000fe20003f25070 */
[----:B------:R-:W4:Y:S01]  /*341d0*/  LDL.64 R246, [R1+0x11f8] ;  /* 0x0011f80001f67983 */ /* 0x000f220000100a00 */
[----:B------:R-:W-:-:S03]  /*341e0*/  IADD3 R8, PT, PT, R10, 0x100000, R4 ;  /* 0x001000000a087810 */ /* 0x000fc60007ffe004 */
[----:B------:R1:W-:Y:S04]  /*341f0*/  STL [R1+0x1904], R4 ;  /* 0x0019040401007387 */ /* 0x0003e80000100800 */
[----:B------:R-:W4:Y:S04]  /*34200*/  LDL.64 R40, [R1+0x12e0] ;  /* 0x0012e00001287983 */ /* 0x000f280000100a00 */
        /* <DEDUP_REMOVED lines=8> */
[----:B------:R-:W-:Y:S02]  /*34290*/  LOP3.LUT R4, R3, 0x18, RZ, 0xfc, !PT ;  /* 0x0000001803047812 */ /* 0x000fe400078efcff */
[----:B------:R-:W-:-:S04]  /*342a0*/  SEL R9, R12, RZ, !P3 ;  /* 0x000000ff0c097207 */ /* 0x000fc80005800000 */
[----:B------:R-:W-:Y:S02]  /*342b0*/  ISETP.NE.U32.AND P3, PT, R9, RZ, PT ;  /* 0x000000ff0900720c */ /* 0x000fe40003f65070 */
[----:B------:R-:W-:-:S04]  /*342c0*/  SEL R9, R12, RZ, !P4 ;  /* 0x000000ff0c097207 */ /* 0x000fc80006000000 */
[----:B------:R-:W-:Y:S01]  /*342d0*/  ISETP.NE.U32.AND P4, PT, R9, RZ, PT ;  /* 0x000000ff0900720c */ /* 0x000fe20003f85070 */
[----:B--2---:R-:W-:Y:S04]  /*342e0*/  LDGSTS.E [R8+-0x3e000], desc[UR22][R240.64], P6 ;  /* 0xc2000000f0087fae */ /* 0x004fe8000b1a1016 */
[----:B---3--:R-:W-:Y:S01]  /*342f0*/  LDGSTS.E [R8+-0x3dff8], desc[UR22][R236.64], P2 ;  /* 0xc2008000ec087fae */ /* 0x008fe200091a1016 */
[----:B------:R-:W-:-:S03]  /*34300*/  ISETP.GE.AND P6, PT, R4, R13, PT ;  /* 0x0000000d0400720c */ /* 0x000fc60003fc6270 */
[----:B------:R-:W2:Y:S04]  /*34310*/  LDL.64 R240, [R1+0x1388] ;  /* 0x0013880001f07983 */ /* 0x000ea80000100a00 */
[----:B------:R-:W3:Y:S01]  /*34320*/  LDL.64 R236, [R1+0x1380] ;  /* 0x0013800001ec7983 */ /* 0x000ee20000100a00 */
[----:B------:R-:W-:-:S03]  /*34330*/  LOP3.LUT R4, R3, 0x1a, RZ, 0xfc, !PT ;  /* 0x0000001a03047812 */ /* 0x000fc600078efcff */
[----:B----4-:R-:W-:Y:S01]  /*34340*/  LDGSTS.E [R8+-0x3c000], desc[UR22][R24.64], P0 ;  /* 0xc400000018087fae */ /* 0x010fe200081a1016 */
[-C--:B------:R-:W-:Y:S02]  /*34350*/  ISETP.GE.AND P2, PT, R4, R13.reuse, PT ;  /* 0x0000000d0400720c */ /* 0x080fe40003f46270 */
[C---:B------:R-:W-:Y:S01]  /*34360*/  LOP3.LUT R4, R3.reuse, 0x38, RZ, 0xfc, !PT ;  /* 0x0000003803047812 */ /* 0x040fe200078efcff */
[----:B------:R-:W4:Y:S03]  /*34370*/  LDL.64 R24, [R1+0x12e8] ;  /* 0x0012e80001187983 */ /* 0x000f260000100a00 */
[-C--:B------:R-:W-:Y:S02]  /*34380*/  ISETP.GE.AND P0, PT, R4, R13.reuse, PT ;  /* 0x0000000d0400720c */ /* 0x080fe40003f06270 */
[----:B------:R-:W-:Y:S01]  /*34390*/  LOP3.LUT R4, R3, 0x3a, RZ, 0xfc, !PT ;  /* 0x0000003a03047812 */ /* 0x000fe200078efcff */
[----:B------:R-:W-:Y:S03]  /*343a0*/  LDGSTS.E [R8+-0x3bff8], desc[UR22][R246.64], P1 ;  /* 0xc4008000f6087fae */ /* 0x000fe600089a1016 */
[----:B------:R-:W-:-:S02]  /*343b0*/  ISETP.GE.AND P1, PT, R4, R13, PT ;  /* 0x0000000d0400720c */ /* 0x000fc40003f26270 */
[C---:B------:R-:W-:Y:S01]  /*343c0*/  LOP3.LUT R4, R3.reuse, 0x58, RZ, 0xfc, !PT ;  /* 0x0000005803047812 */ /* 0x040fe200078efcff */
[----:B------:R-:W4:Y:S04]  /*343d0*/  LDL.64 R246, [R1+0x1240] ;  /* 0x0012400001f67983 */ /* 0x000f280000100a00 */
[----:B------:R-:W-:Y:S01]  /*343e0*/  LDGSTS.E [R8+-0x3a000], desc[UR22][R216.64], P3 ;  /* 0xc6000000d8087fae */ /* 0x000fe200099a1016 */
[-C--:B------:R-:W-:Y:S02]  /*343f0*/  ISETP.GE.AND P3, PT, R4, R13.reuse, PT ;  /* 0x0000000d0400720c */ /* 0x080fe40003f66270 */
[----:B------:R-:W-:Y:S01]  /*34400*/  LOP3.LUT R4, R3, 0x5a, RZ, 0xfc, !PT ;  /* 0x0000005a03047812 */ /* 0x000fe200078efcff */
[----:B------:R-:W-:Y:S03]  /*34410*/  LDGSTS.E [R8+-0x39ff8], desc[UR22][R200.64], P4 ;  /* 0xc6008000c8087fae */ /* 0x000fe6000a1a1016 */
[----:B------:R-:W-:-:S02]  /*34420*/  ISETP.GE.AND P4, PT, R4, R13, PT ;  /* 0x0000000d0400720c */ /* 0x000fc40003f86270 */
[----:B------:R-:W-:Y:S01]  /*34430*/  LOP3.LUT R4, R11, 0x60, RZ, 0x3c, !PT ;  /* 0x000000600b047812 */ /* 0x000fe200078e3cff */
[----:B------:R-:W4:Y:S04]  /*34440*/  LDL.64 R216, [R1+0x1238] ;  /* 0x0012380001d87983 */ /* 0x000f280000100a00 */
[----:B------:R1:W-:Y:S04]  /*34450*/  STL [R1+0x1900], R4 ;  /* 0x0019000401007387 */ /* 0x0003e80000100800 */
[----:B------:R-:W4:Y:S01]  /*34460*/  LDL.64 R200, [R1+0x1190] ;  /* 0x0011900001c87983 */ /* 0x000f220000100a00 */
[----:B------:R-:W-:-:S04]  /*34470*/  SEL R9, R12, RZ, !P6 ;  /* 0x000000ff0c097207 */ /* 0x000fc80007000000 */
[----:B------:R-:W-:Y:S02]  /*34480*/  ISETP.NE.U32.AND P6, PT, R9, RZ, PT ;  /* 0x000000ff0900720c */ /* 0x000fe40003fc5070 */
        /* <DEDUP_REMOVED lines=10> */
[----:B------:R-:W-:Y:S02]  /*34530*/  IADD3 R9, PT, PT, R10, 0x100000, R4 ;  /* 0x001000000a097810 */ /* 0x000fe40007ffe004 */
[----:B-1----:R-:W-:-:S03]  /*34540*/  LOP3.LUT R4, R3, 0x78, RZ, 0xfc, !PT ;  /* 0x0000007803047812 */ /* 0x002fc600078efcff */
[----:B--2---:R-:W-:Y:S04]  /*34550*/  LDGSTS.E [R9+-0x40000], desc[UR22][R240.64], P6 ;  /* 0xc0000000f0097fae */ /* 0x004fe8000b1a1016 */
[----:B---3--:R-:W-:Y:S01]  /*34560*/  LDGSTS.E [R9+-0x3fff8], desc[UR22][R236.64], P2 ;  /* 0xc0008000ec097fae */ /* 0x008fe200091a1016 */
[-C--:B------:R-:W-:Y:S02]  /*34570*/  ISETP.GE.AND P6, PT, R4, R13.reuse, PT ;  /* 0x0000000d0400720c */ /* 0x080fe40003fc6270 */
[----:B------:R-:W-:Y:S01]  /*34580*/  LOP3.LUT R4, R3, 0x7a, RZ, 0xfc, !PT ;  /* 0x0000007a03047812 */ /* 0x000fe200078efcff */
[----:B------:R-:W2:Y:S04]  /*34590*/  LDL.64 R240, [R1+0x13b0] ;  /* 0x0013b00001f07983 */ /* 0x000ea80000100a00 */
[----:B------:R-:W3:Y:S01]  /*345a0*/  LDL.64 R236, [R1+0x1188] ;  /* 0x0011880001ec7983 */ /* 0x000ee20000100a00 */
[----:B------:R-:W-:-:S03]  /*345b0*/  ISETP.GE.AND P2, PT, R4, R13, PT ;  /* 0x0000000d0400720c */ /* 0x000fc60003f46270 */
[----:B----4-:R-:W-:Y:S01]  /*345c0*/  LDGSTS.E [R9+-0x3e000], desc[UR22][R24.64], P0 ;  /* 0xc200000018097fae */ /* 0x010fe200081a1016 */
[----:B------:R-:W-:Y:S02]  /*345d0*/  LOP3.LUT R4, R3, 0x1c, RZ, 0xfc, !PT ;  /* 0x0000001c03047812 */ /* 0x000fe400078efcff */
[----:B------:R-:W-:Y:S01]  /*345e0*/  SEL R108, R12, RZ, !P6 ;  /* 0x000000ff0c6c7207 */ /* 0x000fe20007000000 */
[----:B------:R-:W-:Y:S01]  /*345f0*/  LDGSTS.E [R9+-0x3dff8], desc[UR22][R40.64], P1 ;  /* 0xc200800028097fae */ /* 0x000fe200089a1016 */
[----:B------:R-:W-:-:S03]  /*34600*/  ISETP.GE.AND P0, PT, R4, R13, PT ;  /* 0x0000000d0400720c */ /* 0x000fc60003f06270 */
[----:B------:R-:W4:Y:S01]  /*34610*/  LDL.64 R24, [R1+0x13a8] ;  /* 0x0013a80001187983 */ /* 0x000f220000100a00 */
[C---:B------:R-:W-:Y:S02]  /*34620*/  LOP3.LUT R4, R3.reuse, 0x1e, RZ, 0xfc, !PT ;  /* 0x0000001e03047812 */ /* 0x040fe400078efcff */
[----:B------:R-:W-:Y:S01]  /*34630*/  ISETP.NE.U32.AND P6, PT, R108, RZ, PT ;  /* 0x000000ff6c00720c */ /* 0x000fe20003fc5070 */
[----:B------:R-:W-:Y:S01]  /*34640*/  LDGSTS.E [R9+-0x3c000], desc[UR22][R246.64], P3 ;  /* 0xc4000000f6097fae */ /* 0x000fe200099a1016 */
[----:B------:R-:W-:Y:S02]  /*34650*/  ISETP.GE.AND P1, PT, R4, R13, PT ;  /* 0x0000000d0400720c */ /* 0x000fe40003f26270 */
[----:B------:R-:W-:-:S04]  /*34660*/  LOP3.LUT R4, R3, 0x3c, RZ, 0xfc, !PT ;  /* 0x0000003c03047812 */ /* 0x000fc800078efcff */
[-C--:B------:R-:W-:Y:S02]  /*34670*/  ISETP.GE.AND P3, PT, R4, R13.reuse, PT ;  /* 0x0000000d0400720c */ /* 0x080fe40003f66270 */
[----:B------:R-:W-:Y:S01]  /*34680*/  LOP3.LUT R4, R3, 0x3e, RZ, 0xfc, !PT ;  /* 0x0000003e03047812 */ /* 0x000fe200078efcff */
[----:B------:R-:W4:Y:S04]  /*34690*/  LDL.64 R246, [R1+0x1338] ;  /* 0x0013380001f67983 */ /* 0x000f280000100a00 */
[----:B------:R-:W-:Y:S01]  /*346a0*/  LDGSTS.E [R9+-0x3bff8], desc[UR22][R216.64], P4 ;  /* 0xc4008000d8097fae */ /* 0x000fe2000a1a1016 */
[----:B------:R-:W-:Y:S02]  /*346b0*/  ISETP.GE.AND P4, PT, R4, R13, PT ;  /* 0x0000000d0400720c */ /* 0x000fe40003f86270 */
[----:B------:R-:W-:Y:S01]  /*346c0*/  LOP3.LUT R4, R11, 0x70, RZ, 0x3c, !PT ;  /* 0x000000700b047812 */ /* 0x000fe200078e3cff */
[----:B------:R-:W-:Y:S04]  /*346d0*/  LDGSTS.E [R9+-0x3a000], desc[UR22][R200.64], P6 ;  /* 0xc6000000c8097fae */ /* 0x000fe8000b1a1016 */
        /* <DEDUP_REMOVED lines=8> */
[----:B------:R-:W-:Y:S01]  /*34760*/  ISETP.NE.U32.AND P1, PT, R108, RZ, PT ;  /* 0x000000ff6c00720c */ /* 0x000fe20003f25070 */
[----:B------:R2:W-:Y:S01]  /*34770*/  STL.64 [R1+0x1a38], R8 ;  /* 0x001a380801007387 */ /* 0x0005e20000100a00 */
[----:B------:R-:W-:Y:S02]  /*34780*/  IADD3 R10, PT, PT, R10, 0x100000, R4 ;  /* 0x001000000a0a7810 */ /* 0x000fe40007ffe004 */
[C---:B-1----:R-:W-:Y:S02]  /*34790*/  LOP3.LUT R4, R3.reuse, 0x5e, RZ, 0xfc, !PT ;  /* 0x0000005e03047812 */ /* 0x042fe400078efcff */
[----:B------:R-:W-:-:S04]  /*347a0*/  LOP3.LUT R5, R3, 0x5c, RZ, 0xfc, !PT ;  /* 0x0000005c03057812 */ /* 0x000fc800078efcff */
[-C--:B------:R-:W-:Y:S01]  /*347b0*/  ISETP.GE.AND P6, PT, R5, R13.reuse, PT ;  /* 0x0000000d0500720c */ /* 0x080fe20003fc6270 */
[----:B---3--:R-:W-:Y:S01]  /*347c0*/  LDGSTS.E [R9+-0x39ff8], desc[UR22][R236.64], P2 ;  /* 0xc6008000ec097fae */ /* 0x008fe200091a1016 */
[----:B------:R-:W-:Y:S02]  /*347d0*/  ISETP.GE.AND P2, PT, R4, R13, PT ;  /* 0x0000000d0400720c */ /* 0x000fe40003f46270 */
[C---:B------:R-:W-:Y:S01]  /*347e0*/  LOP3.LUT R4, R3.reuse, 0x7c, RZ, 0xfc, !PT ;  /* 0x0000007c03047812 */ /* 0x040fe200078efcff */
[----:B--2---:R1:W-:Y:S04]  /*347f0*/  LDGSTS.E [R10+-0x40000], desc[UR22][R240.64], P0 ;  /* 0xc0000000f00a7fae */ /* 0x0043e800081a1016 */
[----:B------:R-:W2:Y:S01]  /*34800*/  LDL.64 R236, [R1+0x1298] ;  /* 0x0012980001ec7983 */ /* 0x000ea20000100a00 */
[----:B-1----:R-:W-:-:S03]  /*34810*/  LOP3.LUT R241, R3, 0x7e, RZ, 0xfc, !PT ;  /* 0x0000007e03f17812 */ /* 0x002fc600078efcff */
[----:B----4-:R-:W-:Y:S01]  /*34820*/  LDGSTS.E [R10+-0x3fff8], desc[UR22][R24.64], P1 ;  /* 0xc0008000180a7fae */ /* 0x010fe200089a1016 */
[-C--:B------:R-:W-:Y:S02]  /*34830*/  ISETP.GE.AND P0, PT, R4, R13.reuse, PT ;  /* 0x0000000d0400720c */ /* 0x080fe40003f06270 */
[----:B------:R-:W-:Y:S02]  /*34840*/  ISETP.GE.AND P1, PT, R241, R13, PT ;  /* 0x0000000df100720c */ /* 0x000fe40003f26270 */
[----:B------:R-:W-:-:S04]  /*34850*/  SEL R13, R12, RZ, !P3 ;  /* 0x000000ff0c0d7207 */ /* 0x000fc80005800000 */
[----:B------:R-:W-:Y:S02]  /*34860*/  ISETP.NE.U32.AND P3, PT, R13, RZ, PT ;  /* 0x000000ff0d00720c */ /* 0x000fe40003f65070 */
[----:B------:R-:W-:-:S04]  /*34870*/  SEL R13, R12, RZ, !P4 ;  /* 0x000000ff0c0d7207 */ /* 0x000fc80006000000 */
[----:B------:R-:W-:Y:S02]  /*34880*/  ISETP.NE.U32.AND P4, PT, R13, RZ, PT ;  /* 0x000000ff0d00720c */ /* 0x000fe40003f85070 */
[----:B------:R-:W-:-:S04]  /*34890*/  SEL R13, R12, RZ, !P6 ;  /* 0x000000ff0c0d7207 */ /* 0x000fc80007000000 */
[----:B------:R-:W-:Y:S01]  /*348a0*/  ISETP.NE.U32.AND P6, PT, R13, RZ, PT ;  /* 0x000000ff0d00720c */ /* 0x000fe20003fc5070 */
[----:B------:R-:W-:Y:S04]  /*348b0*/  LDGSTS.E [R10+-0x3e000], desc[UR22][R246.64], P3 ;  /* 0xc2000000f60a7fae */ /* 0x000fe800099a1016 */
[----:B------:R1:W-:Y:S04]  /*348c0*/  STL [R1+0x1db8], R241 ;  /* 0x001db8f101007387 */ /* 0x0003e80000100800 */
[----:B------:R-:W-:Y:S04]  /*348d0*/  LDGSTS.E [R10+-0x3dff8], desc[UR22][R216.64], P4 ;  /* 0xc2008000d80a7fae */ /* 0x000fe8000a1a1016 */
[----:B------:R-:W-:Y:S04]  /*348e0*/  LDGSTS.E [R10+-0x3c000], desc[UR22][R200.64], P6 ;  /* 0xc4000000c80a7fae */ /* 0x000fe8000b1a1016 */
[----:B------:R-:W3:Y:S04]  /*348f0*/  LDL.64 R216, [R1+0x11d0] ;  /* 0x0011d00001d87983 */ /* 0x000ee80000100a00 */
[----:B------:R-:W4:Y:S01]  /*34900*/  LDL.64 R200, [R1+0x11e8] ;  /* 0x0011e80001c87983 */ /* 0x000f220000100a00 */
[----:B------:R-:W-:-:S04]  /*34910*/  SEL R13, R12, RZ, !P2 ;  /* 0x000000ff0c0d7207 */ /* 0x000fc80005000000 */
[----:B------:R-:W-:Y:S01]  /*34920*/  ISETP.NE.U32.AND P2, PT, R13, RZ, PT ;  /* 0x000000ff0d00720c */ /* 0x000fe20003f45070 */
[----:B------:R-:W1:Y:S01]  /*34930*/  S2R R252, SR_TID.X ;  /* 0x0000000000fc7919 */ /* 0x000e620000002100 */
[C---:B------:R-:W-:Y:S02]  /*34940*/  SEL R13, R12.reuse, RZ, !P0 ;  /* 0x000000ff0c0d7207 */ /* 0x040fe40004000000 */
[----:B------:R-:W-:Y:S01]  /*34950*/  SEL R12, R12, RZ, !P1 ;  /* 0x000000ff0c0c7207 */ /* 0x000fe20004800000 */
[----:B------:R-:W-:-:S03]  /*34960*/  UIADD3 UR4, UPT, UPT, UR6, -0x80, URZ ;  /* 0xffffff8006047890 */ /* 0x000fc6000fffe0ff */
[----:B------:R-:W-:Y:S02]  /*34970*/  ISETP.NE.U32.AND P1, PT, R12, RZ, PT ;  /* 0x000000ff0c00720c */ /* 0x000fe40003f25070 */
[----:B------:R-:W-:Y:S02]  /*34980*/  ISETP.NE.U32.AND P6, PT, R13, RZ, PT ;  /* 0x000000ff0d00720c */ /* 0x000fe40003fc5070 */
[----:B------:R-:W-:Y:S01]  /*34990*/  ISETP.NE.U32.AND P0, PT, R109, RZ, PT ;  /* 0x000000ff6d00720c */ /* 0x000fe20003f05070 */
[----:B------:R-:W-:Y:S01]  /*349a0*/  USHF.L.U32 UR15, UR15, 0x7, URZ ;  /* 0x000000070f0f7899 */ /* 0x000fe200080006ff */
[C---:B------:R-:W-:Y:S01]  /*349b0*/  LOP3.LUT R240, R3.reuse, 0x2, RZ, 0xfc, !PT ;  /* 0x0000000203f07812 */ /* 0x040fe200078efcff */
[----:B------:R-:W-:Y:S01]  /*349c0*/  UIADD3 UR9, UPT, UPT, UR6, -0x100, URZ ;  /* 0xffffff0006097890 */ /* 0x000fe2000fffe0ff */
[----:B------:R1:W-:Y:S02]  /*349d0*/  STL.64 [R1+0x1a40], R2 ;  /* 0x001a400201007387 */ /* 0x0003e40000100a00 */
[C---:B-1----:R-:W-:Y:S01]  /*349e0*/  IMAD.SHL.U32 R12, R252.reuse, 0x4, RZ ;  /* 0x00000004fc0c7824 */ /* 0x042fe200078e00ff */
[----:B------:R-:W-:Y:S01]  /*349f0*/  LOP3.LUT R108, R252, 0x60, RZ, 0xc0, !PT ;  /* 0x00000060fc6c7812 */ /* 0x000fe200078ec0ff */
[----:B------:R-:W3:Y:S03]  /*34a00*/  LDL.64 R8, [R1+0x460] ;  /* 0x0004600001087983 */ /* 0x000ee60000100a00 */
[----:B------:R-:W-:Y:S01]  /*34a10*/  LOP3.LUT R12, R12, 0x7c, RZ, 0xc0, !PT ;  /* 0x0000007c0c0c7812 */ /* 0x000fe200078ec0ff */
[----:B------:R-:W3:Y:S04]  /*34a20*/  LDL.64 R6, [R1+0x420] ;  /* 0x0004200001067983 */ /* 0x000ee80000100a00 */
[----:B------:R-:W-:Y:S01]  /*34a30*/  IMAD R12, R108, 0x400, R12 ;  /* 0x000004006c0c7824 */ /* 0x000fe200078e020c */
[C---:B------:R-:W-:Y:S01]  /*34a40*/  ISETP.GE.AND P3, PT, R240.reuse, UR4, PT ;  /* 0x00000004f0007c0c */ /* 0x040fe2000bf66270 */
[----:B------:R-:W-:Y:S01]  /*34a50*/  IMAD.U32 R108, RZ, RZ, UR15 ;  /* 0x0000000fff6c7e24 */ /* 0x000fe2000f8e00ff */
[----:B------:R-:W-:Y:S01]  /*34a60*/  ISETP.GE.AND P4, PT, R240, UR9, PT ;  /* 0x00000009f0007c0c */ /* 0x000fe2000bf86270 */
[----:B------:R-:W3:Y:S04]  /*34a70*/  LDL.64 R4, [R1+0x3e0] ;  /* 0x0003e00001047983 */ /* 0x000ee80000100a00 */
        /* <DEDUP_REMOVED lines=13> */
[----:B--2---:R1:W-:Y:S02]  /*34b50*/  LDGSTS.E [R10+-0x3bff8], desc[UR22][R236.64], P2 ;  /* 0xc4008000ec0a7fae */ /* 0x0043e400091a1016 */
[----:B-1----:R-:W1:Y:S01]  /*34b60*/  LDC R236, c[0x0][0x3a0] ;  /* 0x0000e800ffec7b82 */ /* 0x002e620000000800 */
[----:B------:R-:W-:-:S02]  /*34b70*/  ISETP.GE.AND P2, PT, R3, UR4, PT ;  /* 0x0000000403007c0c */ /* 0x000fc4000bf46270 */
[----:B------:R-:W2:Y:S02]  /*34b80*/  LDL.64 R2, [R1+0x4e0] ;  /* 0x0004e00001027983 */ /* 0x000ea40000100a00 */
[----:B------:R-:W-:Y:S01]  /*34b90*/  SEL R13, RZ, 0x4, P2 ;  /* 0x00000004ff0d7807 */ /* 0x000fe20001000000 */
[----:B-1----:R-:W-:-:S05]  /*34ba0*/  VIADD R236, R236, 0x7f ;  /* 0x0000007fecec7836 */ /* 0x002fca0000000000 */
[----:B------:R-:W-:Y:S02]  /*34bb0*/  ISETP.GT.AND P2, PT, R236, 0xff, PT ;  /* 0x000000ffec00780c */ /* 0x000fe40003f44270 */
[----:B------:R-:W2:Y:S02]  /*34bc0*/  LDL.64 R236, [R1+0xa0] ;  /* 0x0000a00001ec7983 */ /* 0x000ea40000100a00 */
[----:B------:R-:W-:Y:S01]  /*34bd0*/  SEL R109, R13, RZ, P2 ;  /* 0x000000ff0d6d7207 */ /* 0x000fe20001000000 */
[----:B------:R-:W-:Y:S01]  /*34be0*/  VIADD R13, R12, UR7 ;  /* 0x000000070c0d7c36 */ /* 0x000fe20008000000 */
[----:B------:R-:W2:Y:S04]  /*34bf0*/  LDL.LU.64 R56, [R1+0x60] ;  /* 0x0000600001387983 */ /* 0x000ea80000300a00 */
[----:B------:R-:W2:Y:S04]  /*34c00*/  LDL.LU.64 R170, [R1+0x20] ;  /* 0x0000200001aa7983 */ /* 0x000ea80000300a00 */
[----:B----4-:R-:W-:Y:S04]  /*34c10*/  LDGSTS.E [R10+-0x3a000], desc[UR22][R200.64], P6 ;  /* 0xc6000000c80a7fae */ /* 0x010fe8000b1a1016 */
[----:B---3--:R-:W-:Y:S04]  /*34c20*/  LDGSTS.E [R10+-0x39ff8], desc[UR22][R216.64], P1 ;  /* 0xc6008000d80a7fae */ /* 0x008fe800089a1016 */
[----:B------:R-:W0:Y:S04]  /*34c30*/  LDGDEPBAR ;  /* 0x00000000000079af */ /* 0x000e280000000000 */
[----:B------:R1:W-:Y:S04]  /*34c40*/  LDGSTS.E [R13], desc[UR22][R14.64], P0 ;  /* 0x000000000e0d7fae */ /* 0x0003e800081a1016 */
[----:B------:R-:W3:Y:S04]  /*34c50*/  LDL.LU.64 R200, [R1+0x1de0] ;  /* 0x001de00001c87983 */ /* 0x000ee80000300a00 */
[----:B------:R-:W4:Y:S01]  /*34c60*/  LDL.LU.64 R216, [R1+0x1dd8] ;  /* 0x001dd80001d87983 */ /* 0x000f220000300a00 */
[----:B-1----:R-:W-:-:S03]  /*34c70*/  IMAD.WIDE R14, R108, 0x4, R14 ;  /* 0x000000046c0e7825 */ /* 0x002fc600078e020e */
[----:B------:R1:W-:Y:S04]  /*34c80*/  STL.64 [R1+0x1a48], R10 ;  /* 0x001a480a01007387 */ /* 0x0003e80000100a00 */
[----:B-1----:R-:W2:Y:S04]  /*34c90*/  LDL.64 R10, [R1+0x520] ;  /* 0x00052000010a7983 */ /* 0x002ea80000100a00 */
[----:B------:R1:W-:Y:S04]  /*34ca0*/  STL.64 [R1+0x1300], R14 ;  /* 0x0013000e01007387 */ /* 0x0003e80000100a00 */
[----:B-1----:R-:W2:Y:S04]  /*34cb0*/  LDL.64 R14, [R1+0x560] ;  /* 0x00056000010e7983 */ /* 0x002ea80000100a00 */
[----:B--2---:R-:W-:Y:S04]  /*34cc0*/  LDGSTS.E [R13+0x400], desc[UR22][R14.64], P0 ;  /* 0x004000000e0d7fae */ /* 0x004fe800081a1016 */
[----:B------:R-:W-:Y:S04]  /*34cd0*/  LDGSTS.E [R13+0x800], desc[UR22][R10.64], P0 ;  /* 0x008000000a0d7fae */ /* 0x000fe800081a1016 */
        /* <DEDUP_REMOVED lines=18> */
[----:B------:R-:W2:Y:S04]  /*34e00*/  LDL.64 R14, [R1+0x608] ;  /* 0x00060800010e7983 */ /* 0x000ea80000100a00 */
        /* <DEDUP_REMOVED lines=19> */
[----:B------:R-:W-:Y:S04]  /*34f40*/  LDGSTS.E [R13+0x5400], desc[UR22][R56.64], P0 ;  /* 0x05400000380d7fae */ /* 0x000fe800081a1016 */
[----:B------:R1:W-:Y:S04]  /*34f50*/  STL.64 [R1+0x1ad8], R56 ;  /* 0x001ad83801007387 */ /* 0x0003e80000100a00 */
[----:B------:R-:W-:Y:S04]  /*34f60*/  LDGSTS.E [R13+0x5800], desc[UR22][R170.64], P0 ;  /* 0x05800000aa0d7fae */ /* 0x000fe800081a1016 */
[----:B------:R-:W-:Y:S04]  /*34f70*/  LDGSTS.E [R13+0x5c00], desc[UR22][R244.64], P0 ;  /* 0x05c00000f40d7fae */ /* 0x000fe800081a1016 */
[----:B-1----:R-:W2:Y:S04]  /*34f80*/  LDL.64 R56, [R1+0x5c0] ;  /* 0x0005c00001387983 */ /* 0x002ea80000100a00 */
[----:B------:R1:W-:Y:S04]  /*34f90*/  STL.64 [R1+0x1ae0], R170 ;  /* 0x001ae0aa01007387 */ /* 0x0003e80000100a00 */
[----:B------:R-:W-:Y:S04]  /*34fa0*/  LDGSTS.E [R13+0x6000], desc[UR22][R26.64], P0 ;  /* 0x060000001a0d7fae */ /* 0x000fe800081a1016 */
[----:B------:R-:W-:Y:S04]  /*34fb0*/  LDGSTS.E [R13+0x6400], desc[UR22][R42.64], P0 ;  /* 0x064000002a0d7fae */ /* 0x000fe800081a1016 */
[----:B-1----:R-:W2:Y:S04]  /*34fc0*/  LDL.64 R170, [R1+0x570] ;  /* 0x0005700001aa7983 */ /* 0x002ea80000100a00 */
[----:B------:R-:W-:Y:S04]  /*34fd0*/  STL.64 [R1+0x1ae8], R244 ;  /* 0x001ae8f401007387 */ /* 0x000fe80000100a00 */
[----:B------:R-:W-:Y:S04]  /*34fe0*/  STL.64 [R1+0x1af0], R26 ;  /* 0x001af01a01007387 */ /* 0x000fe80000100a00 */
[----:B------:R-:W-:Y:S04]  /*34ff0*/  STL.64 [R1+0x1af8], R42 ;  /* 0x001af82a01007387 */ /* 0x000fe80000100a00 */
[----:B------:R-:W-:Y:S04]  /*35000*/  STL.64 [R1+0x1b00], R58 ;  /* 0x001b003a01007387 */ /* 0x000fe80000100a00 */
[----:B------:R1:W-:Y:S04]  /*35010*/  STL.64 [R1+0x1b08], R74 ;  /* 0x001b084a01007387 */ /* 0x0003e80000100a00 */
[----:B------:R-:W-:Y:S04]  /*35020*/  STL.64 [R1+0x1b10], R90 ;  /* 0x001b105a01007387 */ /* 0x000fe80000100a00 */
[----:B------:R-:W-:Y:S04]  /*35030*/  STL.64 [R1+0x1b18], R106 ;  /* 0x001b186a01007387 */ /* 0x000fe80000100a00 */
[----:B------:R-:W-:Y:S04]  /*35040*/  STL.64 [R1+0x1b20], R124 ;  /* 0x001b207c01007387 */ /* 0x000fe80000100a00 */
[----:B------:R-:W-:Y:S04]  /*35050*/  STL.64 [R1+0x1b28], R140 ;  /* 0x001b288c01007387 */ /* 0x000fe80000100a00 */
[----:B------:R1:W-:Y:S04]  /*35060*/  STL.64 [R1+0x1b30], R156 ;  /* 0x001b309c01007387 */ /* 0x0003e80000100a00 */
[----:B------:R-:W-:Y:S04]  /*35070*/  STL.64 [R1+0x1b38], R172 ;  /* 0x001b38ac01007387 */ /* 0x000fe80000100a00 */
[----:B------:R-:W-:Y:S04]  /*35080*/  STL.64 [R1+0x1b40], R188 ;  /* 0x001b40bc01007387 */ /* 0x000fe80000100a00 */
[----:B------:R-:W-:Y:S04]  /*35090*/  LDGSTS.E [R13+0x6800], desc[UR22][R58.64], P0 ;  /* 0x068000003a0d7fae */ /* 0x000fe800081a1016 */
[----:B------:R-:W-:Y:S04]  /*350a0*/  STL.64 [R1+0x1b48], R204 ;  /* 0x001b48cc01007387 */ /* 0x000fe80000100a00 */
[----:B------:R-:W-:Y:S04]  /*350b0*/  LDGSTS.E [R13+0x6c00], desc[UR22][R74.64], P0 ;  /* 0x06c000004a0d7fae */ /* 0x000fe800081a1016 */
[----:B------:R-:W-:Y:S04]  /*350c0*/  STL.64 [R1+0x1b50], R220 ;  /* 0x001b50dc01007387 */ /* 0x000fe80000100a00 */
[----:B------:R-:W-:Y:S04]  /*350d0*/  LDGSTS.E [R13+0x7000], desc[UR22][R90.64], P0 ;  /* 0x070000005a0d7fae */ /* 0x000fe800081a1016 */
[----:B-1----:R-:W3:Y:S04]  /*350e0*/  LDL.64 R74, [R1+0x8e0] ;  /* 0x0008e000014a7983 */ /* 0x002ee80000100a00 */
[----:B------:R-:W3:Y:S04]  /*350f0*/  LDL.64 R58, [R1+0x8e8] ;  /* 0x0008e800013a7983 */ /* 0x000ee80000100a00 */
[----:B------:R-:W-:Y:S04]  /*35100*/  LDGSTS.E [R13+0x7400], desc[UR22][R106.64], P0 ;  /* 0x074000006a0d7fae */ /* 0x000fe800081a1016 */
[----:B------:R-:W3:Y:S04]  /*35110*/  LDL.64 R42, [R1+0x8f0] ;  /* 0x0008f000012a7983 */ /* 0x000ee80000100a00 */
[----:B------:R-:W-:Y:S04]  /*35120*/  LDGSTS.E [R13+0x7800], desc[UR22][R124.64], P0 ;  /* 0x078000007c0d7fae */ /* 0x000fe800081a1016 */
[----:B------:R-:W-:Y:S04]  /*35130*/  LDGSTS.E [R13+0x7c00], desc[UR22][R140.64], P0 ;  /* 0x07c000008c0d7fae */ /* 0x000fe800081a1016 */
[----:B------:R-:W-:Y:S04]  /*35140*/  LDGSTS.E [R13+0x20000], desc[UR22][R156.64], P0 ;  /* 0x200000009c0d7fae */ /* 0x000fe800081a1016 */
[----:B------:R-:W-:Y:S04]  /*35150*/  LDGSTS.E [R13+0x20400], desc[UR22][R172.64], P0 ;  /* 0x20400000ac0d7fae */ /* 0x000fe800081a1016 */
[----:B------:R-:W-:Y:S04]  /*35160*/  LDGSTS.E [R13+0x20800], desc[UR22][R188.64], P0 ;  /* 0x20800000bc0d7fae */ /* 0x000fe800081a1016 */
[----:B------:R-:W-:Y:S04]  /*35170*/  LDGSTS.E [R13+0x20c00], desc[UR22][R204.64], P0 ;  /* 0x20c00000cc0d7fae */ /* 0x000fe800081a1016 */
[----:B------:R-:W-:Y:S04]  /*35180*/  LDGSTS.E [R13+0x21000], desc[UR22][R220.64], P0 ;  /* 0x21000000dc0d7fae */ /* 0x000fe800081a1016 */
[----:B------:R-:W3:Y:S04]  /*35190*/  LDL.64 R244, [R1+0x8f8] ;  /* 0x0008f80001f47983 */ /* 0x000ee80000100a00 */
[----:B--2---:R-:W-:Y:S04]  /*351a0*/  LDGSTS.E [R13+0x21400], desc[UR22][R170.64], P0 ;  /* 0x21400000aa0d7fae */ /* 0x004fe800081a1016 */
[----:B------:R-:W-:Y:S04]  /*351b0*/  LDGSTS.E [R13+0x21800], desc[UR22][R56.64], P0 ;  /* 0x21800000380d7fae */ /* 0x000fe800081a1016 */
[----:B------:R1:W-:Y:S04]  /*351c0*/  LDGSTS.E [R13+0x21c00], desc[UR22][R14.64], P0 ;  /* 0x21c000000e0d7fae */ /* 0x0003e800081a1016 */
[----:B------:R-:W2:Y:S04]  /*351d0*/  LDL.64 R170, [R1+0x900] ;  /* 0x0009000001aa7983 */ /* 0x000ea80000100a00 */
[----:B------:R-:W-:Y:S04]  /*351e0*/  LDGSTS.E [R13+0x22000], desc[UR22][R10.64], P0 ;  /* 0x220000000a0d7fae */ /* 0x000fe800081a1016 */
[----:B------:R-:W4:Y:S04]  /*351f0*/  LDL.64 R56, [R1+0x558] ;  /* 0x0005580001387983 */ /* 0x000f280000100a00 */
[----:B------:R-:W-:Y:S04]  /*35200*/  LDGSTS.E [R13+0x22400], desc[UR22][R2.64], P0 ;  /* 0x22400000020d7fae */ /* 0x000fe800081a1016 */
[----:B------:R-:W4:Y:S04]  /*35210*/  LDL.64 R10, [R1+0x518] ;  /* 0x00051800010a7983 */ /* 0x000f280000100a00 */
[----:B------:R-:W-:Y:S04]  /*35220*/  LDGSTS.E [R13+0x22800], desc[UR22][R240.64], P0 ;  /* 0x22800000f00d7fae */ /* 0x000fe800081a1016 */
[----:B------:R-:W4:Y:S04]  /*35230*/  LDL.64 R2, [R1+0x4d8] ;  /* 0x0004d80001027983 */ /* 0x000f280000100a00 */
[----:B------:R-:W-:Y:S04]  /*35240*/  LDGSTS.E [R13+0x22c00], desc[UR22][R8.64], P0 ;  /* 0x22c00000080d7fae */ /* 0x000fe800081a1016 */
[----:B------:R-:W-:Y:S04]  /*35250*/  LDGSTS.E [R13+0x23000], desc[UR22][R6.64], P0 ;  /* 0x23000000060d7fae */ /* 0x000fe800081a1016 */
[----:B------:R-:W-:Y:S04]  /*35260*/  LDGSTS.E [R13+0x23400], desc[UR22][R4.64], P0 ;  /* 0x23400000040d7fae */ /* 0x000fe800081a1016 */
[----:B------:R-:W4:Y:S04]  /*35270*/  LDL.64 R240, [R1+0x498] ;  /* 0x0004980001f07983 */ /* 0x000f280000100a00 */
        /* <DEDUP_REMOVED lines=25> */
[----:B------:R-:W4:Y:S01]  /*35410*/  LDL.64 R246, [R1+0x158] ;  /* 0x0001580001f67983 */ /* 0x000f220000100a00 */
[----:B-1----:R-:W-:-:S03]  /*35420*/  LOP3.LUT R14, R12, 0x10, RZ, 0x3c, !PT ;  /* 0x000000100c0e7812 */ /* 0x002fc600078e3cff */
[----:B---3--:R-:W-:Y:S04]  /*35430*/  LDGSTS.E [R13+0x26c00], desc[UR22][R74.64], P0 ;  /* 0x26c000004a0d7fae */ /* 0x008fe800081a1016 */
[----:B------:R-:W3:Y:S04]  /*35440*/  LDL.64 R236, [R1+0x118] ;  /* 0x0001180001ec7983 */ /* 0x000ee80000100a00 */
[----:B------:R-:W3:Y:S04]  /*35450*/  LDL.LU.64 R156, [R1+0xd8] ;  /* 0x0000d800019c7983 */ /* 0x000ee80000300a00 */
[----:B------:R-:W3:Y:S04]  /*35460*/  LDL.LU.64 R26, [R1+0x98] ;  /* 0x00009800011a7983 */ /* 0x000ee80000300a00 */
[----:B------:R-:W3:Y:S04]  /*35470*/  LDL.LU.64 R72, [R1+0x58] ;  /* 0x0000580001487983 */ /* 0x000ee80000300a00 */
[----:B------:R-:W3:Y:S04]  /*35480*/  LDL.LU.64 R186, [R1+0x18] ;  /* 0x0000180001ba7983 */ /* 0x000ee80000300a00 */
[----:B------:R-:W-:Y:S04]  /*35490*/  LDGSTS.E [R13+0x27000], desc[UR22][R58.64], P0 ;  /* 0x270000003a0d7fae */ /* 0x000fe800081a1016 */
[----:B------:R1:W-:Y:S01]  /*354a0*/  LDGSTS.E [R13+0x27400], desc[UR22][R42.64], P0 ;  /* 0x274000002a0d7fae */ /* 0x0003e200081a1016 */
[----:B------:R-:W-:-:S03]  /*354b0*/  VIADD R14, R14, UR7 ;  /* 0x000000070e0e7c36 */ /* 0x000fc60008000000 */
[----:B------:R-:W-:Y:S01]  /*354c0*/  LDGSTS.E [R13+0x27800], desc[UR22][R244.64], P0 ;  /* 0x27800000f40d7fae */ /* 0x000fe200081a1016 */
[----:B-1----:R-:W-:-:S05]  /*354d0*/  IMAD.WIDE R42, R108, 0x4, R232 ;  /* 0x000000046c2a7825 */ /* 0x002fca00078e02e8 */
[----:B------:R1:W-:Y:S04]  /*354e0*/  STL.64 [R1+0x1400], R42 ;  /* 0x0014002a01007387 */ /* 0x0003e80000100a00 */
[----:B------:R-:W3:Y:S04]  /*354f0*/  LDL.64 R74, [R1+0x5a8] ;  /* 0x0005a800014a7983 */ /* 0x000ee80000100a00 */
[----:B------:R-:W3:Y:S04]  /*35500*/  LDL.64 R58, [R1+0x5b0] ;  /* 0x0005b000013a7983 */ /* 0x000ee80000100a00 */
[----:B-1----:R-:W3:Y:S04]  /*35510*/  LDL.64 R42, [R1+0x5f0] ;  /* 0x0005f000012a7983 */ /* 0x002ee80000100a00 */
[----:B------:R-:W3:Y:S04]  /*35520*/  LDL.64 R244, [R1+0x630] ;  /* 0x0006300001f47983 */ /* 0x000ee80000100a00 */
[----:B--2---:R-:W-:Y:S04]  /*35530*/  LDGSTS.E [R13+0x27c00], desc[UR22][R170.64], P0 ;  /* 0x27c00000aa0d7fae */ /* 0x004fe800081a1016 */
[----:B------:R-:W-:Y:S04]  /*35540*/  LDGSTS.E [R14+0x80], desc[UR22][R232.64], P0 ;  /* 0x00080000e80e7fae */ /* 0x000fe800081a1016 */
[----:B----4-:R-:W-:Y:S04]  /*35550*/  LDGSTS.E [R14+0x480], desc[UR22][R56.64], P0 ;  /* 0x00480000380e7fae */ /* 0x010fe800081a1016 */
[----:B------:R-:W2:Y:S04]  /*35560*/  LDL.64 R170, [R1+0x670] ;  /* 0x0006700001aa7983 */ /* 0x000ea80000100a00 */
[----:B------:R-:W-:Y:S04]  /*35570*/  LDGSTS.E [R14+0x880], desc[UR22][R10.64], P0 ;  /* 0x008800000a0e7fae */ /* 0x000fe800081a1016 */
[----:B------:R-:W4:Y:S04]  /*35580*/  LDL.64 R56, [R1+0x6b0] ;  /* 0x0006b00001387983 */ /* 0x000f280000100a00 */
[----:B------:R-:W-:Y:S04]  /*35590*/  LDGSTS.E [R14+0xc80], desc[UR22][R2.64], P0 ;  /* 0x00c80000020e7fae */ /* 0x000fe800081a1016 */
[----:B------:R-:W4:Y:S04]  /*355a0*/  LDL.64 R10, [R1+0x6f0] ;  /* 0x0006f000010a7983 */ /* 0x000f280000100a00 */
[----:B------:R-:W4:Y:S04]  /*355b0*/  LDL.64 R2, [R1+0x730] ;  /* 0x0007300001027983 */ /* 0x000f280000100a00 */
        /* <DEDUP_REMOVED lines=27> */
[----:B---3--:R-:W-:Y:S04]  /*35770*/  LDGSTS.E [R14+0x4880], desc[UR22][R236.64], P0 ;  /* 0x04880000ec0e7fae */ /* 0x008fe800081a1016 */
[----:B------:R-:W3:Y:S04]  /*35780*/  LDL.64 R246, [R1+0x970] ;  /* 0x0009700001f67983 */ /* 0x000ee80000100a00 */
[----:B------:R-:W-:Y:S04]  /*35790*/  LDGSTS.E [R14+0x4c80], desc[UR22][R156.64], P0 ;  /* 0x04c800009c0e7fae */ /* 0x000fe800081a1016 */
[----:B------:R-:W3:Y:S04]  /*357a0*/  LDL.64 R236, [R1+0x980] ;  /* 0x0009800001ec7983 */ /* 0x000ee80000100a00 */
[----:B------:R-:W-:Y:S04]  /*357b0*/  LDGSTS.E [R14+0x5080], desc[UR22][R26.64], P0 ;  /* 0x050800001a0e7fae */ /* 0x000fe800081a1016 */
[----:B------:R-:W-:Y:S04]  /*357c0*/  LDGSTS.E [R14+0x5480], desc[UR22][R72.64], P0 ;  /* 0x05480000480e7fae */ /* 0x000fe800081a1016 */
[----:B------:R-:W-:Y:S04]  /*357d0*/  LDGSTS.E [R14+0x5880], desc[UR22][R186.64], P0 ;  /* 0x05880000ba0e7fae */ /* 0x000fe800081a1016 */
[----:B------:R-:W-:Y:S04]  /*357e0*/  LDGSTS.E [R14+0x5c80], desc[UR22][R242.64], P0 ;  /* 0x05c80000f20e7fae */ /* 0x000fe800081a1016 */
[----:B------:R-:W-:Y:S04]  /*357f0*/  STL.64 [R1+0x1b58], R156 ;  /* 0x001b589c01007387 */ /* 0x000fe80000100a00 */
        /* <DEDUP_REMOVED lines=21> */
[----:B------:R1:W-:Y:S04]  /*35950*/  STL.64 [R1+0x1bb0], R126 ;  /* 0x001bb07e01007387 */ /* 0x0003e80000100a00 */
        /* <DEDUP_REMOVED lines=10> */
[----:B--2---:R-:W-:Y:S04]  /*35a00*/  LDGSTS.E [R14+0x22080], desc[UR22][R170.64], P0 ;  /* 0x22080000aa0e7fae */ /* 0x004fe800081a1016 */
        /* <DEDUP_REMOVED lines=29> */
[----:B------:R-:W4:Y:S04]  /*35be0*/  LDL.64 R40, [R1+0x350] ;  /* 0x0003500001287983 */ /* 0x000f280000100a00 */
[----:B---3--:R-:W-:Y:S04]  /*35bf0*/  LDGSTS.E [R14+0x26480], desc[UR22][R246.64], P0 ;  /* 0x26480000f60e7fae */ /* 0x008fe800081a1016 */
[----:B------:R-:W3:Y:S04]  /*35c00*/  LDL.64 R24, [R1+0x310] ;  /* 0x0003100001187983 */ /* 0x000ee80000100a00 */
[----:B------:R-:W-:Y:S04]  /*35c10*/  LDGSTS.E [R14+0x26880], desc[UR22][R236.64], P0 ;  /* 0x26880000ec0e7fae */ /* 0x000fe800081a1016 */
[----:B------:R-:W3:Y:S04]  /*35c20*/  LDL.64 R246, [R1+0x2d0] ;  /* 0x0002d00001f67983 */ /* 0x000ee80000100a00 */
[----:B------:R-:W3:Y:S04]  /*35c30*/  LDL.64 R236, [R1+0x290] ;  /* 0x0002900001ec7983 */ /* 0x000ee80000100a00 */
[----:B------:R-:W3:Y:S04]  /*35c40*/  LDL.LU.64 R188, [R1+0x250] ;  /* 0x0002500001bc7983 */ /* 0x000ee80000300a00 */
[----:B-1----:R-:W3:Y:S04]  /*35c50*/  LDL.LU.64 R126, [R1+0x210] ;  /* 0x00021000017e7983 */ /* 0x002ee80000300a00 */
[----:B------:R-:W3:Y:S04]  /*35c60*/  LDL.LU.64 R186, [R1+0x1d0] ;  /* 0x0001d00001ba7983 */ /* 0x000ee80000300a00 */
[----:B------:R-:W3:Y:S04]  /*35c70*/  LDL.LU.64 R174, [R1+0x190] ;  /* 0x0001900001ae7983 */ /* 0x000ee80000300a00 */
[----:B------:R-:W3:Y:S04]  /*35c80*/  LDL.LU.64 R76, [R1+0x150] ;  /* 0x00015000014c7983 */ /* 0x000ee80000300a00 */
[----:B------:R-:W3:Y:S04]  /*35c90*/  LDL.LU.64 R72, [R1+0x110] ;  /* 0x0001100001487983 */ /* 0x000ee80000300a00 */
[----:B------:R-:W3:Y:S04]  /*35ca0*/  LDL.LU.64 R140, [R1+0xd0] ;  /* 0x0000d000018c7983 */ /* 0x000ee80000300a00 */
[----:B------:R-:W3:Y:S04]  /*35cb0*/  LDL.LU.64 R244, [R1+0x90] ;  /* 0x0000900001f47983 */ /* 0x000ee80000300a00 */
[----:B------:R-:W3:Y:S04]  /*35cc0*/  LDL.LU.64 R88, [R1+0x50] ;  /* 0x0000500001587983 */ /* 0x000ee80000300a00 */
[----:B------:R-:W3:Y:S01]  /*35cd0*/  LDL.LU.64 R202, [R1+0x10] ;  /* 0x0000100001ca7983 */ /* 0x000ee20000300a00 */
[----:B------:R-:W-:-:S05]  /*35ce0*/  LOP3.LUT R15, R12, 0x20, RZ, 0x3c, !PT ;  /* 0x000000200c0f7812 */ /* 0x000fca00078e3cff */
[----:B------:R-:W-:Y:S01]  /*35cf0*/  VIADD R15, R15, UR7 ;  /* 0x000000070f0f7c36 */ /* 0x000fe20008000000 */
[----:B--2---:R-:W-:Y:S04]  /*35d00*/  LDGSTS.E [R14+0x26c80], desc[UR22][R170.64], P0 ;  /* 0x26c80000aa0e7fae */ /* 0x004fe800081a1016 */
[----:B----4-:R-:W-:Y:S04]  /*35d10*/  LDGSTS.E [R14+0x27080], desc[UR22][R56.64], P0 ;  /* 0x27080000380e7fae */ /* 0x010fe800081a1016 */
[----:B------:R-:W-:Y:S04]  /*35d20*/  LDGSTS.E [R14+0x27480], desc[UR22][R10.64], P0 ;  /* 0x274800000a0e7fae */ /* 0x000fe800081a1016 */
[----:B------:R1:W-:Y:S02]  /*35d30*/  LDGSTS.E [R14+0x27880], desc[UR22][R2.64], P0 ;  /* 0x27880000020e7fae */ /* 0x0003e400081a1016 */
[----:B-1----:R-:W-:-:S05]  /*35d40*/  IMAD.WIDE R2, R108, 0x4, R230 ;  /* 0x000000046c027825 */ /* 0x002fca00078e02e6 */
[----:B------:R1:W-:Y:S04]  /*35d50*/  STL.64 [R1+0x14d0], R2 ;  /* 0x0014d00201007387 */ /* 0x0003e80000100a00 */
[----:B------:R-:W2:Y:S04]  /*35d60*/  LDL.64 R124, [R1+0x5a0] ;  /* 0x0005a000017c7983 */ /* 0x000ea80000100a00 */
[----:B------:R-:W4:Y:S04]  /*35d70*/  LDL.64 R106, [R1+0x5b8] ;  /* 0x0005b800016a7983 */ /* 0x000f280000100a00 */
[----:B------:R-:W4:Y:S04]  /*35d80*/  LDL.64 R90, [R1+0x5f8] ;  /* 0x0005f800015a7983 */ /* 0x000f280000100a00 */
[----:B------:R-:W4:Y:S04]  /*35d90*/  LDL.64 R74, [R1+0x638] ;  /* 0x00063800014a7983 */ /* 0x000f280000100a00 */
        /* <DEDUP_REMOVED lines=10> */
[----:B-1----:R-:W4:Y:S04]  /*35e40*/  LDL.64 R2, [R1+0x7c0] ;  /* 0x0007c00001027983 */ /* 0x002f280000100a00 */
        /* <DEDUP_REMOVED lines=17> */
[----:B------:R-:W3:Y:S04]  /*35f60*/  LDL.64 R104, [R1+0xa20] ;  /* 0x000a200001687983 */ /* 0x000ee80000100a00 */
[----:B------:R-:W3:Y:S04]  /*35f70*/  LDL.64 R40, [R1+0xa30] ;  /* 0x000a300001287983 */ /* 0x000ee80000100a00 */
[----:B------:R-:W3:Y:S04]  /*35f80*/  LDL.64 R236, [R1+0xa28] ;  /* 0x000a280001ec7983 */ /* 0x000ee80000100a00 */
        /* <DEDUP_REMOVED lines=38> */
[----:B--2---:R-:W-:Y:S04]  /*361f0*/  LDGSTS.E [R15+0x21100], desc[UR22][R124.64], P0 ;  /* 0x211000007c0f7fae */ /* 0x004fe800081a1016 */
[----:B----4-:R-:W-:Y:S04]  /*36200*/  LDGSTS.E [R15+0x21500], desc[UR22][R106.64], P0 ;  /* 0x215000006a0f7fae */ /* 0x010fe800081a1016 */
        /* <DEDUP_REMOVED lines=12> */
[----:B------:R1:W-:Y:S04]  /*362d0*/  LDGSTS.E [R15+0x23500], desc[UR22][R2.64], P0 ;  /* 0x23500000020f7fae */ /* 0x0003e800081a1016 */
        /* <DEDUP_REMOVED lines=19> */
[----:B------:R-:W-:Y:S04]  /*36410*/  LDGSTS.E [R15+0x25d00], desc[UR22][R236.64], P0 ;  /* 0x25d00000ec0f7fae */ /* 0x000fe800081a1016 */
[----:B------:R-:W3:Y:S04]  /*36420*/  LDL.64 R154, [R1+0x508] ;  /* 0x00050800019a7983 */ /* 0x000ee80000100a00 */
[----:B------:R-:W3:Y:S04]  /*36430*/  LDL.64 R138, [R1+0x4c8] ;  /* 0x0004c800018a7983 */ /* 0x000ee80000100a00 */
[----:B------:R-:W3:Y:S04]  /*36440*/  LDL.64 R236, [R1+0xa58] ;  /* 0x000a580001ec7983 */ /* 0x000ee80000100a00 */
[----:B------:R-:W-:Y:S04]  /*36450*/  LDGSTS.E [R15+0x26100], desc[UR22][R40.64], P0 ;  /* 0x26100000280f7fae */ /* 0x000fe800081a1016 */
[----:B------:R-:W3:Y:S04]  /*36460*/  LDL.64 R122, [R1+0x488] ;  /* 0x00048800017a7983 */ /* 0x000ee80000100a00 */
[----:B------:R-:W-:Y:S04]  /*36470*/  LDGSTS.E [R15+0x26500], desc[UR22][R24.64], P0 ;  /* 0x26500000180f7fae */ /* 0x000fe800081a1016 */
[----:B------:R-:W3:Y:S04]  /*36480*/  LDL.64 R40, [R1+0x448] ;  /* 0x0004480001287983 */ /* 0x000ee80000100a00 */
[----:B------:R-:W3:Y:S04]  /*36490*/  LDL.64 R24, [R1+0x408] ;  /* 0x0004080001187983 */ /* 0x000ee80000100a00 */
[----:B------:R-:W-:Y:S04]  /*364a0*/  LDGSTS.E [R15+0x26900], desc[UR22][R246.64], P0 ;  /* 0x26900000f60f7fae */ /* 0x000fe800081a1016 */
[----:B------:R-:W3:Y:S04]  /*364b0*/  LDL.64 R246, [R1+0x3c8] ;  /* 0x0003c80001f67983 */ /* 0x000ee80000100a00 */
[----:B--2---:R-:W2:Y:S04]  /*364c0*/  LDL.LU.64 R208, [R1+0x388] ;  /* 0x0003880001d07983 */ /* 0x004ea80000300a00 */
[----:B------:R-:W2:Y:S04]  /*364d0*/  LDL.LU.64 R128, [R1+0x348] ;  /* 0x0003480001807983 */ /* 0x000ea80000300a00 */
        /* <DEDUP_REMOVED lines=10> */
[----:B------:R-:W2:Y:S01]  /*36580*/  LDL.LU.64 R170, [R1+0x88] ;  /* 0x0000880001aa7983 */ /* 0x000ea20000300a00 */
[----:B-1----:R-:W-:-:S03]  /*36590*/  LOP3.LUT R2, R12, 0x30, RZ, 0x3c, !PT ;  /* 0x000000300c027812 */ /* 0x002fc600078e3cff */
[----:B------:R-:W2:Y:S04]  /*365a0*/  LDL.LU.64 R104, [R1+0x48] ;  /* 0x0000480001687983 */ /* 0x000ea80000300a00 */
[----:B------:R-:W2:Y:S04]  /*365b0*/  LDL.LU.64 R218, [R1+0x8] ;  /* 0x0000080001da7983 */ /* 0x000ea80000300a00 */
[----:B------:R-:W-:Y:S04]  /*365c0*/  STL.64 [R1+0x1a20], R14 ;  /* 0x001a200e01007387 */ /* 0x000fe80000100a00 */
[----:B----4-:R-:W-:Y:S04]  /*365d0*/  LDGSTS.E [R15+0x26d00], desc[UR22][R10.64], P0 ;  /* 0x26d000000a0f7fae */ /* 0x010fe800081a1016 */
[----:B---3--:R1:W-:Y:S04]  /*365e0*/  LDGSTS.E [R15+0x27100], desc[UR22][R236.64], P0 ;  /* 0x27100000ec0f7fae */ /* 0x0083e800081a1016 */
[----:B------:R-:W-:Y:S04]  /*365f0*/  LDGSTS.E [R15+0x27500], desc[UR22][R240.64], P0 ;  /* 0x27500000f00f7fae */ /* 0x000fe800081a1016 */
[----:B------:R-:W-:Y:S01]  /*36600*/  LDGSTS.E [R15+0x27900], desc[UR22][R8.64], P0 ;  /* 0x27900000080f7fae */ /* 0x000fe200081a1016 */
[----:B-1----:R-:W-:-:S03]  /*36610*/  VIADD R236, R2, UR7 ;  /* 0x0000000702ec7c36 */ /* 0x002fc60008000000 */
[----:B------:R-:W-:Y:S01]  /*36620*/  LDGSTS.E [R15+0x27d00], desc[UR22][R6.64], P0 ;  /* 0x27d00000060f7fae */ /* 0x000fe200081a1016 */
[----:B------:R-:W-:-:S03]  /*36630*/  IMAD.WIDE R2, R108, 0x4, R228 ;  /* 0x000000046c027825 */ /* 0x000fc600078e02e4 */
[----:B------:R-:W-:Y:S04]  /*36640*/  LDGSTS.E [R236+0x180], desc[UR22][R228.64], P0 ;  /* 0x00180000e4ec7fae */ /* 0x000fe800081a1016 */
[----:B------:R1:W-:Y:S04]  /*36650*/  STL.64 [R1+0x1598], R2 ;  /* 0x0015980201007387 */ /* 0x0003e80000100a00 */
[----:B------:R-:W3:Y:S04]  /*36660*/  LDL.64 R156, [R1+0x598] ;  /* 0x00059800019c7983 */ /* 0x000ee80000100a00 */
[----:B------:R-:W4:Y:S04]  /*36670*/  LDL.64 R232, [R1+0x5e8] ;  /* 0x0005e80001e87983 */ /* 0x000f280000100a00 */
        /* <DEDUP_REMOVED lines=24> */
[----:B--2---:R-:W-:Y:S04]  /*36800*/  LDGSTS.E [R236+0x2180], desc[UR22][R208.64], P0 ;  /* 0x02180000d0ec7fae */ /* 0x004fe800081a1016 */
[----:B------:R-:W2:Y:S04]  /*36810*/  LDL.64 R246, [R1+0xae8] ;  /* 0x000ae80001f67983 */ /* 0x000ea80000100a00 */
[----:B------:R-:W-:Y:S04]  /*36820*/  LDGSTS.E [R236+0x2580], desc[UR22][R128.64], P0 ;  /* 0x0258000080ec7fae */ /* 0x000fe800081a1016 */
[----:B------:R-:W-:Y:S04]  /*36830*/  LDGSTS.E [R236+0x2980], desc[UR22][R188.64], P0 ;  /* 0x02980000bcec7fae */ /* 0x000fe800081a1016 */
[----:B------:R-:W-:Y:S04]  /*36840*/  LDGSTS.E [R236+0x2d80], desc[UR22][R126.64], P0 ;  /* 0x02d800007eec7fae */ /* 0x000fe800081a1016 */
[----:B------:R-:W-:Y:S04]  /*36850*/  LDGSTS.E [R236+0x3180], desc[UR22][R242.64], P0 ;  /* 0x03180000f2ec7fae */ /* 0x000fe800081a1016 */
[----:B------:R-:W-:Y:S04]  /*36860*/  LDGSTS.E [R236+0x3580], desc[UR22][R30.64], P0 ;  /* 0x035800001eec7fae */ /* 0x000fe800081a1016 */
[----:B------:R-:W-:Y:S04]  /*36870*/  LDGSTS.E [R236+0x3980], desc[UR22][R110.64], P0 ;  /* 0x039800006eec7fae */ /* 0x000fe800081a1016 */
[----:B------:R-:W2:Y:S04]  /*36880*/  LDL.64 R4, [R1+0xaf8] ;  /* 0x000af80001047983 */ /* 0x000ea80000100a00 */
[----:B------:R-:W-:Y:S04]  /*36890*/  LDGSTS.E [R236+0x3d80], desc[UR22][R72.64], P0 ;  /* 0x03d8000048ec7fae */ /* 0x000fe800081a1016 */
[----:B------:R-:W2:Y:S04]  /*368a0*/  LDL.64 R122, [R1+0xb00] ;  /* 0x000b0000017a7983 */ /* 0x000ea80000100a00 */
[----:B------:R-:W-:Y:S04]  /*368b0*/  LDGSTS.E [R236+0x4180], desc[UR22][R158.64], P0 ;  /* 0x041800009eec7fae */ /* 0x000fe800081a1016 */
[----:B------:R-:W2:Y:S04]  /*368c0*/  LDL.64 R40, [R1+0xb08] ;  /* 0x000b080001287983 */ /* 0x000ea80000100a00 */
        /* <DEDUP_REMOVED lines=35> */
[----:B---3--:R-:W-:Y:S04]  /*36b00*/  LDGSTS.E [R236+0x21180], desc[UR22][R156.64], P0 ;  /* 0x211800009cec7fae */ /* 0x008fe800081a1016 */
        /* <DEDUP_REMOVED lines=28> */
[----:B------:R-:W-:Y:S04]  /*36cd0*/  LDGSTS.E [R236+0x25580], desc[UR22][R138.64], P0 ;  /* 0x255800008aec7fae */ /* 0x000fe800081a1016 */
[----:B------:R-:W-:Y:S04]  /*36ce0*/  LDGSTS.E [R236+0x25980], desc[UR22][R24.64], P0 ;  /* 0x2598000018ec7fae */ /* 0x000fe800081a1016 */
[----:B------:R-:W3:Y:S04]  /*36cf0*/  LDL.64 R154, [R1+0xb20] ;  /* 0x000b2000019a7983 */ /* 0x000ee80000100a00 */
[----:B------:R-:W3:Y:S04]  /*36d00*/  LDL.64 R138, [R1+0xb28] ;  /* 0x000b2800018a7983 */ /* 0x000ee80000100a00 */
[----:B------:R-:W3:Y:S04]  /*36d10*/  LDL.64 R24, [R1+0xb30] ;  /* 0x000b300001187983 */ /* 0x000ee80000100a00 */
[----:B--2---:R-:W-:Y:S04]  /*36d20*/  LDGSTS.E [R236+0x25d80], desc[UR22][R246.64], P0 ;  /* 0x25d80000f6ec7fae */ /* 0x004fe800081a1016 */
[----:B------:R-:W-:Y:S04]  /*36d30*/  LDGSTS.E [R236+0x26180], desc[UR22][R4.64], P0 ;  /* 0x2618000004ec7fae */ /* 0x000fe800081a1016 */
[----:B------:R-:W-:Y:S04]  /*36d40*/  LDGSTS.E [R236+0x26580], desc[UR22][R122.64], P0 ;  /* 0x265800007aec7fae */ /* 0x000fe800081a1016 */
[----:B------:R-:W2:Y:S04]  /*36d50*/  LDL.64 R246, [R1+0xb40] ;  /* 0x000b400001f67983 */ /* 0x000ea80000100a00 */
[----:B-1----:R-:W2:Y:S04]  /*36d60*/  LDL.LU.64 R64, [R1+0x540] ;  /* 0x0005400001407983 */ /* 0x002ea80000300a00 */
[----:B----4-:R-:W4:Y:S04]  /*36d70*/  LDL.LU.64 R178, [R1+0x500] ;  /* 0x0005000001b27983 */ /* 0x010f280000300a00 */
[----:B------:R-:W4:Y:S04]  /*36d80*/  LDL.LU.64 R114, [R1+0x4c0] ;  /* 0x0004c00001727983 */ /* 0x000f280000300a00 */
        /* <DEDUP_REMOVED lines=12> */
[----:B------:R-:W-:Y:S04]  /*36e50*/  LDGSTS.E [R236+0x26980], desc[UR22][R40.64], P0 ;  /* 0x2698000028ec7fae */ /* 0x000fe800081a1016 */
[----:B------:R-:W4:Y:S04]  /*36e60*/  LDL.LU.64 R142, [R1+0x180] ;  /* 0x00018000018e7983 */ /* 0x000f280000300a00 */
[----:B------:R-:W4:Y:S04]  /*36e70*/  LDL.LU.64 R40, [R1+0x140] ;  /* 0x0001400001287983 */ /* 0x000f280000300a00 */
[----:B------:R-:W4:Y:S04]  /*36e80*/  LDL.LU.64 R156, [R1+0x100] ;  /* 0x00010000019c7983 */ /* 0x000f280000300a00 */
[----:B------:R-:W4:Y:S04]  /*36e90*/  LDL.LU.64 R106, [R1+0xc0] ;  /* 0x0000c000016a7983 */ /* 0x000f280000300a00 */
[----:B------:R-:W4:Y:S04]  /*36ea0*/  LDL.LU.64 R56, [R1+0x80] ;  /* 0x0000800001387983 */ /* 0x000f280000300a00 */
[----:B------:R-:W4:Y:S04]  /*36eb0*/  LDL.LU.64 R122, [R1+0x40] ;  /* 0x00004000017a7983 */ /* 0x000f280000300a00 */
[----:B------:R-:W4:Y:S01]  /*36ec0*/  LDL.LU.64 R14, [R1] ;  /* 0x00000000010e7983 */ /* 0x000f220000300a00 */
[----:B---3--:R-:W-:-:S03]  /*36ed0*/  LOP3.LUT R2, R12, 0x40, RZ, 0x3c, !PT ;  /* 0x000000400c027812 */ /* 0x008fc600078e3cff */
[----:B------:R-:W3:Y:S02]  /*36ee0*/  LDL.64 R140, [R1+0x590] ;  /* 0x00059000018c7983 */ /* 0x000ee40000100a00 */
[----:B------:R-:W-:Y:S02]  /*36ef0*/  VIADD R237, R2, UR7 ;  /* 0x0000000702ed7c36 */ /* 0x000fe40008000000 */
[----:B------:R-:W-:Y:S01]  /*36f00*/  IMAD.WIDE R2, R108, 0x4, R226 ;  /* 0x000000046c027825 */ /* 0x000fe200078e02e2 */
[----:B------:R-:W3:Y:S04]  /*36f10*/  LDL.64 R174, [R1+0x5e0] ;  /* 0x0005e00001ae7983 */ /* 0x000ee80000100a00 */
[----:B------:R1:W-:Y:S04]  /*36f20*/  STL.64 [R1+0x1658], R2 ;  /* 0x0016580201007387 */ /* 0x0003e80000100a00 */
        /* <DEDUP_REMOVED lines=13> */
[----:B-1----:R-:W3:Y:S04]  /*37000*/  LDL.64 R2, [R1+0xb90] ;  /* 0x000b900001027983 */ /* 0x002ee80000100a00 */
[----:B------:R-:W3:Y:S04]  /*37010*/  LDL.64 R240, [R1+0xb98] ;  /* 0x000b980001f07983 */ /* 0x000ee80000100a00 */
[----:B------:R-:W3:Y:S04]  /*37020*/  LDL.64 R4, [R1+0xba0] ;  /* 0x000ba00001047983 */ /* 0x000ee80000100a00 */
[----:B------:R-:W3:Y:S04]  /*37030*/  LDL.64 R8, [R1+0xbc0] ;  /* 0x000bc00001087983 */ /* 0x000ee80000100a00 */
[----:B------:R-:W3:Y:S04]  /*37040*/  LDL.64 R6, [R1+0xbc8] ;  /* 0x000bc80001067983 */ /* 0x000ee80000100a00 */
        /* <DEDUP_REMOVED lines=9> */
[----:B------:R-:W-:Y:S04]  /*370e0*/  LDGSTS.E [R237+0x600], desc[UR22][R64.64], P0 ;  /* 0x0060000040ed7fae */ /* 0x000fe800081a1016 */
[----:B----4-:R-:W-:Y:S04]  /*370f0*/  LDGSTS.E [R237+0xa00], desc[UR22][R178.64], P0 ;  /* 0x00a00000b2ed7fae */ /* 0x010fe800081a1016 */
        /* <DEDUP_REMOVED lines=33> */
[----:B---3--:R-:W-:Y:S04]  /*37310*/  LDGSTS.E [R237+0x21200], desc[UR22][R140.64], P0 ;  /* 0x212000008ced7fae */ /* 0x008fe800081a1016 */
[----:B------:R-:W-:Y:S04]  /*37320*/  LDGSTS.E [R237+0x21600], desc[UR22][R174.64], P0 ;  /* 0x21600000aeed7fae */ /* 0x000fe800081a1016 */
[----:B------:R-:W-:Y:S04]  /*37330*/  LDGSTS.E [R237+0x21a00], desc[UR22][R230.64], P0 ;  /* 0x21a00000e6ed7fae */ /* 0x000fe800081a1016 */
[----:B------:R-:W2:Y:S04]  /*37340*/  LDL.64 R246, [R1+0xbe0] ;  /* 0x000be00001f67983 */ /* 0x000ea80000100a00 */
[----:B------:R-:W-:Y:S04]  /*37350*/  LDGSTS.E [R237+0x21e00], desc[UR22][R206.64], P0 ;  /* 0x21e00000ceed7fae */ /* 0x000fe800081a1016 */
[----:B------:R-:W-:Y:S04]  /*37360*/  LDGSTS.E [R237+0x22200], desc[UR22][R190.64], P0 ;  /* 0x22200000beed7fae */ /* 0x000fe800081a1016 */
[----:B------:R-:W-:Y:S04]  /*37370*/  LDGSTS.E [R237+0x22600], desc[UR22][R44.64], P0 ;  /* 0x226000002ced7fae */ /* 0x000fe800081a1016 */
[----:B------:R-:W3:Y:S04]  /*37380*/  LDL.64 R238, [R1+0xbf0] ;  /* 0x000bf00001ee7983 */ /* 0x000ee80000100a00 */
        /* <DEDUP_REMOVED lines=23> */
[----:B------:R-:W4:Y:S04]  /*37500*/  LDL.64 R4, [R1+0xbf8] ;  /* 0x000bf80001047983 */ /* 0x000f280000100a00 */
[----:B------:R-:W-:Y:S04]  /*37510*/  LDGSTS.E [R237+0x25a00], desc[UR22][R154.64], P0 ;  /* 0x25a000009aed7fae */ /* 0x000fe800081a1016 */
[----:B------:R-:W-:Y:S04]  /*37520*/  LDGSTS.E [R237+0x25e00], desc[UR22][R24.64], P0 ;  /* 0x25e0000018ed7fae */ /* 0x000fe800081a1016 */
[----:B------:R-:W4:Y:S04]  /*37530*/  LDL.64 R154, [R1+0xc08] ;  /* 0x000c0800019a7983 */ /* 0x000f280000100a00 */
[----:B------:R-:W-:Y:S04]  /*37540*/  LDGSTS.E [R237+0x26200], desc[UR22][R8.64], P0 ;  /* 0x2620000008ed7fae */ /* 0x000fe800081a1016 */
[----:B------:R-:W4:Y:S04]  /*37550*/  LDL.64 R24, [R1+0xc10] ;  /* 0x000c100001187983 */ /* 0x000f280000100a00 */
        /* <DEDUP_REMOVED lines=18> */
[----:B------:R-:W-:Y:S04]  /*37680*/  LDGSTS.E [R237+0x26a00], desc[UR22][R138.64], P0 ;  /* 0x26a000008aed7fae */ /* 0x000fe800081a1016 */
[----:B------:R-:W4:Y:S04]  /*37690*/  LDL.LU.64 R220, [R1+0xf8] ;  /* 0x0000f80001dc7983 */ /* 0x000f280000300a00 */
[----:B------:R-:W4:Y:S04]  /*376a0*/  LDL.LU.64 R90, [R1+0xb8] ;  /* 0x0000b800015a7983 */ /* 0x000f280000300a00 */
[----:B--2---:R-:W-:Y:S04]  /*376b0*/  LDGSTS.E [R237+0x26e00], desc[UR22][R246.64], P0 ;  /* 0x26e00000f6ed7fae */ /* 0x004fe800081a1016 */
[----:B------:R-:W2:Y:S04]  /*376c0*/  LDL.LU.64 R246, [R1+0x78] ;  /* 0x0000780001f67983 */ /* 0x000ea80000300a00 */
[----:B------:R-:W2:Y:S04]  /*376d0*/  LDL.LU.64 R138, [R1+0x38] ;  /* 0x00003800018a7983 */ /* 0x000ea80000300a00 */
[----:B---3--:R3:W-:Y:S04]  /*376e0*/  LDGSTS.E [R237+0x27200], desc[UR22][R238.64], P0 ;  /* 0x27200000eeed7fae */ /* 0x0087e800081a1016 */
[----:B------:R-:W-:Y:S04]  /*376f0*/  STL.64 [R1+0x1a18], R236 ;  /* 0x001a18ec01007387 */ /* 0x000fe80000100a00 */
[----:B----4-:R-:W-:Y:S04]  /*37700*/  LDGSTS.E [R237+0x27600], desc[UR22][R4.64], P0 ;  /* 0x2760000004ed7fae */ /* 0x010fe800081a1016 */
[----:B------:R-:W-:Y:S04]  /*37710*/  LDGSTS.E [R237+0x27a00], desc[UR22][R154.64], P0 ;  /* 0x27a000009aed7fae */ /* 0x000fe800081a1016 */
[----:B------:R-:W-:Y:S04]  /*37720*/  LDGSTS.E [R237+0x27e00], desc[UR22][R24.64], P0 ;  /* 0x27e0000018ed7fae */ /* 0x000fe800081a1016 */
[----:B------:R-:W4:Y:S04]  /*37730*/  LDL.64 R154, [R1+0x588] ;  /* 0x00058800019a7983 */ /* 0x000f280000100a00 */
[----:B------:R-:W4:Y:S01]  /*37740*/  LDL.64 R24, [R1+0x5d8] ;  /* 0x0005d80001187983 */ /* 0x000f220000100a00 */
[----:B-1----:R-:W-:-:S05]  /*37750*/  LOP3.LUT R2, R12, 0x50, RZ, 0x3c, !PT ;  /* 0x000000500c027812 */ /* 0x002fca00078e3cff */
[----:B---3--:R-:W-:Y:S02]  /*37760*/  VIADD R238, R2, UR7 ;  /* 0x0000000702ee7c36 */ /* 0x008fe40008000000 */
[----:B------:R-:W-:-:S03]  /*37770*/  IMAD.WIDE R2, R108, 0x4, R224 ;  /* 0x000000046c027825 */ /* 0x000fc600078e02e0 */
[----:B------:R-:W-:Y:S04]  /*37780*/  LDGSTS.E [R238+0x280], desc[UR22][R224.64], P0 ;  /* 0x00280000e0ee7fae */ /* 0x000fe800081a1016 */
        /* <DEDUP_REMOVED lines=19> */
[----:B------:R-:W3:Y:S04]  /*378c0*/  LDL.LU.64 R236, [R1+0x6d0] ;  /* 0x0006d00001ec7983 */ /* 0x000ee80000300a00 */
[----:B------:R-:W-:Y:S04]  /*378d0*/  LDGSTS.E [R238+0x680], desc[UR22][R210.64], P0 ;  /* 0x00680000d2ee7fae */ /* 0x000fe800081a1016 */
[----:B------:R-:W-:Y:S04]  /*378e0*/  LDGSTS.E [R238+0xa80], desc[UR22][R162.64], P0 ;  /* 0x00a80000a2ee7fae */ /* 0x000fe800081a1016 */
[----:B------:R-:W3:Y:S04]  /*378f0*/  LDL.LU.64 R224, [R1+0xc80] ;  /* 0x000c800001e07983 */ /* 0x000ee80000300a00 */
        /* <DEDUP_REMOVED lines=13> */
[----:B------:R-:W3:Y:S04]  /*379d0*/  LDL.LU.64 R228, [R1+0xcc0] ;  /* 0x000cc00001e47983 */ /* 0x000ee80000300a00 */
[----:B------:R-:W-:Y:S04]  /*379e0*/  LDGSTS.E [R238+0x4280], desc[UR22][R58.64], P0 ;  /* 0x042800003aee7fae */ /* 0x000fe800081a1016 */
[----:B------:R-:W-:Y:S04]  /*379f0*/  LDGSTS.E [R238+0x4680], desc[UR22][R44.64], P0 ;  /* 0x046800002cee7fae */ /* 0x000fe800081a1016 */
[----:B------:R-:W-:Y:S04]  /*37a00*/  LDGSTS.E [R238+0x4a80], desc[UR22][R220.64], P0 ;  /* 0x04a80000dcee7fae */ /* 0x000fe800081a1016 */
[----:B------:R-:W-:Y:S04]  /*37a10*/  LDGSTS.E [R238+0x4e80], desc[UR22][R90.64], P0 ;  /* 0x04e800005aee7fae */ /* 0x000fe800081a1016 */
        /* <DEDUP_REMOVED lines=18> */
[----:B------:R-:W2:Y:S04]  /*37b40*/  LDL.64 R4, [R1+0xce0] ;  /* 0x000ce00001047983 */ /* 0x000ea80000100a00 */
[----:B----4-:R-:W-:Y:S04]  /*37b50*/  LDGSTS.E [R238+0x21280], desc[UR22][R154.64], P0 ;  /* 0x212800009aee7fae */ /* 0x010fe800081a1016 */
[----:B------:R-:W-:Y:S04]  /*37b60*/  LDGSTS.E [R238+0x21680], desc[UR22][R24.64], P0 ;  /* 0x2168000018ee7fae */ /* 0x000fe800081a1016 */
[----:B------:R-:W4:Y:S04]  /*37b70*/  LDL.64 R154, [R1+0xce8] ;  /* 0x000ce800019a7983 */ /* 0x000f280000100a00 */
[----:B------:R-:W4:Y:S04]  /*37b80*/  LDL.64 R24, [R1+0xcf0] ;  /* 0x000cf00001187983 */ /* 0x000f280000100a00 */
[----:B---3--:R-:W-:Y:S04]  /*37b90*/  LDGSTS.E [R238+0x21a80], desc[UR22][R242.64], P0 ;  /* 0x21a80000f2ee7fae */ /* 0x008fe800081a1016 */
        /* <DEDUP_REMOVED lines=17> */
[----:B------:R1:W-:Y:S04]  /*37cb0*/  LDGSTS.E [R238+0x26280], desc[UR22][R2.64], P0 ;  /* 0x2628000002ee7fae */ /* 0x0003e800081a1016 */
[----:B------:R3:W-:Y:S01]  /*37cc0*/  STL.64 [R1+0x1a60], R236 ;  /* 0x001a60ec01007387 */ /* 0x0007e20000100a00 */
[----:B-1----:R-:W-:-:S03]  /*37cd0*/  LOP3.LUT R2, R12, 0x60, RZ, 0x3c, !PT ;  /* 0x000000600c027812 */ /* 0x002fc600078e3cff */
[----:B------:R1:W-:Y:S02]  /*37ce0*/  STL.64 [R1+0x1a58], R224 ;  /* 0x001a58e001007387 */ /* 0x0003e40000100a00 */
[----:B------:R-:W-:Y:S02]  /*37cf0*/  VIADD R239, R2, UR7 ;  /* 0x0000000702ef7c36 */ /* 0x000fe40008000000 */
[----:B------:R-:W-:Y:S01]  /*37d00*/  LDGSTS.E [R238+0x26680], desc[UR22][R240.64], P0 ;  /* 0x26680000f0ee7fae */ /* 0x000fe200081a1016 */
[----:B------:R-:W-:-:S03]  /*37d10*/  IMAD.WIDE R2, R108, 0x4, R222 ;  /* 0x000000046c027825 */ /* 0x000fc600078e02de */
[----:B------:R1:W-:Y:S04]  /*37d20*/  STL.64 [R1+0x1a50], R228 ;  /* 0x001a50e401007387 */ /* 0x0003e80000100a00 */
[----:B------:R-:W3:Y:S04]  /*37d30*/  LDL.64 R192, [R1+0x580] ;  /* 0x0005800001c07983 */ /* 0x000ee80000100a00 */
        /* <DEDUP_REMOVED lines=16> */
[----:B------:R-:W3:Y:S04]  /*37e40*/  LDL.LU.64 R194, [R1+0x530] ;  /* 0x0005300001c27983 */ /* 0x000ee80000300a00 */
        /* <DEDUP_REMOVED lines=12> */
[----:B------:R-:W-:Y:S04]  /*37f10*/  LDGSTS.E [R238+0x26a80], desc[UR22][R228.64], P0 ;  /* 0x26a80000e4ee7fae */ /* 0x000fe800081a1016 */
[----:B------:R-:W3:Y:S04]  /*37f20*/  LDL.LU.64 R140, [R1+0x1f0] ;  /* 0x0001f000018c7983 */ /* 0x000ee80000300a00 */
[----:B--2---:R-:W-:Y:S04]  /*37f30*/  LDGSTS.E [R238+0x26e80], desc[UR22][R8.64], P0 ;  /* 0x26e8000008ee7fae */ /* 0x004fe800081a1016 */
[----:B------:R-:W2:Y:S04]  /*37f40*/  LDL.LU.64 R206, [R1+0x1b0] ;  /* 0x0001b00001ce7983 */ /* 0x000ea80000300a00 */
[----:B------:R-:W-:Y:S04]  /*37f50*/  LDGSTS.E [R238+0x27280], desc[UR22][R6.64], P0 ;  /* 0x2728000006ee7fae */ /* 0x000fe800081a1016 */
[----:B------:R-:W2:Y:S04]  /*37f60*/  LDL.LU.64 R42, [R1+0x170] ;  /* 0x00017000012a7983 */ /* 0x000ea80000300a00 */
[----:B------:R-:W-:Y:S04]  /*37f70*/  LDGSTS.E [R238+0x27680], desc[UR22][R4.64], P0 ;  /* 0x2768000004ee7fae */ /* 0x000fe800081a1016 */
[----:B------:R-:W2:Y:S04]  /*37f80*/  LDL.LU.64 R28, [R1+0x130] ;  /* 0x00013000011c7983 */ /* 0x000ea80000300a00 */
[----:B----4-:R-:W-:Y:S04]  /*37f90*/  LDGSTS.E [R238+0x27a80], desc[UR22][R154.64], P0 ;  /* 0x27a800009aee7fae */ /* 0x010fe800081a1016 */
[----:B------:R-:W4:Y:S04]  /*37fa0*/  LDL.LU.64 R204, [R1+0xf0] ;  /* 0x0000f00001cc7983 */ /* 0x000f280000300a00 */
[----:B------:R-:W-:Y:S04]  /*37fb0*/  LDGSTS.E [R238+0x27e80], desc[UR22][R24.64], P0 ;  /* 0x27e8000018ee7fae */ /* 0x000fe800081a1016 */
[----:B------:R-:W4:Y:S04]  /*37fc0*/  LDL.LU.64 R74, [R1+0xb0] ;  /* 0x0000b000014a7983 */ /* 0x000f280000300a00 */
[----:B------:R-:W-:Y:S04]  /*37fd0*/  LDGSTS.E [R239+0x300], desc[UR22][R222.64], P0 ;  /* 0x00300000deef7fae */ /* 0x000fe800081a1016 */
[----:B------:R-:W4:Y:S04]  /*37fe0*/  LDL.LU.64 R24, [R1+0x70] ;  /* 0x0000700001187983 */ /* 0x000f280000300a00 */
[----:B------:R-:W4:Y:S04]  /*37ff0*/  LDL.LU.64 R154, [R1+0x30] ;  /* 0x00003000019a7983 */ /* 0x000f280000300a00 */
[----:B---3--:R-:W3:Y:S04]  /*38000*/  LDL.LU.64 R236, [R1+0x660] ;  /* 0x0006600001ec7983 */ /* 0x008ee80000300a00 */
        /* <DEDUP_REMOVED lines=25> */
[----:B--2---:R-:W-:Y:S04]  /*381a0*/  LDGSTS.E [R239+0x3f00], desc[UR22][R206.64], P0 ;  /* 0x03f00000ceef7fae */ /* 0x004fe800081a1016 */
        /* <DEDUP_REMOVED lines=26> */
[----:B------:R-:W2:Y:S04]  /*38350*/  LDL.LU.64 R192, [R1+0x1dd0] ;  /* 0x001dd00001c07983 */ /* 0x000ea80000300a00 */
[----:B------:R-:W-:Y:S04]  /*38360*/  LDGSTS.E [R239+0x22b00], desc[UR22][R202.64], P0 ;  /* 0x22b00000caef7fae */ /* 0x000fe800081a1016 */
[----:B------:R-:W3:Y:S04]  /*38370*/  LDL.LU.64 R110, [R1+0x1dc8] ;  /* 0x001dc800016e7983 */ /* 0x000ee80000300a00 */
[----:B------:R-:W-:Y:S04]  /*38380*/  LDGSTS.E [R239+0x22f00], desc[UR22][R188.64], P0 ;  /* 0x22f00000bcef7fae */ /* 0x000fe800081a1016 */
[----:B------:R-:W4:Y:S04]  /*38390*/  LDL.LU.64 R186, [R1+0x1dc0] ;  /* 0x001dc00001ba7983 */ /* 0x000f280000300a00 */
[----:B------:R-:W-:Y:S04]  /*383a0*/  LDGSTS.E [R239+0x23300], desc[UR22][R26.64], P0 ;  /* 0x233000001aef7fae */ /* 0x000fe800081a1016 */
[----:B------:R-:W2:Y:S04]  /*383b0*/  LDL.LU R241, [R1+0x1db8] ;  /* 0x001db80001f17983 */ /* 0x000ea80000300800 */
[----:B------:R-:W-:Y:S04]  /*383c0*/  LDGSTS.E [R239+0x23700], desc[UR22][R16.64], P0 ;  /* 0x2370000010ef7fae */ /* 0x000fe800081a1016 */
[----:B------:R-:W-:Y:S04]  /*383d0*/  LDGSTS.E [R239+0x23b00], desc[UR22][R114.64], P0 ;  /* 0x23b0000072ef7fae */ /* 0x000fe800081a1016 */
[----:B------:R-:W-:Y:S04]  /*383e0*/  LDGSTS.E [R239+0x23f00], desc[UR22][R224.64], P0 ;  /* 0x23f00000e0ef7fae */ /* 0x000fe800081a1016 */
[----:B------:R-:W2:Y:S04]  /*383f0*/  LDL.LU.64 R16, [R1+0x568] ;  /* 0x0005680001107983 */ /* 0x000ea80000300a00 */
[----:B------:R-:W3:Y:S04]  /*38400*/  LDL.LU.64 R114, [R1+0x560] ;  /* 0x0005600001727983 */ /* 0x000ee80000300a00 */
[----:B------:R-:W4:Y:S04]  /*38410*/  LDL.LU.64 R202, [R1+0x558] ;  /* 0x0005580001ca7983 */ /* 0x000f280000300a00 */
[----:B------:R-:W-:Y:S04]  /*38420*/  LDGSTS.E [R239+0x24300], desc[UR22][R228.64], P0 ;  /* 0x24300000e4ef7fae */ /* 0x000fe800081a1016 */
[----:B------:R-:W-:Y:S04]  /*38430*/  LDGSTS.E [R239+0x24700], desc[UR22][R170.64], P0 ;  /* 0x24700000aaef7fae */ /* 0x000fe800081a1016 */
[----:B------:R-:W4:Y:S04]  /*38440*/  LDL.LU.64 R188, [R1+0x550] ;  /* 0x0005500001bc7983 */ /* 0x000f280000300a00 */
[----:B------:R-:W-:Y:S04]  /*38450*/  LDGSTS.E [R239+0x24b00], desc[UR22][R64.64], P0 ;  /* 0x24b0000040ef7fae */ /* 0x000fe800081a1016 */
[----:B------:R-:W-:Y:S04]  /*38460*/  LDGSTS.E [R239+0x24f00], desc[UR22][R230.64], P0 ;  /* 0x24f00000e6ef7fae */ /* 0x000fe800081a1016 */
[----:B------:R-:W-:Y:S04]  /*38470*/  LDGSTS.E [R239+0x25300], desc[UR22][R226.64], P0 ;  /* 0x25300000e2ef7fae */ /* 0x000fe800081a1016 */
[----:B------:R-:W4:Y:S04]  /*38480*/  LDL.LU.64 R64, [R1+0x548] ;  /* 0x0005480001407983 */ /* 0x000f280000300a00 */
[----:B------:R-:W-:Y:S04]  /*38490*/  LDGSTS.E [R239+0x25700], desc[UR22][R232.64], P0 ;  /* 0x25700000e8ef7fae */ /* 0x000fe800081a1016 */
[----:B------:R-:W-:Y:S04]  /*384a0*/  LDGSTS.E [R239+0x25b00], desc[UR22][R178.64], P0 ;  /* 0x25b00000b2ef7fae */ /* 0x000fe800081a1016 */
[----:B------:R-:W-:Y:S04]  /*384b0*/  LDGSTS.E [R239+0x25f00], desc[UR22][R48.64], P0 ;  /* 0x25f0000030ef7fae */ /* 0x000fe800081a1016 */
[----:B------:R-:W-:Y:S04]  /*384c0*/  LDGSTS.E [R239+0x26300], desc[UR22][R32.64], P0 ;  /* 0x2630000020ef7fae */ /* 0x000fe800081a1016 */
[----:B------:R-:W-:Y:S04]  /*384d0*/  LDGSTS.E [R239+0x26700], desc[UR22][R130.64], P0 ;  /* 0x2670000082ef7fae */ /* 0x000fe800081a1016 */
[----:B------:R1:W-:Y:S04]  /*384e0*/  LDGSTS.E [R239+0x26b00], desc[UR22][R104.64], P0 ;  /* 0x26b0000068ef7fae */ /* 0x0003e800081a1016 */
[----:B------:R-:W-:Y:S04]  /*384f0*/  LDGSTS.E [R239+0x26f00], desc[UR22][R10.64], P0 ;  /* 0x26f000000aef7fae */ /* 0x000fe800081a1016 */
[----:B------:R-:W4:Y:S01]  /*38500*/  LDL.LU.64 R48, [R1+0x528] ;  /* 0x0005280001307983 */ /* 0x000f220000300a00 */
[----:B-1----:R-:W-:-:S03]  /*38510*/  LOP3.LUT R104, R12, 0x70, RZ, 0x3c, !PT ;  /* 0x000000700c687812 */ /* 0x002fc600078e3cff */
[----:B------:R-:W-:Y:S02]  /*38520*/  LDGSTS.E [R239+0x27300], desc[UR22][R2.64], P0 ;  /* 0x2730000002ef7fae */ /* 0x000fe400081a1016 */
[----:B------:R-:W-:Y:S02]  /*38530*/  VIADD R240, R104, UR7 ;  /* 0x0000000768f07c36 */ /* 0x000fe40008000000 */
[----:B------:R-:W4:Y:S04]  /*38540*/  LDL.LU.64 R32, [R1+0x520] ;  /* 0x0005200001207983 */ /* 0x000f280000300a00 */
[----:B------:R-:W-:Y:S04]  /*38550*/  LDGSTS.E [R239+0x27700], desc[UR22][R8.64], P0 ;  /* 0x2770000008ef7fae */ /* 0x000fe800081a1016 */
[----:B------:R-:W4:Y:S04]  /*38560*/  LDL.LU.64 R26, [R1+0x518] ;  /* 0x00051800011a7983 */ /* 0x000f280000300a00 */
[----:B------:R-:W-:Y:S04]  /*38570*/  LDGSTS.E [R239+0x27b00], desc[UR22][R6.64], P0 ;  /* 0x27b0000006ef7fae */ /* 0x000fe800081a1016 */
[----:B------:R-:W4:Y:S04]  /*38580*/  LDL.LU.64 R170, [R1+0x510] ;  /* 0x0005100001aa7983 */ /* 0x000f280000300a00 */
[----:B------:R3:W-:Y:S04]  /*38590*/  LDGSTS.E [R239+0x27f00], desc[UR22][R4.64], P0 ;  /* 0x27f0000004ef7fae */ /* 0x0007e800081a1016 */
[----:B------:R-:W4:Y:S04]  /*385a0*/  LDL.LU.64 R178, [R1+0x508] ;  /* 0x0005080001b27983 */ /* 0x000f280000300a00 */
[----:B------:R-:W4:Y:S04]  /*385b0*/  LDL.LU.64 R130, [R1+0x4e8] ;  /* 0x0004e80001827983 */ /* 0x000f280000300a00 */
[----:B------:R-:W4:Y:S04]  /*385c0*/  LDL.LU.64 R104, [R1+0x4e0] ;  /* 0x0004e00001687983 */ /* 0x000f280000300a00 */
[----:B------:R3:W-:Y:S04]  /*385d0*/  STL.64 [R1+0x1a10], R238 ;  /* 0x001a10ee01007387 */ /* 0x0007e80000100a00 */
[----:B--2---:R1:W-:Y:S01]  /*385e0*/  LDGSTS.E [R240+0x380], desc[UR22][R16.64], P0 ;  /* 0x0038000010f07fae */ /* 0x0043e200081a1016 */
[----:B---3--:R-:W-:-:S04]  /*385f0*/  IMAD.WIDE R238, R108, 0x4, R114 ;  /* 0x000000046cee7825 */ /* 0x008fc800078e0272 */
[----:B-1----:R-:W-:-:S04]  /*38600*/  IMAD.WIDE R16, R108, 0x4, R16 ;  /* 0x000000046c107825 */ /* 0x002fc800078e0210 */
[C---:B----4-:R-:W-:Y:S01]  /*38610*/  IMAD.WIDE R202, R108.reuse, 0x4, R202 ;  /* 0x000000046cca7825 */ /* 0x050fe200078e02ca */
[----:B------:R1:W-:Y:S03]  /*38620*/  STL.64 [R1+0x17f8], R16 ;  /* 0x0017f81001007387 */ /* 0x0003e60000100a00 */
[C---:B------:R-:W-:Y:S01]  /*38630*/  IMAD.WIDE R188, R108.reuse, 0x4, R188 ;  /* 0x000000046cbc7825 */ /* 0x040fe200078e02bc */
[----:B-1----:R-:W2:Y:S04]  /*38640*/  LDL.LU.64 R16, [R1+0x4d8] ;  /* 0x0004d80001107983 */ /* 0x002ea80000300a00 */
[----:B------:R-:W3:Y:S01]  /*38650*/  LDL.LU.64 R114, [R1+0x4d0] ;  /* 0x0004d00001727983 */ /* 0x000ee20000300a00 */
[----:B------:R-:W-:-:S03]  /*38660*/  IMAD.WIDE R64, R108, 0x4, R64 ;  /* 0x000000046c407825 */ /* 0x000fc600078e0240 */
[----:B------:R1:W-:Y:S04]  /*38670*/  STL.64 [R1+0x12c0], R238 ;  /* 0x0012c0ee01007387 */ /* 0x0003e80000100a00 */
[----:B-1----:R-:W4:Y:S04]  /*38680*/  LDL.LU.64 R238, [R1+0x4c8] ;  /* 0x0004c80001ee7983 */ /* 0x002f280000300a00 */
[----:B------:R1:W-:Y:S04]  /*38690*/  STL.64 [R1+0x13d0], R202 ;  /* 0x0013d0ca01007387 */ /* 0x0003e80000100a00 */
[----:B-1----:R-:W2:Y:S04]  /*386a0*/  LDL.LU.64 R202, [R1+0x1db0] ;  /* 0x001db00001ca7983 */ /* 0x002ea80000300a00 */
[----:B------:R1:W-:Y:S01]  /*386b0*/  STL.64 [R1+0x14a0], R188 ;  /* 0x0014a0bc01007387 */ /* 0x0003e20000100a00 */
[----:B------:R-:W-:-:S03]  /*386c0*/  IMAD.WIDE R210, R108, 0x4, R210 ;  /* 0x000000046cd27825 */ /* 0x000fc600078e02d2 */
[----:B------:R1:W-:Y:S04]  /*386d0*/  LDGSTS.E [R240+0x780], desc[UR22][R48.64], P0 ;  /* 0x0078000030f07fae */ /* 0x0003e800081a1016 */
[----:B-1----:R-:W2:Y:S04]  /*386e0*/  LDL.LU.64 R188, [R1+0x1da8] ;  /* 0x001da80001bc7983 */ /* 0x002ea80000300a00 */
[----:B------:R1:W-:Y:S04]  /*386f0*/  STL.64 [R1+0x1570], R64 ;  /* 0x0015704001007387 */ /* 0x0003e80000100a00 */
[----:B-1----:R-:W2:Y:S01]  /*38700*/  LDL.LU.64 R64, [R1+0x1da0] ;  /* 0x001da00001407983 */ /* 0x002ea20000300a00 */
[----:B------:R-:W-:-:S04]  /*38710*/  IMAD.WIDE R194, R108, 0x4, R194 ;  /* 0x000000046cc27825 */ /* 0x000fc800078e02c2 */
[----:B------:R-:W-:-:S04]  /*38720*/  IMAD.WIDE R48, R108, 0x4, R48 ;  /* 0x000000046c307825 */ /* 0x000fc800078e0230 */
[C---:B------:R-:W-:Y:S01]  /*38730*/  IMAD.WIDE R32, R108.reuse, 0x4, R32 ;  /* 0x000000046c207825 */ /* 0x040fe200078e0220 */
[----:B------:R1:W-:Y:S03]  /*38740*/  LDGSTS.E [R240+0xb80], desc[UR22][R130.64], P0 ;  /* 0x00b8000082f07fae */ /* 0x0003e600081a1016 */
[----:B------:R-:W-:-:S04]  /*38750*/  IMAD.WIDE R26, R108, 0x4, R26 ;  /* 0x000000046c1a7825 */ /* 0x000fc800078e021a */
[----:B------:R-:W-:-:S04]  /*38760*/  IMAD.WIDE R170, R108, 0x4, R170 ;  /* 0x000000046caa7825 */ /* 0x000fc800078e02aa */
[----:B------:R-:W-:-:S04]  /*38770*/  IMAD.WIDE R178, R108, 0x4, R178 ;  /* 0x000000046cb27825 */ /* 0x000fc800078e02b2 */
[----:B--2---:R-:W-:-:S05]  /*38780*/  IMAD.WIDE R64, R108, 0x4, R64 ;  /* 0x000000046c407825 */ /* 0x004fca00078e0240 */
[----:B------:R2:W-:Y:S04]  /*38790*/  STL.64 [R1+0x1638], R64 ;  /* 0x0016384001007387 */ /* 0x0005e80000100a00 */
[----:B--2---:R-:W2:Y:S04]  /*387a0*/  LDL.LU.64 R64, [R1+0x4a8] ;  /* 0x0004a80001407983 */ /* 0x004ea80000300a00 */
[----:B------:R1:W-:Y:S04]  /*387b0*/  STL.64 [R1+0x1708], R210 ;  /* 0x001708d201007387 */ /* 0x0003e80000100a00 */
[----:B------:R3:W-:Y:S04]  /*387c0*/  STL.64 [R1+0x17a0], R194 ;  /* 0x0017a0c201007387 */ /* 0x0007e80000100a00 */
[----:B-1----:R-:W2:Y:S04]  /*387d0*/  LDL.LU.64 R210, [R1+0x4a0] ;  /* 0x0004a00001d27983 */ /* 0x002ea80000300a00 */
[----:B------:R1:W-:Y:S04]  /*387e0*/  STL.64 [R1+0x17f0], R48 ;  /* 0x0017f03001007387 */ /* 0x0003e80000100a00 */
[----:B---3--:R-:W3:Y:S04]  /*387f0*/  LDL.LU.64 R194, [R1+0x498] ;  /* 0x0004980001c27983 */ /* 0x008ee80000300a00 */
[----:B------:R4:W-:Y:S04]  /*38800*/  STL.64 [R1+0x1260], R32 ;  /* 0x0012602001007387 */ /* 0x0009e80000100a00 */
[----:B-1----:R-:W3:Y:S04]  /*38810*/  LDL.LU.64 R48, [R1+0x490] ;  /* 0x0004900001307983 */ /* 0x002ee80000300a00 */
[----:B----4-:R-:W4:Y:S04]  /*38820*/  LDL.LU.64 R32, [R1+0x488] ;  /* 0x0004880001207983 */ /* 0x010f280000300a00 */
[----:B------:R1:W-:Y:S04]  /*38830*/  STL.64 [R1+0x13a0], R26 ;  /* 0x0013a01a01007387 */ /* 0x0003e80000100a00 */
[----:B-1----:R-:W3:Y:S04]  /*38840*/  LDL.LU.64 R26, [R1+0x1d98] ;  /* 0x001d9800011a7983 */ /* 0x002ee80000300a00 */
[----:B------:R1:W-:Y:S04]  /*38850*/  STL.64 [R1+0x1478], R170 ;  /* 0x001478aa01007387 */ /* 0x0003e80000100a00 */
[----:B-1----:R-:W3:Y:S04]  /*38860*/  LDL.LU.64 R170, [R1+0x1d90] ;  /* 0x001d900001aa7983 */ /* 0x002ee80000300a00 */
[----:B------:R1:W-:Y:S04]  /*38870*/  STL.64 [R1+0x1548], R178 ;  /* 0x001548b201007387 */ /* 0x0003e80000100a00 */
[----:B-1----:R-:W3:Y:S01]  /*38880*/  LDL.LU.64 R178, [R1+0x1d88] ;  /* 0x001d880001b27983 */ /* 0x002ee20000300a00 */
[----:B------:R-:W-:-:S04]  /*38890*/  IMAD.WIDE R162, R108, 0x4, R162 ;  /* 0x000000046ca27825 */ /* 0x000fc800078e02a2 */
[----:B------:R-:W-:-:S04]  /*388a0*/  IMAD.WIDE R146, R108, 0x4, R146 ;  /* 0x000000046c927825 */ /* 0x000fc800078e0292 */
[----:B------:R-:W-:-:S04]  /*388b0*/  IMAD.WIDE R130, R108, 0x4, R130 ;  /* 0x000000046c827825 */ /* 0x000fc800078e0282 */
[----:B------:R-:W-:-:S04]  /*388c0*/  IMAD.WIDE R104, R108, 0x4, R104 ;  /* 0x000000046c687825 */ /* 0x000fc800078e0268 */
[----:B------:R-:W-:-:S04]  /*388d0*/  IMAD.WIDE R16, R108, 0x4, R16 ;  /* 0x000000046c107825 */ /* 0x000fc800078e0210 */
[----:B------:R-:W-:-:S04]  /*388e0*/  IMAD.WIDE R114, R108, 0x4, R114 ;  /* 0x000000046c727825 */ /* 0x000fc800078e0272 */
[----:B------:R-:W-:-:S04]  /*388f0*/  IMAD.WIDE R238, R108, 0x4, R238 ;  /* 0x000000046cee7825 */ /* 0x000fc800078e02ee */
[----:B------:R-:W-:-:S04]  /*38900*/  IMAD.WIDE R96, R108, 0x4, R96 ;  /* 0x000000046c607825 */ /* 0x000fc800078e0260 */
[C---:B------:R-:W-:Y:S01]  /*38910*/  IMAD.WIDE R80, R108.reuse, 0x4, R80 ;  /* 0x000000046c507825 */ /* 0x040fe200078e0250 */
[----:B--2---:R1:W-:Y:S03]  /*38920*/  LDGSTS.E [R240+0xf80], desc[UR22][R64.64], P0 ;  /* 0x00f8000040f07fae */ /* 0x0043e600081a1016 */
[----:B---3--:R-:W-:-:S05]  /*38930*/  IMAD.WIDE R178, R108, 0x4, R178 ;  /* 0x000000046cb27825 */ /* 0x008fca00078e02b2 */
[----:B------:R2:W-:Y:S04]  /*38940*/  STL.64 [R1+0x1620], R178 ;  /* 0x001620b201007387 */ /* 0x0005e80000100a00 */
[----:B------:R3:W-:Y:S04]  /*38950*/  STL.64 [R1+0x16f0], R162 ;  /* 0x0016f0a201007387 */ /* 0x0007e80000100a00 */
[----:B------:R1:W-:Y:S04]  /*38960*/  STL.64 [R1+0x1790], R146 ;  /* 0x0017909201007387 */ /* 0x0003e80000100a00 */
[----:B--2---:R-:W2:Y:S04]  /*38970*/  LDL.LU.64 R178, [R1+0x468] ;  /* 0x0004680001b27983 */ /* 0x004ea80000300a00 */
[----:B------:R4:W-:Y:S04]  /*38980*/  STL.64 [R1+0x17e8], R130 ;  /* 0x0017e88201007387 */ /* 0x0009e80000100a00 */
[----:B---3--:R-:W3:Y:S04]  /*38990*/  LDL.LU.64 R162, [R1+0x460] ;  /* 0x0004600001a27983 */ /* 0x008ee80000300a00 */
[----:B-1----:R-:W3:Y:S04]  /*389a0*/  LDL.LU.64 R146, [R1+0x458] ;  /* 0x0004580001927983 */ /* 0x002ee80000300a00 */
[----:B------:R1:W-:Y:S04]  /*389b0*/  STL.64 [R1+0x540], R104 ;  /* 0x0005406801007387 */ /* 0x0003e80000100a00 */
[----:B----4-:R-:W4:Y:S04]  /*389c0*/  LDL.LU.64 R130, [R1+0x450] ;  /* 0x0004500001827983 */ /* 0x010f280000300a00 */
[----:B-1----:R-:W4:Y:S04]  /*389d0*/  LDL.LU.64 R104, [R1+0x448] ;  /* 0x0004480001687983 */ /* 0x002f280000300a00 */
[----:B------:R1:W-:Y:S04]  /*389e0*/  STL.64 [R1+0x1358], R16 ;  /* 0x0013581001007387 */ /* 0x0003e80000100a00 */
[----:B-1----:R-:W4:Y:S04]  /*389f0*/  LDL.LU.64 R16, [R1+0x1d80] ;  /* 0x001d800001107983 */ /* 0x002f280000300a00 */
[----:B------:R1:W-:Y:S04]  /*38a00*/  STL.64 [R1+0x1450], R114 ;  /* 0x0014507201007387 */ /* 0x0003e80000100a00 */
[----:B-1----:R-:W4:Y:S01]  /*38a10*/  LDL.LU.64 R114, [R1+0x1d78] ;  /* 0x001d780001727983 */ /* 0x002f220000300a00 */
[----:B------:R-:W-:-:S03]  /*38a20*/  IMAD.WIDE R64, R108, 0x4, R64 ;  /* 0x000000046c407825 */ /* 0x000fc600078e0240 */
[----:B------:R-:W-:Y:S01]  /*38a30*/  STL.64 [R1+0x1530], R238 ;  /* 0x001530ee01007387 */ /* 0x000fe20000100a00 */
[----:B------:R-:W-:-:S04]  /*38a40*/  IMAD.WIDE R210, R108, 0x4, R210 ;  /* 0x000000046cd27825 */ /* 0x000fc800078e02d2 */
[----:B------:R-:W-:-:S04]  /*38a50*/  IMAD.WIDE R194, R108, 0x4, R194 ;  /* 0x000000046cc27825 */ /* 0x000fc800078e02c2 */
[----:B------:R-:W-:-:S04]  /*38a60*/  IMAD.WIDE R48, R108, 0x4, R48 ;  /* 0x000000046c307825 */ /* 0x000fc800078e0230 */
[C---:B------:R-:W-:Y:S01]  /*38a70*/  IMAD.WIDE R32, R108.reuse, 0x4, R32 ;  /* 0x000000046c207825 */ /* 0x040fe200078e0220 */
[----:B--2---:R1:W-:Y:S03]  /*38a80*/  LDGSTS.E [R240+0x1380], desc[UR22][R178.64], P0 ;  /* 0x01380000b2f07fae */ /* 0x0043e600081a1016 */
[----:B---3--:R-:W-:-:S04]  /*38a90*/  IMAD.WIDE R162, R108, 0x4, R162 ;  /* 0x000000046ca27825 */ /* 0x008fc800078e02a2 */
[----:B-1----:R-:W-:-:S04]  /*38aa0*/  IMAD.WIDE R178, R108, 0x4, R178 ;  /* 0x000000046cb27825 */ /* 0x002fc800078e02b2 */
[----:B------:R-:W-:-:S04]  /*38ab0*/  IMAD.WIDE R146, R108, 0x4, R146 ;  /* 0x000000046c927825 */ /* 0x000fc800078e0292 */
[----:B----4-:R-:W-:-:S04]  /*38ac0*/  IMAD.WIDE R130, R108, 0x4, R130 ;  /* 0x000000046c827825 */ /* 0x010fc800078e0282 */
[----:B------:R-:W-:-:S05]  /*38ad0*/  IMAD.WIDE R114, R108, 0x4, R114 ;  /* 0x000000046c727825 */ /* 0x000fca00078e0272 */
[----:B------:R1:W-:Y:S04]  /*38ae0*/  STL.64 [R1+0x1600], R114 ;  /* 0x0016007201007387 */ /* 0x0003e80000100a00 */
[----:B-1----:R-:W2:Y:S04]  /*38af0*/  LDL.LU.64 R114, [R1+0x428] ;  /* 0x0004280001727983 */ /* 0x002ea80000300a00 */
[----:B------:R1:W-:Y:S04]  /*38b00*/  STL.64 [R1+0x16d8], R96 ;  /* 0x0016d86001007387 */ /* 0x0003e80000100a00 */
[----:B------:R3:W-:Y:S04]  /*38b10*/  STL.64 [R1+0x1780], R80 ;  /* 0x0017805001007387 */ /* 0x0007e80000100a00 */
[----:B-1----:R-:W4:Y:S04]  /*38b20*/  LDL.LU.64 R96, [R1+0x420] ;  /* 0x0004200001607983 */ /* 0x002f280000300a00 */
[----:B---3--:R-:W3:Y:S04]  /*38b30*/  LDL.LU.64 R80, [R1+0x418] ;  /* 0x0004180001507983 */ /* 0x008ee80000300a00 */
[----:B------:R1:W-:Y:S04]  /*38b40*/  STL.64 [R1+0x17e0], R64 ;  /* 0x0017e04001007387 */ /* 0x0003e80000100a00 */
[----:B-1----:R-:W3:Y:S04]  /*38b50*/  LDL.LU.64 R64, [R1+0x410] ;  /* 0x0004100001407983 */ /* 0x002ee80000300a00 */
[----:B------:R-:W3:Y:S04]  /*38b60*/  LDL.LU.64 R238, [R1+0x408] ;  /* 0x0004080001ee7983 */ /* 0x000ee80000300a00 */
[----:B------:R1:W-:Y:S04]  /*38b70*/  STL.64 [R1+0x11a8], R210 ;  /* 0x0011a8d201007387 */ /* 0x0003e80000100a00 */
[----:B-1----:R-:W3:Y:S04]  /*38b80*/  LDL.LU.64 R210, [R1+0x1d70] ;  /* 0x001d700001d27983 */ /* 0x002ee80000300a00 */
[----:B------:R1:W-:Y:S04]  /*38b90*/  STL.64 [R1+0x1320], R194 ;  /* 0x001320c201007387 */ /* 0x0003e80000100a00 */
[----:B-1----:R-:W3:Y:S04]  /*38ba0*/  LDL.LU.64 R194, [R1+0x1d68] ;  /* 0x001d680001c27983 */ /* 0x002ee80000300a00 */
[----:B------:R1:W-:Y:S04]  /*38bb0*/  STL.64 [R1+0x1430], R48 ;  /* 0x0014303001007387 */ /* 0x0003e80000100a00 */
[----:B------:R1:W-:Y:S02]  /*38bc0*/  STL.64 [R1+0x1510], R32 ;  /* 0x0015102001007387 */ /* 0x0003e40000100a00 */
[----:B-1----:R-:W-:-:S04]  /*38bd0*/  IMAD.WIDE R48, R108, 0x4, R16 ;  /* 0x000000046c307825 */ /* 0x002fc800078e0210 */
[C---:B------:R-:W-:Y:S01]  /*38be0*/  IMAD.WIDE R32, R108.reuse, 0x4, R218 ;  /* 0x000000046c207825 */ /* 0x040fe200078e02da */
[----:B------:R1:W-:Y:S03]  /*38bf0*/  STL.64 [R1+0x15e8], R48 ;  /* 0x0015e83001007387 */ /* 0x0003e60000100a00 */
[C---:B------:R-:W-:Y:S01]  /*38c00*/  IMAD.WIDE R16, R108.reuse, 0x4, R72 ;  /* 0x000000046c107825 */ /* 0x040fe200078e0248 */
[----:B-1----:R-:W3:Y:S04]  /*38c10*/  LDL.LU.64 R48, [R1+0x3e8] ;  /* 0x0003e80001307983 */ /* 0x002ee80000300a00 */
[----:B------:R1:W-:Y:S01]  /*38c20*/  STL.64 [R1+0x16c0], R32 ;  /* 0x0016c02001007387 */ /* 0x0003e20000100a00 */
[----:B------:R-:W-:-:S03]  /*38c30*/  IMAD.WIDE R104, R108, 0x4, R104 ;  /* 0x000000046c687825 */ /* 0x000fc600078e0268 */
[----:B-1----:R-:W3:Y:S04]  /*38c40*/  LDL.LU.64 R32, [R1+0x3e0] ;  /* 0x0003e00001207983 */ /* 0x002ee80000300a00 */
[----:B------:R1:W-:Y:S04]  /*38c50*/  STL.64 [R1+0x1770], R16 ;  /* 0x0017701001007387 */ /* 0x0003e80000100a00 */
[----:B-1----:R-:W3:Y:S04]  /*38c60*/  LDL.LU.64 R16, [R1+0x3d8] ;  /* 0x0003d80001107983 */ /* 0x002ee80000300a00 */
[----:B------:R-:W3:Y:S04]  /*38c70*/  LDL.LU.64 R218, [R1+0x3d0] ;  /* 0x0003d00001da7983 */ /* 0x000ee80000300a00 */
[----:B------:R-:W3:Y:S04]  /*38c80*/  LDL.LU.64 R72, [R1+0x3c8] ;  /* 0x0003c80001487983 */ /* 0x000ee80000300a00 */
[----:B------:R1:W-:Y:S04]  /*38c90*/  STL.64 [R1+0x17d8], R178 ;  /* 0x0017d8b201007387 */ /* 0x0003e80000100a00 */
[----:B-1----:R-:W3:Y:S04]  /*38ca0*/  LDL.LU.64 R178, [R1+0x1d60] ;  /* 0x001d600001b27983 */ /* 0x002ee80000300a00 */
[----:B------:R1:W-:Y:S04]  /*38cb0*/  STL.64 [R1+0x1150], R162 ;  /* 0x001150a201007387 */ /* 0x0003e80000100a00 */
[----:B-1----:R-:W3:Y:S04]  /*38cc0*/  LDL.LU.64 R162, [R1+0x1d58] ;  /* 0x001d580001a27983 */ /* 0x002ee80000300a00 */
[----:B------:R1:W-:Y:S04]  /*38cd0*/  STL.64 [R1+0x12c8], R146 ;  /* 0x0012c89201007387 */ /* 0x0003e80000100a00 */
[----:B-1----:R-:W3:Y:S04]  /*38ce0*/  LDL.LU.64 R146, [R1+0x1d50] ;  /* 0x001d500001927983 */ /* 0x002ee80000300a00 */
[----:B------:R1:W-:Y:S04]  /*38cf0*/  STL.64 [R1+0x1408], R130 ;  /* 0x0014088201007387 */ /* 0x0003e80000100a00 */
[----:B-1----:R-:W3:Y:S04]  /*38d00*/  LDL.LU.64 R130, [R1+0x1d48] ;  /* 0x001d480001827983 */ /* 0x002ee80000300a00 */
[----:B------:R1:W-:Y:S02]  /*38d10*/  STL.64 [R1+0x14e8], R104 ;  /* 0x0014e86801007387 */ /* 0x0003e40000100a00 */
[----:B-1----:R-:W-:-:S04]  /*38d20*/  IMAD.WIDE R104, R108, 0x4, R170 ;  /* 0x000000046c687825 */ /* 0x002fc800078e02aa */
[C---:B------:R-:W-:Y:S01]  /*38d30*/  IMAD.WIDE R170, R108.reuse, 0x4, R126 ;  /* 0x000000046caa7825 */ /* 0x040fe200078e027e */
[----:B------:R1:W-:Y:S03]  /*38d40*/  STL.64 [R1+0x15d0], R104 ;  /* 0x0015d06801007387 */ /* 0x0003e60000100a00 */
[C---:B------:R-:W-:Y:S01]  /*38d50*/  IMAD.WIDE R126, R108.reuse, 0x4, R208 ;  /* 0x000000046c7e7825 */ /* 0x040fe200078e02d0 */
[----:B-1----:R-:W3:Y:S04]  /*38d60*/  LDL.LU.64 R104, [R1+0x3a8] ;  /* 0x0003a80001687983 */ /* 0x002ee80000300a00 */
[----:B------:R1:W-:Y:S04]  /*38d70*/  STL.64 [R1+0x16a8], R170 ;  /* 0x0016a8aa01007387 */ /* 0x0003e80000100a00 */
[----:B-1----:R-:W3:Y:S04]  /*38d80*/  LDL.LU.64 R170, [R1+0x3a0] ;  /* 0x0003a00001aa7983 */ /* 0x002ee80000300a00 */
[----:B------:R-:W3:Y:S04]  /*38d90*/  LDL.LU.64 R208, [R1+0x398] ;  /* 0x0003980001d07983 */ /* 0x000ee80000300a00 */
[----:B------:R1:W-:Y:S01]  /*38da0*/  STL.64 [R1+0x1760], R126 ;  /* 0x0017607e01007387 */ /* 0x0003e20000100a00 */
[----:B------:R-:W-:-:S03]  /*38db0*/  IMAD.WIDE R128, R108, 0x4, R128 ;  /* 0x000000046c807825 */ /* 0x000fc600078e0280 */
[----:B-1----:R-:W3:Y:S01]  /*38dc0*/  LDL.LU.64 R126, [R1+0x390] ;  /* 0x00039000017e7983 */ /* 0x002ee20000300a00 */
[----:B------:R-:W-:-:S03]  /*38dd0*/  IMAD.WIDE R144, R108, 0x4, R144 ;  /* 0x000000046c907825 */ /* 0x000fc600078e0290 */
[----:B--2---:R1:W-:Y:S02]  /*38de0*/  LDGSTS.E [R240+0x1780], desc[UR22][R114.64], P0 ;  /* 0x0178000072f07fae */ /* 0x0043e400081a1016 */
[----:B-1----:R-:W-:-:S04]  /*38df0*/  IMAD.WIDE R114, R108, 0x4, R114 ;  /* 0x000000046c727825 */ /* 0x002fc800078e0272 */
[C---:B----4-:R-:W-:Y:S01]  /*38e00*/  IMAD.WIDE R96, R108.reuse, 0x4, R96 ;  /* 0x000000046c607825 */ /* 0x050fe200078e0260 */
[----:B------:R1:W-:Y:S03]  /*38e10*/  STL.64 [R1+0x17d0], R114 ;  /* 0x0017d07201007387 */ /* 0x0003e60000100a00 */
[C---:B---3--:R-:W-:Y:S01]  /*38e20*/  IMAD.WIDE R80, R108.reuse, 0x4, R80 ;  /* 0x000000046c507825 */ /* 0x048fe200078e0250 */
[----:B-1----:R-:W2:Y:S04]  /*38e30*/  LDL.LU.64 R114, [R1+0x1d40] ;  /* 0x001d400001727983 */ /* 0x002ea80000300a00 */
[----:B------:R1:W-:Y:S01]  /*38e40*/  STL.64 [R1+0x10e0], R96 ;  /* 0x0010e06001007387 */ /* 0x0003e20000100a00 */
[----:B------:R-:W-:-:S04]  /*38e50*/  IMAD.WIDE R64, R108, 0x4, R64 ;  /* 0x000000046c407825 */ /* 0x000fc800078e0240 */
[C---:B------:R-:W-:Y:S01]  /*38e60*/  IMAD.WIDE R238, R108.reuse, 0x4, R238 ;  /* 0x000000046cee7825 */ /* 0x040fe200078e02ee */
[----:B-1----:R-:W3:Y:S04]  /*38e70*/  LDL.LU.64 R96, [R1+0x1d38] ;  /* 0x001d380001607983 */ /* 0x002ee80000300a00 */
[----:B------:R1:W-:Y:S04]  /*38e80*/  STL.64 [R1+0x1258], R80 ;  /* 0x0012585001007387 */ /* 0x0003e80000100a00 */
[----:B-1----:R-:W4:Y:S04]  /*38e90*/  LDL.LU.64 R80, [R1+0x1d30] ;  /* 0x001d300001507983 */ /* 0x002f280000300a00 */
[----:B------:R1:W-:Y:S04]  /*38ea0*/  STL.64 [R1+0x13c8], R64 ;  /* 0x0013c84001007387 */ /* 0x0003e80000100a00 */
[----:B-1----:R-:W2:Y:S04]  /*38eb0*/  LDL.LU.64 R64, [R1+0x1d28] ;  /* 0x001d280001407983 */ /* 0x002ea80000300a00 */
[----:B------:R1:W-:Y:S02]  /*38ec0*/  STL.64 [R1+0x14c8], R238 ;  /* 0x0014c8ee01007387 */ /* 0x0003e40000100a00 */
[----:B-1----:R-:W-:-:S02]  /*38ed0*/  IMAD.WIDE R238, R108, 0x4, R26 ;  /* 0x000000046cee7825 */ /* 0x002fc400078e021a */
[----:B------:R-:W2:Y:S04]  /*38ee0*/  LDL.LU.64 R26, [R1+0x368] ;  /* 0x00036800011a7983 */ /* 0x000ea80000300a00 */
[----:B------:R-:W-:Y:S04]  /*38ef0*/  STL.64 [R1+0x15b0], R238 ;  /* 0x0015b0ee01007387 */ /* 0x000fe80000100a00 */
[----:B------:R1:W-:Y:S04]  /*38f00*/  STL.64 [R1+0x1690], R128 ;  /* 0x0016908001007387 */ /* 0x0003e80000100a00 */
[----:B------:R1:W-:Y:S04]  /*38f10*/  LDGSTS.E [R240+0x1b80], desc[UR22][R48.64], P0 ;  /* 0x01b8000030f07fae */ /* 0x0003e800081a1016 */
[----:B-1----:R-:W3:Y:S01]  /*38f20*/  LDL.LU.64 R128, [R1+0x360] ;  /* 0x0003600001807983 */ /* 0x002ee20000300a00 */
[----:B------:R-:W-:-:S03]  /*38f30*/  IMAD.WIDE R48, R108, 0x4, R48 ;  /* 0x000000046c307825 */ /* 0x000fc600078e0230 */
[----:B------:R-:W4:Y:S01]  /*38f40*/  LDL.LU.64 R238, [R1+0x358] ;  /* 0x0003580001ee7983 */ /* 0x000f220000300a00 */
[----:B------:R-:W-:-:S03]  /*38f50*/  IMAD.WIDE R32, R108, 0x4, R32 ;  /* 0x000000046c207825 */ /* 0x000fc600078e0220 */
[----:B------:R1:W-:Y:S01]  /*38f60*/  STL.64 [R1+0x1750], R144 ;  /* 0x0017509001007387 */ /* 0x0003e20000100a00 */
[----:B------:R-:W-:-:S03]  /*38f70*/  IMAD.WIDE R188, R108, 0x4, R188 ;  /* 0x000000046cbc7825 */ /* 0x000fc600078e02bc */
[----:B-1----:R-:W4:Y:S01]  /*38f80*/  LDL.LU.64 R144, [R1+0x350] ;  /* 0x0003500001907983 */ /* 0x002f220000300a00 */
[----:B------:R-:W-:-:S03]  /*38f90*/  IMAD.WIDE R16, R108, 0x4, R16 ;  /* 0x000000046c107825 */ /* 0x000fc600078e0210 */
[----:B------:R1:W-:Y:S01]  /*38fa0*/  STL.64 [R1+0x17c8], R48 ;  /* 0x0017c83001007387 */ /* 0x0003e20000100a00 */
[----:B------:R-:W-:-:S04]  /*38fb0*/  IMAD.WIDE R218, R108, 0x4, R218 ;  /* 0x000000046cda7825 */ /* 0x000fc800078e02da */
[C---:B------:R-:W-:Y:S01]  /*38fc0*/  IMAD.WIDE R72, R108.reuse, 0x4, R72 ;  /* 0x000000046c487825 */ /* 0x040fe200078e0248 */
[----:B-1----:R-:W4:Y:S04]  /*38fd0*/  LDL.LU.64 R48, [R1+0x1d20] ;  /* 0x001d200001307983 */ /* 0x002f280000300a00 */
[----:B------:R1:W-:Y:S01]  /*38fe0*/  STL.64 [R1+0x10a0], R32 ;  /* 0x0010a02001007387 */ /* 0x0003e20000100a00 */
[----:B------:R-:W-:-:S04]  /*38ff0*/  IMAD.WIDE R62, R108, 0x4, R62 ;  /* 0x000000046c3e7825 */ /* 0x000fc800078e023e */
[C---:B------:R-:W-:Y:S01]  /*39000*/  IMAD.WIDE R46, R108.reuse, 0x4, R46 ;  /* 0x000000046c2e7825 */ /* 0x040fe200078e022e */
[----:B-1----:R-:W4:Y:S04]  /*39010*/  LDL.LU.64 R32, [R1+0x1d18] ;  /* 0x001d180001207983 */ /* 0x002f280000300a00 */
[----:B------:R1:W-:Y:S04]  /*39020*/  STL.64 [R1+0x11f0], R16 ;  /* 0x0011f01001007387 */ /* 0x0003e80000100a00 */
[----:B-1----:R-:W4:Y:S04]  /*39030*/  LDL.LU.64 R16, [R1+0x1d10] ;  /* 0x001d100001107983 */ /* 0x002f280000300a00 */
[----:B------:R1:W-:Y:S04]  /*39040*/  STL.64 [R1+0x1398], R218 ;  /* 0x001398da01007387 */ /* 0x0003e80000100a00 */
[----:B-1----:R-:W4:Y:S04]  /*39050*/  LDL.LU.64 R218, [R1+0x1d08] ;  /* 0x001d080001da7983 */ /* 0x002f280000300a00 */
[----:B------:R1:W-:Y:S04]  /*39060*/  STL.64 [R1+0x1498], R72 ;  /* 0x0014984801007387 */ /* 0x0003e80000100a00 */
[----:B-1----:R-:W4:Y:S04]  /*39070*/  LDL.LU.64 R72, [R1+0x328] ;  /* 0x0003280001487983 */ /* 0x002f280000300a00 */
[----:B------:R1:W-:Y:S04]  /*39080*/  STL.64 [R1+0x1590], R188 ;  /* 0x001590bc01007387 */ /* 0x0003e80000100a00 */
[----:B------:R1:W-:Y:S04]  /*39090*/  STL.64 [R1+0x1678], R62 ;  /* 0x0016783e01007387 */ /* 0x0003e80000100a00 */
[----:B-1----:R-:W4:Y:S04]  /*390a0*/  LDL.LU.64 R188, [R1+0x320] ;  /* 0x0003200001bc7983 */ /* 0x002f280000300a00 */
[----:B------:R-:W4:Y:S04]  /*390b0*/  LDL.LU.64 R62, [R1+0x318] ;  /* 0x00031800013e7983 */ /* 0x000f280000300a00 */
[----:B------:R1:W-:Y:S04]  /*390c0*/  LDGSTS.E [R240+0x1f80], desc[UR22][R104.64], P0 ;  /* 0x01f8000068f07fae */ /* 0x0003e800081a1016 */
[----:B------:R1:W-:Y:S02]  /*390d0*/  STL.64 [R1+0x1740], R46 ;  /* 0x0017402e01007387 */ /* 0x0003e40000100a00 */
[----:B-1----:R-:W-:-:S04]  /*390e0*/  IMAD.WIDE R104, R108, 0x4, R104 ;  /* 0x000000046c687825 */ /* 0x002fc800078e0268 */
[C---:B------:R-:W-:Y:S01]  /*390f0*/  IMAD.WIDE R170, R108.reuse, 0x4, R170 ;  /* 0x000000046caa7825 */ /* 0x040fe200078e02aa */
[----:B------:R-:W4:Y:S03]  /*39100*/  LDL.LU.64 R46, [R1+0x310] ;  /* 0x00031000012e7983 */ /* 0x000f260000300a00 */
[C---:B------:R-:W-:Y:S01]  /*39110*/  IMAD.WIDE R208, R108.reuse, 0x4, R208 ;  /* 0x000000046cd07825 */ /* 0x040fe200078e02d0 */
[----:B------:R1:W-:Y:S04]  /*39120*/  STL.64 [R1+0x17c0], R104 ;  /* 0x0017c06801007387 */ /* 0x0003e80000100a00 */
[----:B-1----:R-:W4:Y:S04]  /*39130*/  LDL.LU.64 R104, [R1+0x1d00] ;  /* 0x001d000001687983 */ /* 0x002f280000300a00 */
[----:B------:R1:W-:Y:S04]  /*39140*/  STL.64 [R1+0x1048], R170 ;  /* 0x001048aa01007387 */ /* 0x0003e80000100a00 */
[----:B-1----:R-:W4:Y:S04]  /*39150*/  LDL.LU.64 R170, [R1+0x1cf8] ;  /* 0x001cf80001aa7983 */ /* 0x002f280000300a00 */
[----:B------:R1:W-:Y:S04]  /*39160*/  STL.64 [R1+0x1180], R208 ;  /* 0x001180d001007387 */ /* 0x0003e80000100a00 */
[----:B-1----:R-:W4:Y:S01]  /*39170*/  LDL.LU.64 R208, [R1+0x1cf0] ;  /* 0x001cf00001d07983 */ /* 0x002f220000300a00 */
[----:B------:R-:W-:-:S04]  /*39180*/  IMAD.WIDE R126, R108, 0x4, R126 ;  /* 0x000000046c7e7825 */ /* 0x000fc800078e027e */
[C---:B------:R-:W-:Y:S01]  /*39190*/  IMAD.WIDE R202, R108.reuse, 0x4, R202 ;  /* 0x000000046cca7825 */ /* 0x040fe200078e02ca */
[----:B------:R1:W-:Y:S03]  /*391a0*/  STL.64 [R1+0x1350], R126 ;  /* 0x0013507e01007387 */ /* 0x0003e60000100a00 */
[----:B------:R-:W-:-:S04]  /*391b0*/  IMAD.WIDE R88, R108, 0x4, R88 ;  /* 0x000000046c587825 */ /* 0x000fc800078e0258 */
[C---:B------:R-:W-:Y:S01]  /*391c0*/  IMAD.WIDE R124, R108.reuse, 0x4, R124 ;  /* 0x000000046c7c7825 */ /* 0x040fe200078e027c */
[----:B-1----:R-:W4:Y:S04]  /*391d0*/  LDL.LU.64 R126, [R1+0x2e8] ;  /* 0x0002e800017e7983 */ /* 0x002f280000300a00 */
[----:B--2---:R1:W-:Y:S02]  /*391e0*/  LDGSTS.E [R240+0x2380], desc[UR22][R26.64], P0 ;  /* 0x023800001af07fae */ /* 0x0043e400081a1016 */
[----:B-1----:R-:W-:-:S04]  /*391f0*/  IMAD.WIDE R26, R108, 0x4, R26 ;  /* 0x000000046c1a7825 */ /* 0x002fc800078e021a */
[----:B---3--:R-:W-:-:S04]  /*39200*/  IMAD.WIDE R128, R108, 0x4, R128 ;  /* 0x000000046c807825 */ /* 0x008fc800078e0280 */
[----:B----4-:R-:W-:-:S04]  /*39210*/  IMAD.WIDE R238, R108, 0x4, R238 ;  /* 0x000000046cee7825 */ /* 0x010fc800078e02ee */
[----:B------:R-:W-:-:S04]  /*39220*/  IMAD.WIDE R186, R108, 0x4, R186 ;  /* 0x000000046cba7825 */ /* 0x000fc800078e02ba */
[----:B------:R-:W-:-:S04]  /*39230*/  IMAD.WIDE R60, R108, 0x4, R60 ;  /* 0x000000046c3c7825 */ /* 0x000fc800078e023c */
[C---:B------:R-:W-:Y:S01]  /*39240*/  IMAD.WIDE R158, R108.reuse, 0x4, R158 ;  /* 0x000000046c9e7825 */ /* 0x040fe200078e029e */
[----:B------:R1:W-:Y:S03]  /*39250*/  LDGSTS.E [R240+0x2780], desc[UR22][R72.64], P0 ;  /* 0x0278000048f07fae */ /* 0x0003e600081a1016 */
[----:B------:R-:W-:-:S05]  /*39260*/  IMAD.WIDE R208, R108, 0x4, R208 ;  /* 0x000000046cd07825 */ /* 0x000fca00078e02d0 */
[----:B------:R2:W-:Y:S04]  /*39270*/  STL.64 [R1+0x1468], R208 ;  /* 0x001468d001007387 */ /* 0x0005e80000100a00 */
[----:B------:R3:W-:Y:S04]  /*39280*/  STL.64 [R1+0x1568], R202 ;  /* 0x001568ca01007387 */ /* 0x0007e80000100a00 */
[----:B--2---:R-:W2:Y:S04]  /*39290*/  LDL.LU.64 R208, [R1+0x2e0] ;  /* 0x0002e00001d07983 */ /* 0x004ea80000300a00 */
[----:B---3--:R-:W3:Y:S04]  /*392a0*/  LDL.LU.64 R202, [R1+0x2d8] ;  /* 0x0002d80001ca7983 */ /* 0x008ee80000300a00 */
[----:B------:R4:W-:Y:S01]  /*392b0*/  STL.64 [R1+0x1660], R88 ;  /* 0x0016605801007387 */ /* 0x0009e20000100a00 */
[----:B-1----:R-:W-:-:S03]  /*392c0*/  IMAD.WIDE R72, R108, 0x4, R72 ;  /* 0x000000046c487825 */ /* 0x002fc600078e0248 */
[----:B------:R1:W-:Y:S04]  /*392d0*/  LDGSTS.E [R240+0x2b80], desc[UR22][R126.64], P0 ;  /* 0x02b800007ef07fae */ /* 0x0003e800081a1016 */
[----:B----4-:R-:W4:Y:S04]  /*392e0*/  LDL.LU.64 R88, [R1+0x2d0] ;  /* 0x0002d00001587983 */ /* 0x010f280000300a00 */
[----:B------:R1:W-:Y:S04]  /*392f0*/  STL.64 [R1+0x1730], R124 ;  /* 0x0017307c01007387 */ /* 0x0003e80000100a00 */
[----:B-1----:R-:W2:Y:S04]  /*39300*/  LDL.LU.64 R124, [R1+0x1ce8] ;  /* 0x001ce800017c7983 */ /* 0x002ea80000300a00 */
[----:B------:R1:W-:Y:S04]  /*39310*/  STL.64 [R1+0x17b8], R26 ;  /* 0x0017b81a01007387 */ /* 0x0003e80000100a00 */
[----:B-1----:R-:W2:Y:S04]  /*39320*/  LDL.LU.64 R26, [R1+0x1ce0] ;  /* 0x001ce000011a7983 */ /* 0x002ea80000300a00 */
[----:B------:R1:W-:Y:S04]  /*39330*/  STL.64 [R1+0x1020], R128 ;  /* 0x0010208001007387 */ /* 0x0003e80000100a00 */
[----:B-1----:R-:W2:Y:S04]  /*39340*/  LDL.LU.64 R128, [R1+0x1cd8] ;  /* 0x001cd80001807983 */ /* 0x002ea80000300a00 */
[----:B------:R1:W-:Y:S02]  /*39350*/  STL.64 [R1+0x1118], R238 ;  /* 0x001118ee01007387 */ /* 0x0003e40000100a00 */
[----:B-1----:R-:W-:-:S02]  /*39360*/  IMAD.WIDE R238, R108, 0x4, R144 ;  /* 0x000000046cee7825 */ /* 0x002fc400078e0290 */
[----:B------:R-:W3:Y:S04]  /*39370*/  LDL.LU.64 R144, [R1+0x2a8] ;  /* 0x0002a80001907983 */ /* 0x000ee80000300a00 */
[----:B------:R-:W-:Y:S01]  /*39380*/  STL.64 [R1+0x12f8], R238 ;  /* 0x0012f8ee01007387 */ /* 0x000fe20000100a00 */
[----:B------:R-:W-:-:S04]  /*39390*/  IMAD.WIDE R188, R108, 0x4, R188 ;  /* 0x000000046cbc7825 */ /* 0x000fc800078e02bc */
[----:B--2---:R-:W-:-:S05]  /*393a0*/  IMAD.WIDE R128, R108, 0x4, R128 ;  /* 0x000000046c807825 */ /* 0x004fca00078e0280 */
[----:B------:R1:W-:Y:S04]  /*393b0*/  STL.64 [R1+0x1448], R128 ;  /* 0x0014488001007387 */ /* 0x0003e80000100a00 */
[----:B-1----:R-:W2:Y:S04]  /*393c0*/  LDL.LU.64 R128, [R1+0x2a0] ;  /* 0x0002a00001807983 */ /* 0x002ea80000300a00 */
[----:B------:R-:W2:Y:S04]  /*393d0*/  LDL.LU.64 R238, [R1+0x298] ;  /* 0x0002980001ee7983 */ /* 0x000ea80000300a00 */
[----:B------:R1:W-:Y:S01]  /*393e0*/  STL.64 [R1+0x1540], R186 ;  /* 0x001540ba01007387 */ /* 0x0003e20000100a00 */
[----:B------:R-:W-:-:S03]  /*393f0*/  IMAD.WIDE R62, R108, 0x4, R62 ;  /* 0x000000046c3e7825 */ /* 0x000fc600078e023e */
[----:B---3--:R3:W-:Y:S04]  /*39400*/  LDGSTS.E [R240+0x2f80], desc[UR22][R144.64], P0 ;  /* 0x02f8000090f07fae */ /* 0x0087e800081a1016 */
[----:B-1----:R-:W2:Y:S04]  /*39410*/  LDL.LU.64 R186, [R1+0x290] ;  /* 0x0002900001ba7983 */ /* 0x002ea80000300a00 */
[----:B------:R1:W-:Y:S04]  /*39420*/  STL.64 [R1+0x1640], R60 ;  /* 0x0016403c01007387 */ /* 0x0003e80000100a00 */
[----:B-1----:R-:W2:Y:S04]  /*39430*/  LDL.LU.64 R60, [R1+0x1cd0] ;  /* 0x001cd000013c7983 */ /* 0x002ea80000300a00 */
[----:B------:R1:W-:Y:S04]  /*39440*/  STL.64 [R1+0x1718], R158 ;  /* 0x0017189e01007387 */ /* 0x0003e80000100a00 */
[----:B-1----:R-:W2:Y:S04]  /*39450*/  LDL.LU.64 R158, [R1+0x1cc8] ;  /* 0x001cc800019e7983 */ /* 0x002ea80000300a00 */
[----:B------:R1:W-:Y:S04]  /*39460*/  STL.64 [R1+0x17a8], R72 ;  /* 0x0017a84801007387 */ /* 0x0003e80000100a00 */
[----:B-1----:R-:W2:Y:S04]  /*39470*/  LDL.LU.64 R72, [R1+0x1cc0] ;  /* 0x001cc00001487983 */ /* 0x002ea80000300a00 */
[----:B------:R1:W-:Y:S04]  /*39480*/  STL.64 [R1+0xfe0], R188 ;  /* 0x000fe0bc01007387 */ /* 0x0003e80000100a00 */
[----:B-1----:R-:W2:Y:S01]  /*39490*/  LDL.LU.64 R188, [R1+0x1cb8] ;  /* 0x001cb80001bc7983 */ /* 0x002ea20000300a00 */
[----:B------:R-:W-:-:S03]  /*394a0*/  IMAD.WIDE R46, R108, 0x4, R46 ;  /* 0x000000046c2e7825 */ /* 0x000fc600078e022e */
[----:B------:R1:W-:Y:S01]  /*394b0*/  STL.64 [R1+0x10c0], R62 ;  /* 0x0010c03e01007387 */ /* 0x0003e20000100a00 */
[----:B------:R-:W-:-:S04]  /*394c0*/  IMAD.WIDE R110, R108, 0x4, R110 ;  /* 0x000000046c6e7825 */ /* 0x000fc800078e026e */
[C---:B------:R-:W-:Y:S01]  /*394d0*/  IMAD.WIDE R30, R108.reuse, 0x4, R30 ;  /* 0x000000046c1e7825 */ /* 0x040fe200078e021e */
[----:B-1----:R-:W3:Y:S03]  /*394e0*/  LDL.LU.64 R62, [R1+0x268] ;  /* 0x00026800013e7983 */ /* 0x002ee60000300a00 */
[C---:B------:R-:W-:Y:S01]  /*394f0*/  IMAD.WIDE R242, R108.reuse, 0x4, R242 ;  /* 0x000000046cf27825 */ /* 0x040fe200078e02f2 */
[----:B------:R1:W-:Y:S03]  /*39500*/  STL.64 [R1+0x1290], R46 ;  /* 0x0012902e01007387 */ /* 0x0003e60000100a00 */
[C---:B------:R-:W-:Y:S01]  /*39510*/  IMAD.WIDE R126, R108.reuse, 0x4, R126 ;  /* 0x000000046c7e7825 */ /* 0x040fe200078e027e */
[----:B-1----:R-:W3:Y:S03]  /*39520*/  LDL.LU.64 R46, [R1+0x260] ;  /* 0x00026000012e7983 */ /* 0x002ee60000300a00 */
[----:B--2---:R-:W-:-:S05]  /*39530*/  IMAD.WIDE R188, R108, 0x4, R188 ;  /* 0x000000046cbc7825 */ /* 0x004fca00078e02bc */
[----:B------:R1:W-:Y:S01]  /*39540*/  STL.64 [R1+0x1420], R188 ;  /* 0x001420bc01007387 */ /* 0x0003e20000100a00 */
[----:B------:R-:W-:-:S04]  /*39550*/  IMAD.WIDE R208, R108, 0x4, R208 ;  /* 0x000000046cd07825 */ /* 0x000fc800078e02d0 */
[----:B------:R-:W-:-:S04]  /*39560*/  IMAD.WIDE R202, R108, 0x4, R202 ;  /* 0x000000046cca7825 */ /* 0x000fc800078e02ca */
[C---:B----4-:R-:W-:Y:S01]  /*39570*/  IMAD.WIDE R88, R108.reuse, 0x4, R88 ;  /* 0x000000046c587825 */ /* 0x050fe200078e0258 */
[----:B---3--:R2:W-:Y:S04]  /*39580*/  LDGSTS.E [R240+0x3380], desc[UR22][R62.64], P0 ;  /* 0x033800003ef07fae */ /* 0x0085e800081a1016 */
[----:B-1----:R-:W3:Y:S04]  /*39590*/  LDL.LU.64 R188, [R1+0x258] ;  /* 0x0002580001bc7983 */ /* 0x002ee80000300a00 */
[----:B------:R1:W-:Y:S04]  /*395a0*/  STL.64 [R1+0x1520], R110 ;  /* 0x0015206e01007387 */ /* 0x0003e80000100a00 */
[----:B-1----:R-:W4:Y:S04]  /*395b0*/  LDL.LU.64 R110, [R1+0x1cb0] ;  /* 0x001cb000016e7983 */ /* 0x002f280000300a00 */
[----:B------:R1:W-:Y:S04]  /*395c0*/  STL.64 [R1+0x1618], R30 ;  /* 0x0016181e01007387 */ /* 0x0003e80000100a00 */
[----:B-1----:R-:W4:Y:S04]  /*395d0*/  LDL.LU.64 R30, [R1+0x1ca8] ;  /* 0x001ca800011e7983 */ /* 0x002f280000300a00 */
[----:B------:R1:W-:Y:S04]  /*395e0*/  STL.64 [R1+0x1700], R242 ;  /* 0x001700f201007387 */ /* 0x0003e80000100a00 */
[----:B-1----:R-:W4:Y:S04]  /*395f0*/  LDL.LU.64 R242, [R1+0x1ca0] ;  /* 0x001ca00001f27983 */ /* 0x002f280000300a00 */
[----:B------:R1:W-:Y:S04]  /*39600*/  STL.64 [R1+0x1798], R126 ;  /* 0x0017987e01007387 */ /* 0x0003e80000100a00 */
[----:B-1----:R-:W4:Y:S01]  /*39610*/  LDL.LU.64 R126, [R1+0x1c98] ;  /* 0x001c9800017e7983 */ /* 0x002f220000300a00 */
[----:B------:R-:W-:-:S03]  /*39620*/  IMAD.WIDE R192, R108, 0x4, R192 ;  /* 0x000000046cc07825 */ /* 0x000fc600078e02c0 */
[----:B------:R1:W-:Y:S01]  /*39630*/  STL.64 [R1+0xfb8], R208 ;  /* 0x000fb8d001007387 */ /* 0x0003e20000100a00 */
[----:B------:R-:W-:-:S04]  /*39640*/  IMAD.WIDE R176, R108, 0x4, R176 ;  /* 0x000000046cb07825 */ /* 0x000fc800078e02b0 */
[C---:B------:R-:W-:Y:S01]  /*39650*/  IMAD.WIDE R160, R108.reuse, 0x4, R160 ;  /* 0x000000046ca07825 */ /* 0x040fe200078e02a0 */
[----:B-1----:R-:W4:Y:S04]  /*39660*/  LDL.LU.64 R208, [R1+0x1c90] ;  /* 0x001c900001d07983 */ /* 0x002f280000300a00 */
[----:B------:R1:W-:Y:S01]  /*39670*/  STL.64 [R1+0x1078], R202 ;  /* 0x001078ca01007387 */ /* 0x0003e20000100a00 */
[----:B------:R-:W-:-:S03]  /*39680*/  IMAD.WIDE R144, R108, 0x4, R144 ;  /* 0x000000046c907825 */ /* 0x000fc600078e0290 */
[----:B-1----:R-:W4:Y:S04]  /*39690*/  LDL.LU.64 R202, [R1+0x228] ;  /* 0x0002280001ca7983 */ /* 0x002f280000300a00 */
[----:B------:R1:W-:Y:S01]  /*396a0*/  STL.64 [R1+0x1230], R88 ;  /* 0x0012305801007387 */ /* 0x0003e20000100a00 */
[----:B------:R-:W-:-:S03]  /*396b0*/  IMAD.WIDE R128, R108, 0x4, R128 ;  /* 0x000000046c807825 */ /* 0x000fc600078e0280 */
[----:B-1----:R-:W4:Y:S01]  /*396c0*/  LDL.LU.64 R88, [R1+0x220] ;  /* 0x0002200001587983 */ /* 0x002f220000300a00 */
[----:B------:R-:W-:-:S04]  /*396d0*/  IMAD.WIDE R238, R108, 0x4, R238 ;  /* 0x000000046cee7825 */ /* 0x000fc800078e02ee */
[----:B------:R-:W-:-:S04]  /*396e0*/  IMAD.WIDE R112, R108, 0x4, R112 ;  /* 0x000000046c707825 */ /* 0x000fc800078e0270 */
[----:B------:R-:W-:-:S04]  /*396f0*/  IMAD.WIDE R94, R108, 0x4, R94 ;  /* 0x000000046c5e7825 */ /* 0x000fc800078e025e */
[----:B------:R-:W-:-:S04]  /*39700*/  IMAD.WIDE R78, R108, 0x4, R78 ;  /* 0x000000046c4e7825 */ /* 0x000fc800078e024e */
[----:B--2---:R-:W-:-:S04]  /*39710*/  IMAD.WIDE R62, R108, 0x4, R62 ;  /* 0x000000046c3e7825 */ /* 0x004fc800078e023e */
[----:B------:R-:W-:-:S04]  /*39720*/  IMAD.WIDE R46, R108, 0x4, R46 ;  /* 0x000000046c2e7825 */ /* 0x000fc800078e022e */
[----:B---3--:R-:W-:-:S04]  /*39730*/  IMAD.WIDE R188, R108, 0x4, R188 ;  /* 0x000000046cbc7825 */ /* 0x008fc800078e02bc */
[----:B----4-:R-:W-:-:S05]  /*39740*/  IMAD.WIDE R126, R108, 0x4, R126 ;  /* 0x000000046c7e7825 */ /* 0x010fca00078e027e */
[----:B------:R1:W-:Y:S04]  /*39750*/  STL.64 [R1+0x13f0], R126 ;  /* 0x0013f07e01007387 */ /* 0x0003e80000100a00 */
[----:B-1----:R-:W2:Y:S04]  /*39760*/  LDL.LU.64 R126, [R1+0x218] ;  /* 0x00021800017e7983 */ /* 0x002ea80000300a00 */
[----:B------:R1:W-:Y:S01]  /*39770*/  STL.64 [R1+0x1500], R192 ;  /* 0x001500c001007387 */ /* 0x0003e20000100a00 */
[----:B------:R-:W-:-:S04]  /*39780*/  IMAD.WIDE R242, R108, 0x4, R242 ;  /* 0x000000046cf27825 */ /* 0x000fc800078e02f2 */
[----:B------:R-:W-:-:S04]  /*39790*/  IMAD.WIDE R30, R108, 0x4, R30 ;  /* 0x000000046c1e7825 */ /* 0x000fc800078e021e */
[C---:B------:R-:W-:Y:S01]  /*397a0*/  IMAD.WIDE R172, R108.reuse, 0x4, R172 ;  /* 0x000000046cac7825 */ /* 0x040fe200078e02ac */
[----:B------:R3:W-:Y:S04]  /*397b0*/  LDGSTS.E [R240+0x3780], desc[UR22][R202.64], P0 ;  /* 0x03780000caf07fae */ /* 0x0007e800081a1016 */
        /* <DEDUP_REMOVED lines=8> */
[----:B-1----:R-:W4:Y:S04]  /*39840*/  LDL.LU.64 R128, [R1+0x1c68] ;  /* 0x001c680001807983 */ /* 0x002f280000300a00 */
[----:B------:R1:W-:Y:S02]  /*39850*/  STL.64 [R1+0x1030], R238 ;  /* 0x001030ee01007387 */ /* 0x0003e40000100a00 */
[----:B-1----:R-:W-:-:S02]  /*39860*/  IMAD.WIDE R238, R108, 0x4, R186 ;  /* 0x000000046cee7825 */ /* 0x002fc400078e02ba */
[----:B------:R-:W4:Y:S04]  /*39870*/  LDL.LU.64 R186, [R1+0x1e8] ;  /* 0x0001e80001ba7983 */ /* 0x000f280000300a00 */
        /* <DEDUP_REMOVED lines=16> */
[----:B------:R-:W-:-:S04]  /*39980*/  IMAD.WIDE R190, R108, 0x4, R190 ;  /* 0x000000046cbe7825 */ /* 0x000fc800078e02be */
[----:B------:R-:W-:-:S04]  /*39990*/  IMAD.WIDE R234, R108, 0x4, R234 ;  /* 0x000000046cea7825 */ /* 0x000fc800078e02ea */
[----:B---3--:R-:W-:-:S04]  /*399a0*/  IMAD.WIDE R202, R108, 0x4, R202 ;  /* 0x000000046cca7825 */ /* 0x008fc800078e02ca */
[----:B------:R-:W-:-:S04]  /*399b0*/  IMAD.WIDE R88, R108, 0x4, R88 ;  /* 0x000000046c587825 */ /* 0x000fc800078e0258 */
[----:B--2---:R-:W-:-:S04]  /*399c0*/  IMAD.WIDE R126, R108, 0x4, R126 ;  /* 0x000000046c7e7825 */ /* 0x004fc800078e027e */
[----:B------:R-:W-:-:S04]  /*399d0*/  IMAD.WIDE R110, R108, 0x4, R110 ;  /* 0x000000046c6e7825 */ /* 0x000fc800078e026e */
[----:B------:R-:W-:-:S04]  /*399e0*/  IMAD.WIDE R92, R108, 0x4, R92 ;  /* 0x000000046c5c7825 */ /* 0x000fc800078e025c */
[----:B------:R-:W-:-:S04]  /*399f0*/  IMAD.WIDE R244, R108, 0x4, R244 ;  /* 0x000000046cf47825 */ /* 0x000fc800078e02f4 */
[C---:B------:R-:W-:Y:S01]  /*39a00*/  IMAD.WIDE R140, R108.reuse, 0x4, R140 ;  /* 0x000000046c8c7825 */ /* 0x040fe200078e028c */
[----:B----4-:R1:W-:Y:S03]  /*39a10*/  LDGSTS.E [R240+0x3b80], desc[UR22][R186.64], P0 ;  /* 0x03b80000baf07fae */ /* 0x0103e600081a1016 */
[----:B------:R-:W-:-:S05]  /*39a20*/  IMAD.WIDE R188, R108, 0x4, R188 ;  /* 0x000000046cbc7825 */ /* 0x000fca00078e02bc */
[----:B------:R2:W-:Y:S04]  /*39a30*/  STL.64 [R1+0x1138], R188 ;  /* 0x001138bc01007387 */ /* 0x0005e80000100a00 */
[----:B--2---:R-:W2:Y:S04]  /*39a40*/  LDL.LU.64 R188, [R1+0x1a8] ;  /* 0x0001a80001bc7983 */ /* 0x004ea80000300a00 */
[----:B------:R3:W-:Y:S04]  /*39a50*/  STL.64 [R1+0x1378], R30 ;  /* 0x0013781e01007387 */ /* 0x0007e80000100a00 */
[----:B---3--:R-:W3:Y:S04]  /*39a60*/  LDL.LU.64 R30, [R1+0x1c30] ;  /* 0x001c3000011e7983 */ /* 0x008ee80000300a00 */
[----:B------:R4:W-:Y:S04]  /*39a70*/  STL.64 [R1+0x14b0], R172 ;  /* 0x0014b0ac01007387 */ /* 0x0009e80000100a00 */
[----:B----4-:R-:W4:Y:S04]  /*39a80*/  LDL.LU.64 R172, [R1+0x1a0] ;  /* 0x0001a00001ac7983 */ /* 0x010f280000300a00 */
        /* <DEDUP_REMOVED lines=28> */
[----:B--2---:R-:W2:Y:S04]  /*39c50*/  LDL.LU.64 R126, [R1+0x168] ;  /* 0x00016800017e7983 */ /* 0x004ea80000300a00 */
[----:B------:R3:W-:Y:S04]  /*39c60*/  STL.64 [R1+0x1328], R110 ;  /* 0x0013286e01007387 */ /* 0x0007e80000100a00 */
[----:B---3--:R-:W3:Y:S04]  /*39c70*/  LDL.LU.64 R110, [R1+0x160] ;  /* 0x00016000016e7983 */ /* 0x008ee80000300a00 */
        /* <DEDUP_REMOVED lines=9> */
[----:B-1----:R-:W-:-:S02]  /*39d10*/  IMAD.WIDE R238, R108, 0x4, R242 ;  /* 0x000000046cee7825 */ /* 0x002fc400078e02f2 */
[----:B------:R-:W3:Y:S04]  /*39d20*/  LDL.LU.64 R242, [R1+0x128] ;  /* 0x0001280001f27983 */ /* 0x000ee80000300a00 */
[----:B------:R3:W-:Y:S01]  /*39d30*/  STL.64 [R1+0xf80], R238 ;  /* 0x000f80ee01007387 */ /* 0x0007e20000100a00 */
[----:B------:R-:W-:-:S04]  /*39d40*/  IMAD.WIDE R188, R108, 0x4, R188 ;  /* 0x000000046cbc7825 */ /* 0x000fc800078e02bc */
[----:B----4-:R-:W-:-:S04]  /*39d50*/  IMAD.WIDE R172, R108, 0x4, R172 ;  /* 0x000000046cac7825 */ /* 0x010fc800078e02ac */
[C---:B------:R-:W-:Y:S01]  /*39d60*/  IMAD.WIDE R190, R108.reuse, 0x4, R190 ;  /* 0x000000046cbe7825 */ /* 0x040fe200078e02be */
[----:B--2---:R1:W-:Y:S03]  /*39d70*/  LDGSTS.E [R240+0x4380], desc[UR22][R126.64], P0 ;  /* 0x043800007ef07fae */ /* 0x0043e600081a1016 */
[C---:B---3--:R-:W-:Y:S02]  /*39d80*/  IMAD.WIDE R238, R108.reuse, 0x4, R186 ;  /* 0x000000046cee7825 */ /* 0x048fe400078e02ba */
[----:B------:R-:W2:Y:S04]  /*39d90*/  LDL.LU.64 R186, [R1+0x120] ;  /* 0x0001200001ba7983 */ /* 0x000ea80000300a00 */
[----:B------:R3:W-:Y:S04]  /*39da0*/  STL.64 [R1+0x1058], R238 ;  /* 0x001058ee01007387 */ /* 0x0007e80000100a00 */
[----:B---3--:R-:W3:Y:S04]  /*39db0*/  LDL.LU.64 R238, [R1+0x118] ;  /* 0x0001180001ee7983 */ /* 0x008ee80000300a00 */
[----:B------:R4:W-:Y:S01]  /*39dc0*/  STL.64 [R1+0x12b8], R72 ;  /* 0x0012b84801007387 */ /* 0x0009e20000100a00 */
[----:B-1----:R-:W-:-:S03]  /*39dd0*/  IMAD.WIDE R126, R108, 0x4, R126 ;  /* 0x000000046c7e7825 */ /* 0x002fc600078e027e */
[----:B------:R1:W-:Y:S04]  /*39de0*/  LDGSTS.E [R240+0x4780], desc[UR22][R242.64], P0 ;  /* 0x04780000f2f07fae */ /* 0x0003e800081a1016 */
[----:B----4-:R-:W4:Y:S04]  /*39df0*/  LDL.LU.64 R72, [R1+0x1bf0] ;  /* 0x001bf00001487983 */ /* 0x010f280000300a00 */
        /* <DEDUP_REMOVED lines=15> */
[----:B--2---:R-:W-:-:S04]  /*39ef0*/  IMAD.WIDE R186, R108, 0x4, R186 ;  /* 0x000000046cba7825 */ /* 0x004fc800078e02ba */
[----:B---3--:R-:W-:-:S04]  /*39f00*/  IMAD.WIDE R238, R108, 0x4, R238 ;  /* 0x000000046cee7825 */ /* 0x008fc800078e02ee */
[----:B----4-:R-:W-:-:S04]  /*39f10*/  IMAD.WIDE R76, R108, 0x4, R76 ;  /* 0x000000046c4c7825 */ /* 0x010fc800078e024c */
[----:B------:R-:W-:-:S05]  /*39f20*/  IMAD.WIDE R174, R108, 0x4, R174 ;  /* 0x000000046cae7825 */ /* 0x000fca00078e02ae */
[----:B------:R1:W-:Y:S04]  /*39f30*/  STL.64 [R1+0x1018], R174 ;  /* 0x001018ae01007387 */ /* 0x0003e80000100a00 */
[----:B-1----:R-:W2:Y:S04]  /*39f40*/  LDL.LU.64 R174, [R1+0x1bc8] ;  /* 0x001bc80001ae7983 */ /* 0x002ea80000300a00 */
[----:B------:R1:W-:Y:S01]  /*39f50*/  STL.64 [R1+0x1228], R158 ;  /* 0x0012289e01007387 */ /* 0x0003e20000100a00 */
[----:B------:R-:W-:-:S04]  /*39f60*/  IMAD.WIDE R220, R108, 0x4, R220 ;  /* 0x000000046cdc7825 */ /* 0x000fc800078e02dc */
[C---:B------:R-:W-:Y:S01]  /*39f70*/  IMAD.WIDE R204, R108.reuse, 0x4, R204 ;  /* 0x000000046ccc7825 */ /* 0x040fe200078e02cc */
[----:B------:R3:W-:Y:S04]  /*39f80*/  LDGSTS.E [R240+0x4b80], desc[UR22][R188.64], P0 ;  /* 0x04b80000bcf07fae */ /* 0x0007e800081a1016 */
[----:B-1----:R-:W4:Y:S04]  /*39f90*/  LDL.LU.64 R158, [R1+0x1bc0] ;  /* 0x001bc000019e7983 */ /* 0x002f280000300a00 */
[----:B------:R1:W-:Y:S04]  /*39fa0*/  STL.64 [R1+0x1428], R142 ;  /* 0x0014288e01007387 */ /* 0x0003e80000100a00 */
[----:B-1----:R-:W2:Y:S04]  /*39fb0*/  LDL.LU.64 R142, [R1+0x1bb8] ;  /* 0x001bb800018e7983 */ /* 0x002ea80000300a00 */
[----:B------:R1:W-:Y:S04]  /*39fc0*/  STL.64 [R1+0x1558], R58 ;  /* 0x0015583a01007387 */ /* 0x0003e80000100a00 */
[----:B-1----:R-:W2:Y:S04]  /*39fd0*/  LDL.LU.64 R58, [R1+0xa8] ;  /* 0x0000a800013a7983 */ /* 0x002ea80000300a00 */
        /* <DEDUP_REMOVED lines=25> */
[----:B------:R1:W-:Y:S02]  /*3a170*/  STL.64 [R1+0xf98], R238 ;  /* 0x000f98ee01007387 */ /* 0x0003e40000100a00 */
[C---:B-1----:R-:W-:Y:S02]  /*3a180*/  IMAD.WIDE R238, R108.reuse, 0x4, R26 ;  /* 0x000000046cee7825 */ /* 0x042fe400078e021a */
[----:B------:R-:W4:Y:S04]  /*3a190*/  LDL.LU.64 R26, [R1+0x1b60] ;  /* 0x001b6000011a7983 */ /* 0x000f280000300a00 */
[----:B------:R1:W-:Y:S04]  /*3a1a0*/  STL.64 [R1+0x1100], R238 ;  /* 0x001100ee01007387 */ /* 0x0003e80000100a00 */
[----:B-1----:R-:W4:Y:S04]  /*3a1b0*/  LDL.LU.64 R238, [R1+0x28] ;  /* 0x0000280001ee7983 */ /* 0x002f280000300a00 */
[----:B------:R1:W-:Y:S04]  /*3a1c0*/  STL.64 [R1+0x13b8], R156 ;  /* 0x0013b89c01007387 */ /* 0x0003e80000100a00 */
[----:B-1----:R-:W4:Y:S01]  /*3a1d0*/  LDL.LU.64 R156, [R1+0x1b58] ;  /* 0x001b5800019c7983 */ /* 0x002f220000300a00 */
[----:B---3--:R-:W-:-:S03]  /*3a1e0*/  IMAD.WIDE R188, R108, 0x4, R188 ;  /* 0x000000046cbc7825 */ /* 0x008fc600078e02bc */
[----:B------:R1:W-:Y:S01]  /*3a1f0*/  STL.64 [R1+0x1508], R220 ;  /* 0x001508dc01007387 */ /* 0x0003e20000100a00 */
[----:B------:R-:W-:-:S04]  /*3a200*/  IMAD.WIDE R172, R108, 0x4, R172 ;  /* 0x000000046cac7825 */ /* 0x000fc800078e02ac */
[C---:B------:R-:W-:Y:S01]  /*3a210*/  IMAD.WIDE R140, R108.reuse, 0x4, R140 ;  /* 0x000000046c8c7825 */ /* 0x040fe200078e028c */
[----:B-1----:R-:W3:Y:S04]  /*3a220*/  LDL.LU.64 R220, [R1+0x1b50] ;  /* 0x001b500001dc7983 */ /* 0x002ee80000300a00 */
[----:B------:R1:W-:Y:S01]  /*3a230*/  STL.64 [R1+0x1630], R204 ;  /* 0x001630cc01007387 */ /* 0x0003e20000100a00 */
[----:B------:R-:W-:-:S04]  /*3a240*/  IMAD.WIDE R124, R108, 0x4, R124 ;  /* 0x000000046c7c7825 */ /* 0x000fc800078e027c */
[C---:B------:R-:W-:Y:S01]  /*3a250*/  IMAD.WIDE R106, R108.reuse, 0x4, R106 ;  /* 0x000000046c6a7825 */ /* 0x040fe200078e026a */
[----:B-1----:R-:W3:Y:S04]  /*3a260*/  LDL.LU.64 R204, [R1+0x1b48] ;  /* 0x001b480001cc7983 */ /* 0x002ee80000300a00 */
[----:B------:R1:W-:Y:S01]  /*3a270*/  STL.64 [R1+0x1710], R188 ;  /* 0x001710bc01007387 */ /* 0x0003e20000100a00 */
[----:B------:R-:W-:-:S03]  /*3a280*/  IMAD.WIDE R90, R108, 0x4, R90 ;  /* 0x000000046c5a7825 */ /* 0x000fc600078e025a */
[----:B-1----:R-:W3:Y:S04]  /*3a290*/  LDL.LU.64 R188, [R1+0x1b40] ;  /* 0x001b400001bc7983 */ /* 0x002ee80000300a00 */
[----:B------:R1:W-:Y:S01]  /*3a2a0*/  STL.64 [R1+0xe00], R172 ;  /* 0x000e00ac01007387 */ /* 0x0003e20000100a00 */
[----:B------:R-:W-:-:S03]  /*3a2b0*/  IMAD.WIDE R74, R108, 0x4, R74 ;  /* 0x000000046c4a7825 */ /* 0x000fc600078e024a */
[----:B--2---:R2:W-:Y:S04]  /*3a2c0*/  LDGSTS.E [R240+0x4f80], desc[UR22][R58.64], P0 ;  /* 0x04f800003af07fae */ /* 0x0045e800081a1016 */
[----:B-1----:R-:W3:Y:S01]  /*3a2d0*/  LDL.LU.64 R172, [R1+0x1b38] ;  /* 0x001b380001ac7983 */ /* 0x002ee20000300a00 */
[----:B--2---:R-:W-:-:S04]  /*3a2e0*/  IMAD.WIDE R58, R108, 0x4, R58 ;  /* 0x000000046c3a7825 */ /* 0x004fc800078e023a */
[----:B----4-:R-:W-:-:S04]  /*3a2f0*/  IMAD.WIDE R42, R108, 0x4, R42 ;  /* 0x000000046c2a7825 */ /* 0x010fc800078e022a */
[----:B------:R-:W-:-:S04]  /*3a300*/  IMAD.WIDE R244, R108, 0x4, R244 ;  /* 0x000000046cf47825 */ /* 0x000fc800078e02f4 */
[----:B------:R-:W-:-:S04]  /*3a310*/  IMAD.WIDE R170, R108, 0x4, R170 ;  /* 0x000000046caa7825 */ /* 0x000fc800078e02aa */
[----:B------:R-:W-:-:S04]  /*3a320*/  IMAD.WIDE R56, R108, 0x4, R56 ;  /* 0x000000046c387825 */ /* 0x000fc800078e0238 */
[----:B------:R-:W-:-:S04]  /*3a330*/  IMAD.WIDE R246, R108, 0x4, R246 ;  /* 0x000000046cf67825 */ /* 0x000fc800078e02f6 */
[----:B------:R-:W-:-:S04]  /*3a340*/  IMAD.WIDE R24, R108, 0x4, R24 ;  /* 0x000000046c187825 */ /* 0x000fc800078e0218 */
[C---:B------:R-:W-:Y:S01]  /*3a350*/  IMAD.WIDE R88, R108.reuse, 0x4, R88 ;  /* 0x000000046c587825 */ /* 0x040fe200078e0258 */
[----:B------:R1:W-:Y:S03]  /*3a360*/  LDGSTS.E [R240+0x5380], desc[UR22][R40.64], P0 ;  /* 0x0538000028f07fae */ /* 0x0003e600081a1016 */
[----:B------:R-:W-:-:S04]  /*3a370*/  IMAD.WIDE R26, R108, 0x4, R26 ;  /* 0x000000046c1a7825 */ /* 0x000fc800078e021a */
[C---:B------:R-:W-:Y:S01]  /*3a380*/  IMAD.WIDE R156, R108.reuse, 0x4, R156 ;  /* 0x000000046c9c7825 */ /* 0x040fe200078e029c */
[----:B------:R2:W-:Y:S04]  /*3a390*/  LDGSTS.E [R240+0x5780], desc[UR22][R238.64], P0 ;  /* 0x05780000eef07fae */ /* 0x0005e800081a1016 */
        /* <DEDUP_REMOVED lines=25> */
[----:B-1----:R-:W4:Y:S04]  /*3a530*/  LDL.LU.64 R246, [R1+0x1ad0] ;  /* 0x001ad00001f67983 */ /* 0x002f280000300a00 */
[----:B------:R1:W-:Y:S04]  /*3a540*/  STL.64 [R1+0x15f0], R24 ;  /* 0x0015f01801007387 */ /* 0x0003e80000100a00 */
[----:B-1----:R-:W4:Y:S01]  /*3a550*/  LDL.LU.64 R24, [R1+0x1ac8] ;  /* 0x001ac80001187983 */ /* 0x002f220000300a00 */
[----:B------:R-:W-:-:S05]  /*3a560*/  IMAD.WIDE R40, R108, 0x4, R40 ;  /* 0x000000046c287825 */ /* 0x000fca00078e0228 */
[----:B------:R1:W-:Y:S04]  /*3a570*/  STL.64 [R1+0x16e0], R40 ;  /* 0x0016e02801007387 */ /* 0x0003e80000100a00 */
[----:B-1----:R-:W4:Y:S01]  /*3a580*/  LDL.LU.64 R40, [R1+0x1ac0] ;  /* 0x001ac00001287983 */ /* 0x002f220000300a00 */
[----:B------:R-:W-:-:S04]  /*3a590*/  IMAD.WIDE R72, R108, 0x4, R72 ;  /* 0x000000046c487825 */ /* 0x000fc800078e0248 */
[----:B------:R-:W-:-:S04]  /*3a5a0*/  IMAD.WIDE R104, R108, 0x4, R104 ;  /* 0x000000046c687825 */ /* 0x000fc800078e0268 */
[----:B------:R-:W-:-:S04]  /*3a5b0*/  IMAD.WIDE R122, R108, 0x4, R122 ;  /* 0x000000046c7a7825 */ /* 0x000fc800078e027a */
[----:B------:R-:W-:-:S04]  /*3a5c0*/  IMAD.WIDE R138, R108, 0x4, R138 ;  /* 0x000000046c8a7825 */ /* 0x000fc800078e028a */
[----:B------:R-:W-:-:S04]  /*3a5d0*/  IMAD.WIDE R154, R108, 0x4, R154 ;  /* 0x000000046c9a7825 */ /* 0x000fc800078e029a */
[----:B--2---:R-:W-:-:S04]  /*3a5e0*/  IMAD.WIDE R238, R108, 0x4, R238 ;  /* 0x000000046cee7825 */ /* 0x004fc800078e02ee */
[----:B---3--:R-:W-:-:S05]  /*3a5f0*/  IMAD.WIDE R56, R108, 0x4, R56 ;  /* 0x000000046c387825 */ /* 0x008fca00078e0238 */
[----:B------:R1:W-:Y:S01]  /*3a600*/  STL.64 [R1+0xd20], R56 ;  /* 0x000d203801007387 */ /* 0x0003e20000100a00 */
[----:B------:R-:W-:-:S04]  /*3a610*/  IMAD.WIDE R244, R108, 0x4, R244 ;  /* 0x000000046cf47825 */ /* 0x000fc800078e02f4 */
[----:B------:R-:W-:-:S04]  /*3a620*/  IMAD.WIDE R16, R108, 0x4, R16 ;  /* 0x000000046c107825 */ /* 0x000fc800078e0210 */
[C---:B------:R-:W-:Y:S01]  /*3a630*/  IMAD.WIDE R18, R108.reuse, 0x4, R18 ;  /* 0x000000046c127825 */ /* 0x040fe200078e0212 */
[----:B----4-:R-:W-:Y:S04]  /*3a640*/  LDGSTS.E [R240+0x5b80], desc[UR22][R246.64], P0 ;  /* 0x05b80000f6f07fae */ /* 0x010fe800081a1016 */
[----:B-1----:R-:W2:Y:S04]  /*3a650*/  LDL.LU.64 R56, [R1+0x1ab8] ;  /* 0x001ab80001387983 */ /* 0x002ea80000300a00 */
[----:B------:R1:W-:Y:S04]  /*3a660*/  STL.64 [R1+0xe50], R72 ;  /* 0x000e504801007387 */ /* 0x0003e80000100a00 */
[----:B------:R3:W-:Y:S04]  /*3a670*/  LDGSTS.E [R240+0x5f80], desc[UR22][R24.64], P0 ;  /* 0x05f8000018f07fae */ /* 0x0007e800081a1016 */
[----:B-1----:R-:W4:Y:S04]  /*3a680*/  LDL.LU.64 R72, [R1+0x1ab0] ;  /* 0x001ab00001487983 */ /* 0x002f280000300a00 */
[----:B------:R1:W-:Y:S04]  /*3a690*/  STL.64 [R1+0xf00], R88 ;  /* 0x000f005801007387 */ /* 0x0003e80000100a00 */
[----:B------:R-:W-:Y:S04]  /*3a6a0*/  LDGSTS.E [R240+0x6380], desc[UR22][R40.64], P0 ;  /* 0x0638000028f07fae */ /* 0x000fe800081a1016 */
        /* <DEDUP_REMOVED lines=12> */
[----:B------:R1:W-:Y:S02]  /*3a770*/  STL.64 [R1+0xcb8], R238 ;  /* 0x000cb8ee01007387 */ /* 0x0003e40000100a00 */
[C---:B-1----:R-:W-:Y:S02]  /*3a780*/  IMAD.WIDE R238, R108.reuse, 0x4, R186 ;  /* 0x000000046cee7825 */ /* 0x042fe400078e02ba */
[----:B------:R-:W3:Y:S04]  /*3a790*/  LDL.LU.64 R186, [R1+0x1a78] ;  /* 0x001a780001ba7983 */ /* 0x000ee80000300a00 */
[----:B------:R1:W-:Y:S02]  /*3a7a0*/  STL.64 [R1+0xdc8], R238 ;  /* 0x000dc8ee01007387 */ /* 0x0003e40000100a00 */
[----:B-1----:R-:W-:-:S02]  /*3a7b0*/  IMAD.WIDE R238, R108, 0x4, R202 ;  /* 0x000000046cee7825 */ /* 0x002fc400078e02ca */
[----:B------:R-:W3:Y:S04]  /*3a7c0*/  LDL.LU.64 R202, [R1+0x1a70] ;  /* 0x001a700001ca7983 */ /* 0x000ee80000300a00 */
[----:B------:R1:W-:Y:S02]  /*3a7d0*/  STL.64 [R1+0xed8], R238 ;  /* 0x000ed8ee01007387 */ /* 0x0003e40000100a00 */
[C---:B-1----:R-:W-:Y:S02]  /*3a7e0*/  IMAD.WIDE R238, R108.reuse, 0x4, R218 ;  /* 0x000000046cee7825 */ /* 0x042fe400078e02da */
[----:B------:R-:W3:Y:S04]  /*3a7f0*/  LDL.LU.64 R218, [R1+0x1a68] ;  /* 0x001a680001da7983 */ /* 0x000ee80000300a00 */
[----:B------:R1:W-:Y:S02]  /*3a800*/  STL.64 [R1+0xf90], R238 ;  /* 0x000f90ee01007387 */ /* 0x0003e40000100a00 */
[----:B-1----:R-:W-:-:S04]  /*3a810*/  IMAD.WIDE R238, R108, 0x4, R14 ;  /* 0x000000046cee7825 */ /* 0x002fc800078e020e */
[C---:B------:R-:W-:Y:S01]  /*3a820*/  IMAD.WIDE R14, R108.reuse, 0x4, R250 ;  /* 0x000000046c0e7825 */ /* 0x040fe200078e02fa */
[----:B------:R1:W-:Y:S04]  /*3a830*/  STL.64 [R1+0x11c8], R238 ;  /* 0x0011c8ee01007387 */ /* 0x0003e80000100a00 */
[----:B------:R1:W-:Y:S02]  /*3a840*/  STL.64 [R1+0x1440], R14 ;  /* 0x0014400e01007387 */ /* 0x0003e40000100a00 */
[----:B-1----:R-:W-:-:S04]  /*3a850*/  IMAD.WIDE R238, R108, 0x4, R248 ;  /* 0x000000046cee7825 */ /* 0x002fc800078e02f8 */
[C---:B------:R-:W-:Y:S01]  /*3a860*/  IMAD.WIDE R14, R108.reuse, 0x4, R246 ;  /* 0x000000046c0e7825 */ /* 0x040fe200078e02f6 */
[----:B------:R1:W-:Y:S04]  /*3a870*/  STL.64 [R1+0x15a8], R238 ;  /* 0x0015a8ee01007387 */ /* 0x0003e80000100a00 */
[----:B------:R1:W-:Y:S04]  /*3a880*/  STL.64 [R1+0x16b0], R14 ;  /* 0x0016b00e01007387 */ /* 0x0003e80000100a00 */
[----:B------:R-:W-:Y:S01]  /*3a890*/  STL.64 [R1+0xc48], R244 ;  /* 0x000c48f401007387 */ /* 0x000fe20000100a00 */
[----:B-1----:R-:W-:-:S04]  /*3a8a0*/  IMAD.WIDE R238, R108, 0x4, R242 ;  /* 0x000000046cee7825 */ /* 0x002fc800078e02f2 */
[C---:B------:R-:W-:Y:S01]  /*3a8b0*/  IMAD.WIDE R14, R108.reuse, 0x4, R234 ;  /* 0x000000046c0e7825 */ /* 0x040fe200078e02ea */
[----:B------:R-:W-:Y:S04]  /*3a8c0*/  STL.64 [R1+0xd48], R238 ;  /* 0x000d48ee01007387 */ /* 0x000fe80000100a00 */
[----:B------:R1:W-:Y:S04]  /*3a8d0*/  STL.64 [R1+0xe98], R14 ;  /* 0x000e980e01007387 */ /* 0x0003e80000100a00 */
[----:B------:R1:W-:Y:S04]  /*3a8e0*/  STL.64 [R1+0xf68], R16 ;  /* 0x000f681001007387 */ /* 0x0003e80000100a00 */
[----:B------:R1:W-:Y:S02]  /*3a8f0*/  STL.64 [R1+0x10f8], R18 ;  /* 0x0010f81201007387 */ /* 0x0003e40000100a00 */
[----:B-1----:R-:W-:-:S04]  /*3a900*/  IMAD.WIDE R14, R108, 0x4, R20 ;  /* 0x000000046c0e7825 */ /* 0x002fc800078e0214 */
[C---:B------:R-:W-:Y:S01]  /*3a910*/  IMAD.WIDE R16, R108.reuse, 0x4, R22 ;  /* 0x000000046c107825 */ /* 0x040fe200078e0216 */
[----:B------:R1:W-:Y:S04]  /*3a920*/  STL.64 [R1+0x1418], R14 ;  /* 0x0014180e01007387 */ /* 0x0003e80000100a00 */
[----:B------:R1:W-:Y:S01]  /*3a930*/  STL.64 [R1+0x1578], R16 ;  /* 0x0015781001007387 */ /* 0x0003e20000100a00 */
[----:B------:R-:W-:-:S04]  /*3a940*/  IMAD.WIDE R18, R108, 0x4, R28 ;  /* 0x000000046c127825 */ /* 0x000fc800078e021c */
[----:B-1----:R-:W-:-:S04]  /*3a950*/  IMAD.WIDE R14, R108, 0x4, R24 ;  /* 0x000000046c0e7825 */ /* 0x002fc800078e0218 */
[C---:B------:R-:W-:Y:S01]  /*3a960*/  IMAD.WIDE R16, R108.reuse, 0x4, R26 ;  /* 0x000000046c107825 */ /* 0x040fe200078e021a */
[----:B------:R1:W-:Y:S04]  /*3a970*/  STL.64 [R1+0x1698], R14 ;  /* 0x0016980e01007387 */ /* 0x0003e80000100a00 */
[----:B------:R1:W-:Y:S04]  /*3a980*/  STL.64 [R1+0xbe8], R16 ;  /* 0x000be81001007387 */ /* 0x0003e80000100a00 */
[----:B------:R1:W-:Y:S02]  /*3a990*/  STL.64 [R1+0xcd0], R18 ;  /* 0x000cd01201007387 */ /* 0x0003e40000100a00 */
[----:B-1----:R-:W-:-:S04]  /*3a9a0*/  IMAD.WIDE R14, R108, 0x4, R30 ;  /* 0x000000046c0e7825 */ /* 0x002fc800078e021e */
[C---:B------:R-:W-:Y:S01]  /*3a9b0*/  IMAD.WIDE R16, R108.reuse, 0x4, R32 ;  /* 0x000000046c107825 */ /* 0x040fe200078e0220 */
[----:B------:R1:W-:Y:S03]  /*3a9c0*/  STL.64 [R1+0xe28], R14 ;  /* 0x000e280e01007387 */ /* 0x0003e60000100a00 */
[C---:B------:R-:W-:Y:S01]  /*3a9d0*/  IMAD.WIDE R18, R108.reuse, 0x4, R34 ;  /* 0x000000046c127825 */ /* 0x040fe200078e0222 */
[----:B------:R1:W-:Y:S04]  /*3a9e0*/  STL.64 [R1+0xf30], R16 ;  /* 0x000f301001007387 */ /* 0x0003e80000100a00 */
[----:B------:R2:W-:Y:S01]  /*3a9f0*/  STL.64 [R1+0x1050], R18 ;  /* 0x0010501201007387 */ /* 0x0005e20000100a00 */
[----:B-1----:R-:W-:-:S04]  /*3aa00*/  IMAD.WIDE R14, R108, 0x4, R36 ;  /* 0x000000046c0e7825 */ /* 0x002fc800078e0224 */
[C---:B------:R-:W-:Y:S01]  /*3aa10*/  IMAD.WIDE R16, R108.reuse, 0x4, R38 ;  /* 0x000000046c107825 */ /* 0x040fe200078e0226 */
[----:B------:R1:W-:Y:S04]  /*3aa20*/  STL.64 [R1+0x13e8], R14 ;  /* 0x0013e80e01007387 */ /* 0x0003e80000100a00 */
[----:B------:R4:W-:Y:S01]  /*3aa30*/  STL.64 [R1+0x1550], R16 ;  /* 0x0015501001007387 */ /* 0x0009e20000100a00 */
[----:B--2---:R-:W-:-:S03]  /*3aa40*/  IMAD.WIDE R18, R108, 0x4, R44 ;  /* 0x000000046c127825 */ /* 0x004fc600078e022c */
[----:B------:R-:W-:Y:S01]  /*3aa50*/  LDGSTS.E [R240+0x6780], desc[UR22][R56.64], P0 ;  /* 0x0678000038f07fae */ /* 0x000fe200081a1016 */
[----:B-1----:R-:W-:-:S04]  /*3aa60*/  IMAD.WIDE R14, R108, 0x4, R40 ;  /* 0x000000046c0e7825 */ /* 0x002fc800078e0228 */
[C---:B----4-:R-:W-:Y:S01]  /*3aa70*/  IMAD.WIDE R16, R108.reuse, 0x4, R42 ;  /* 0x000000046c107825 */ /* 0x050fe200078e022a */
[----:B------:R1:W-:Y:S04]  /*3aa80*/  STL.64 [R1+0x1680], R14 ;  /* 0x0016800e01007387 */ /* 0x0003e80000100a00 */
[----:B------:R2:W-:Y:S04]  /*3aa90*/  STL.64 [R1+0xb88], R16 ;  /* 0x000b881001007387 */ /* 0x0005e80000100a00 */
[----:B------:R4:W-:Y:S01]  /*3aaa0*/  STL.64 [R1+0xc60], R18 ;  /* 0x000c601201007387 */ /* 0x0009e20000100a00 */
[----:B-1----:R-:W-:-:S03]  /*3aab0*/  IMAD.WIDE R14, R108, 0x4, R46 ;  /* 0x000000046c0e7825 */ /* 0x002fc600078e022e */
[----:B------:R-:W-:Y:S01]  /*3aac0*/  LDGSTS.E [R240+0x6b80], desc[UR22][R72.64], P0 ;  /* 0x06b8000048f07fae */ /* 0x000fe200081a1016 */
[----:B--2---:R-:W-:-:S03]  /*3aad0*/  IMAD.WIDE R16, R108, 0x4, R48 ;  /* 0x000000046c107825 */ /* 0x004fc600078e0230 */
[----:B------:R1:W-:Y:S01]  /*3aae0*/  STL.64 [R1+0xda0], R14 ;  /* 0x000da00e01007387 */ /* 0x0003e20000100a00 */
[----:B----4-:R-:W-:-:S03]  /*3aaf0*/  IMAD.WIDE R18, R108, 0x4, R50 ;  /* 0x000000046c127825 */ /* 0x010fc600078e0232 */
[----:B------:R2:W-:Y:S04]  /*3ab00*/  STL.64 [R1+0xee8], R16 ;  /* 0x000ee81001007387 */ /* 0x0005e80000100a00 */
[----:B------:R4:W-:Y:S01]  /*3ab10*/  STL.64 [R1+0x1008], R18 ;  /* 0x0010081201007387 */ /* 0x0009e20000100a00 */
[----:B-1----:R-:W-:-:S03]  /*3ab20*/  IMAD.WIDE R14, R108, 0x4, R52 ;  /* 0x000000046c0e7825 */ /* 0x002fc600078e0234 */
[----:B---3--:R-:W-:Y:S01]  /*3ab30*/  LDGSTS.E [R240+0x6f80], desc[UR22][R88.64], P0 ;  /* 0x06f8000058f07fae */ /* 0x008fe200081a1016 */
[----:B--2---:R-:W-:-:S03]  /*3ab40*/  IMAD.WIDE R16, R108, 0x4, R54 ;  /* 0x000000046c107825 */ /* 0x004fc600078e0236 */
[----:B------:R1:W-:Y:S04]  /*3ab50*/  STL.64 [R1+0x1390], R14 ;  /* 0x0013900e01007387 */ /* 0x0003e80000100a00 */
[----:B------:R2:W-:Y:S01]  /*3ab60*/  STL.64 [R1+0x1518], R16 ;  /* 0x0015181001007387 */ /* 0x0005e20000100a00 */
[----:B----4-:R-:W-:-:S03]  /*3ab70*/  IMAD.WIDE R18, R108, 0x4, R60 ;  /* 0x000000046c127825 */ /* 0x010fc600078e023c */
[----:B------:R-:W-:Y:S01]  /*3ab80*/  LDGSTS.E [R240+0x7380], desc[UR22][R104.64], P0 ;  /* 0x0738000068f07fae */ /* 0x000fe200081a1016 */
[----:B-1----:R-:W-:-:S04]  /*3ab90*/  IMAD.WIDE R14, R108, 0x4, R56 ;  /* 0x000000046c0e7825 */ /* 0x002fc800078e0238 */
[C---:B--2---:R-:W-:Y:S01]  /*3aba0*/  IMAD.WIDE R16, R108.reuse, 0x4, R58 ;  /* 0x000000046c107825 */ /* 0x044fe200078e023a */
[----:B------:R1:W-:Y:S04]  /*3abb0*/  STL.64 [R1+0x1668], R14 ;  /* 0x0016680e01007387 */ /* 0x0003e80000100a00 */
[----:B------:R2:W-:Y:S04]  /*3abc0*/  STL.64 [R1+0xb18], R16 ;  /* 0x000b181001007387 */ /* 0x0005e80000100a00 */
[----:B------:R3:W-:Y:S01]  /*3abd0*/  STL.64 [R1+0xbd8], R18 ;  /* 0x000bd81201007387 */ /* 0x0007e20000100a00 */
[----:B-1----:R-:W-:-:S03]  /*3abe0*/  IMAD.WIDE R14, R108, 0x4, R62 ;  /* 0x000000046c0e7825 */ /* 0x002fc600078e023e */
[----:B------:R-:W-:Y:S01]  /*3abf0*/  LDGSTS.E [R240+0x7780], desc[UR22][R122.64], P0 ;  /* 0x077800007af07fae */ /* 0x000fe200081a1016 */
[----:B--2---:R-:W-:-:S03]  /*3ac00*/  IMAD.WIDE R16, R108, 0x4, R64 ;  /* 0x000000046c107825 */ /* 0x004fc600078e0240 */
[----:B------:R1:W-:Y:S01]  /*3ac10*/  STL.64 [R1+0xd18], R14 ;  /* 0x000d180e01007387 */ /* 0x0003e20000100a00 */
[----:B---3--:R-:W-:-:S03]  /*3ac20*/  IMAD.WIDE R18, R108, 0x4, R66 ;  /* 0x000000046c127825 */ /* 0x008fc600078e0242 */
[----:B------:R2:W-:Y:S04]  /*3ac30*/  STL.64 [R1+0xeb8], R16 ;  /* 0x000eb81001007387 */ /* 0x0005e80000100a00 */
[----:B------:R3:W-:Y:S01]  /*3ac40*/  STL.64 [R1+0xfc0], R18 ;  /* 0x000fc01201007387 */ /* 0x0007e20000100a00 */
[----:B-1----:R-:W-:-:S03]  /*3ac50*/  IMAD.WIDE R14, R108, 0x4, R68 ;  /* 0x000000046c0e7825 */ /* 0x002fc600078e0244 */
[----:B------:R-:W-:Y:S01]  /*3ac60*/  LDGSTS.E [R240+0x7b80], desc[UR22][R138.64], P0 ;  /* 0x07b800008af07fae */ /* 0x000fe200081a1016 */
[----:B--2---:R-:W-:-:S03]  /*3ac70*/  IMAD.WIDE R16, R108, 0x4, R70 ;  /* 0x000000046c107825 */ /* 0x004fc600078e0246 */
[----:B------:R1:W-:Y:S04]  /*3ac80*/  STL.64 [R1+0x1318], R14 ;  /* 0x0013180e01007387 */ /* 0x0003e80000100a00 */
[----:B------:R2:W-:Y:S01]  /*3ac90*/  STL.64 [R1+0x14f8], R16 ;  /* 0x0014f81001007387 */ /* 0x0005e20000100a00 */
[----:B---3--:R-:W-:-:S03]  /*3aca0*/  IMAD.WIDE R18, R108, 0x4, R76 ;  /* 0x000000046c127825 */ /* 0x008fc600078e024c */
        /* <DEDUP_REMOVED lines=32> */
[----:B-1----:R-:W-:-:S04]  /*3aeb0*/  IMAD.WIDE R14, R108, 0x4, R100 ;  /* 0x000000046c0e7825 */ /* 0x002fc800078e0264 */
[C---:B--2---:R-:W-:Y:S01]  /*3aec0*/  IMAD.WIDE R16, R108.reuse, 0x4, R102 ;  /* 0x000000046c107825 */ /* 0x044fe200078e0266 */
[----:B------:R1:W-:Y:S04]  /*3aed0*/  STL.64 [R1+0x1130], R14 ;  /* 0x0011300e01007387 */ /* 0x0003e80000100a00 */
[----:B------:R2:W-:Y:S01]  /*3aee0*/  STL.64 [R1+0x1490], R16 ;  /* 0x0014901001007387 */ /* 0x0005e20000100a00 */
[----:B---3--:R-:W-:-:S04]  /*3aef0*/  IMAD.WIDE R18, R108, 0x4, R110 ;  /* 0x000000046c127825 */ /* 0x008fc800078e026e */
[----:B-1----:R-:W-:-:S04]  /*3af00*/  IMAD.WIDE R14, R108, 0x4, R104 ;  /* 0x000000046c0e7825 */ /* 0x002fc800078e0268 */
[C---:B--2---:R-:W-:Y:S01]  /*3af10*/  IMAD.WIDE R16, R108.reuse, 0x4, R106 ;  /* 0x000000046c107825 */ /* 0x044fe200078e026a */
[----:B------:R1:W-:Y:S04]  /*3af20*/  STL.64 [R1+0x1608], R14 ;  /* 0x0016080e01007387 */ /* 0x0003e80000100a00 */
[----:B------:R2:W-:Y:S04]  /*3af30*/  STL.64 [R1+0x9e0], R16 ;  /* 0x0009e01001007387 */ /* 0x0005e80000100a00 */
[----:B------:R3:W-:Y:S01]  /*3af40*/  STL.64 [R1+0xa88], R18 ;  /* 0x000a881201007387 */ /* 0x0007e20000100a00 */
[----:B-1----:R-:W-:-:S04]  /*3af50*/  IMAD.WIDE R14, R108, 0x4, R112 ;  /* 0x000000046c0e7825 */ /* 0x002fc800078e0270 */
[C---:B--2---:R-:W-:Y:S01]  /*3af60*/  IMAD.WIDE R16, R108.reuse, 0x4, R114 ;  /* 0x000000046c107825 */ /* 0x044fe200078e0272 */
[----:B------:R1:W-:Y:S03]  /*3af70*/  STL.64 [R1+0xb78], R14 ;  /* 0x000b780e01007387 */ /* 0x0003e60000100a00 */
[C---:B---3--:R-:W-:Y:S01]  /*3af80*/  IMAD.WIDE R18, R108.reuse, 0x4, R116 ;  /* 0x000000046c127825 */ /* 0x048fe200078e0274 */
        /* <DEDUP_REMOVED lines=68> */
[----:B------:R1:W-:Y:S03]  /*3b3d0*/  STL.64 [R1+0xf10], R14 ;  /* 0x000f100e01007387 */ /* 0x0003e60000100a00 */
[C---:B---3--:R-:W-:Y:S01]  /*3b3e0*/  IMAD.WIDE R18, R108.reuse, 0x4, R188 ;  /* 0x000000046c127825 */ /* 0x048fe200078e02bc */
[----:B------:R2:W-:Y:S03]  /*3b3f0*/  STL.64 [R1+0x1288], R16 ;  /* 0x0012881001007387 */ /* 0x0005e60000100a00 */
[----:B-1----:R-:W-:-:S04]  /*3b400*/  IMAD.WIDE R14, R108, 0x4, R186 ;  /* 0x000000046c0e7825 */ /* 0x002fc800078e02ba */
[C---:B--2---:R-:W-:Y:S01]  /*3b410*/  IMAD.WIDE R16, R108.reuse, 0x4, R190 ;  /* 0x000000046c107825 */ /* 0x044fe200078e02be */
[----:B------:R1:W-:Y:S04]  /*3b420*/  STL.64 [R1+0x1528], R14 ;  /* 0x0015280e01007387 */ /* 0x0003e80000100a00 */
[----:B------:R-:W-:Y:S04]  /*3b430*/  STL.64 [R1+0x7f8], R18 ;  /* 0x0007f81201007387 */ /* 0x000fe80000100a00 */
[----:B------:R-:W2:Y:S01]  /*3b440*/  LDL.LU.64 R22, [R1+0x5a8] ;  /* 0x0005a80001167983 */ /* 0x000ea20000300a00 */
[----:B-1----:R-:W-:-:S03]  /*3b450*/  IMAD.WIDE R14, R108, 0x4, R192 ;  /* 0x000000046c0e7825 */ /* 0x002fc600078e02c0 */
[----:B------:R1:W-:Y:S04]  /*3b460*/  STL.64 [R1+0x848], R16 ;  /* 0x0008481001007387 */ /* 0x0003e80000100a00 */
[----:B-1----:R-:W3:Y:S04]  /*3b470*/  LDL.LU.64 R16, [R1+0x5a0] ;  /* 0x0005a00001107983 */ /* 0x002ee80000300a00 */
[----:B------:R1:W-:Y:S04]  /*3b480*/  STL.64 [R1+0x8d0], R14 ;  /* 0x0008d00e01007387 */ /* 0x0003e80000100a00 */
[----:B------:R-:W4:Y:S04]  /*3b490*/  LDL.LU.64 R250, [R1+0x598] ;  /* 0x0005980001fa7983 */ /* 0x000f280000300a00 */
[----:B------:R-:W4:Y:S01]  /*3b4a0*/  LDL.LU.64 R238, [R1+0x590] ;  /* 0x0005900001ee7983 */ /* 0x000f220000300a00 */
[----:B-1----:R-:W-:-:S04]  /*3b4b0*/  IMAD.WIDE R14, R108, 0x4, R194 ;  /* 0x000000046c0e7825 */ /* 0x002fc800078e02c2 */
[C---:B------:R-:W-:Y:S01]  /*3b4c0*/  IMAD.WIDE R18, R108.reuse, 0x4, R196 ;  /* 0x000000046c127825 */ /* 0x040fe200078e02c4 */
[----:B------:R1:W-:Y:S04]  /*3b4d0*/  STL.64 [R1+0x9b0], R14 ;  /* 0x0009b00e01007387 */ /* 0x0003e80000100a00 */
[----:B------:R-:W4:Y:S04]  /*3b4e0*/  LDL.LU.64 R20, [R1+0x588] ;  /* 0x0005880001147983 */ /* 0x000f280000300a00 */
[----:B------:R1:W-:Y:S02]  /*3b4f0*/  STL.64 [R1+0xb70], R18 ;  /* 0x000b701201007387 */ /* 0x0003e40000100a00 */
[----:B-1----:R-:W-:-:S02]  /*3b500*/  IMAD.WIDE R14, R108, 0x4, R198 ;  /* 0x000000046c0e7825 */ /* 0x002fc400078e02c6 */
[----:B------:R-:W4:Y:S04]  /*3b510*/  LDL.LU.64 R242, [R1+0x580] ;  /* 0x0005800001f27983 */ /* 0x000f280000300a00 */
[----:B------:R1:W-:Y:S01]  /*3b520*/  STL.64 [R1+0xea8], R14 ;  /* 0x000ea80e01007387 */ /* 0x0003e20000100a00 */
[----:B------:R-:W-:-:S05]  /*3b530*/  IMAD.WIDE R18, R108, 0x4, R200 ;  /* 0x000000046c127825 */ /* 0x000fca00078e02c8 */
[----:B------:R1:W-:Y:S02]  /*3b540*/  STL.64 [R1+0x10d8], R18 ;  /* 0x0010d81201007387 */ /* 0x0003e40000100a00 */
[C---:B-1----:R-:W-:Y:S02]  /*3b550*/  IMAD.WIDE R14, R108.reuse, 0x4, R202 ;  /* 0x000000046c0e7825 */ /* 0x042fe400078e02ca */
[----:B------:R-:W4:Y:S04]  /*3b560*/  LDL.LU.64 R246, [R1+0x578] ;  /* 0x0005780001f67983 */ /* 0x000f280000300a00 */
[----:B------:R1:W-:Y:S01]  /*3b570*/  STL.64 [R1+0x14f0], R14 ;  /* 0x0014f00e01007387 */ /* 0x0003e20000100a00 */
[----:B------:R-:W-:-:S05]  /*3b580*/  IMAD.WIDE R18, R108, 0x4, R204 ;  /* 0x000000046c127825 */ /* 0x000fca00078e02cc */
[----:B------:R1:W-:Y:S02]  /*3b590*/  STL.64 [R1+0x7a0], R18 ;  /* 0x0007a01201007387 */ /* 0x0003e40000100a00 */
[C---:B-1----:R-:W-:Y:S02]  /*3b5a0*/  IMAD.WIDE R14, R108.reuse, 0x4, R206 ;  /* 0x000000046c0e7825 */ /* 0x042fe400078e02ce */
[----:B------:R-:W4:Y:S02]  /*3b5b0*/  LDL.LU.64 R28, [R1+0x570] ;  /* 0x00057000011c7983 */ /* 0x000f240000300a00 */
[C---:B------:R-:W-:Y:S02]  /*3b5c0*/  IMAD.WIDE R24, R108.reuse, 0x4, R210 ;  /* 0x000000046c187825 */ /* 0x040fe400078e02d2 */
[----:B------:R1:W-:Y:S02]  /*3b5d0*/  STL.64 [R1+0x7d8], R14 ;  /* 0x0007d80e01007387 */ /* 0x0003e40000100a00 */
[----:B------:R-:W-:-:S02]  /*3b5e0*/  IMAD.WIDE R18, R108, 0x4, R208 ;  /* 0x000000046c127825 */ /* 0x000fc400078e02d0 */
[----:B-1----:R-:W4:Y:S04]  /*3b5f0*/  LDL.LU.64 R14, [R1+0x5b0] ;  /* 0x0005b000010e7983 */ /* 0x002f280000300a00 */
[----:B------:R1:W-:Y:S04]  /*3b600*/  STL.64 [R1+0x840], R18 ;  /* 0x0008401201007387 */ /* 0x0003e80000100a00 */
[----:B------:R-:W4:Y:S04]  /*3b610*/  LDL.LU.64 R234, [R1+0x5b8] ;  /* 0x0005b80001ea7983 */ /* 0x000f280000300a00 */
[----:B------:R1:W-:Y:S02]  /*3b620*/  STL.64 [R1+0x908], R24 ;  /* 0x0009081801007387 */ /* 0x0003e40000100a00 */
[----:B-1----:R-:W-:-:S02]  /*3b630*/  IMAD.WIDE R18, R108, 0x4, R212 ;  /* 0x000000046c127825 */ /* 0x002fc400078e02d4 */
[----:B------:R-:W4:Y:S04]  /*3b640*/  LDL.LU.64 R26, [R1+0x5e8] ;  /* 0x0005e800011a7983 */ /* 0x000f280000300a00 */
[----:B------:R-:W4:Y:S04]  /*3b650*/  LDL.LU.64 R24, [R1+0x5e0] ;  /* 0x0005e00001187983 */ /* 0x000f280000300a00 */
[----:B------:R1:W-:Y:S04]  /*3b660*/  STL.64 [R1+0xa80], R18 ;  /* 0x000a801201007387 */ /* 0x0003e80000100a00 */
[----:B------:R-:W4:Y:S01]  /*3b670*/  LDL.LU.64 R244, [R1+0x5d8] ;  /* 0x0005d80001f47983 */ /* 0x000f220000300a00 */
[----:B------:R-:W-:-:S04]  /*3b680*/  IMAD.WIDE R30, R108, 0x4, R214 ;  /* 0x000000046c1e7825 */ /* 0x000fc800078e02d6 */
[C---:B-1----:R-:W-:Y:S01]  /*3b690*/  IMAD.WIDE R18, R108.reuse, 0x4, R216 ;  /* 0x000000046c127825 */ /* 0x042fe200078e02d8 */
[----:B------:R1:W-:Y:S04]  /*3b6a0*/  STL.64 [R1+0xdb0], R30 ;  /* 0x000db01e01007387 */ /* 0x0003e80000100a00 */
[----:B------:R1:W-:Y:S01]  /*3b6b0*/  STL.64 [R1+0x1010], R18 ;  /* 0x0010101201007387 */ /* 0x0003e20000100a00 */
[----:B------:R-:W-:-:S04]  /*3b6c0*/  IMAD.WIDE R32, R108, 0x4, R220 ;  /* 0x000000046c207825 */ /* 0x000fc800078e02dc */
[C---:B-1----:R-:W-:Y:S01]  /*3b6d0*/  IMAD.WIDE R30, R108.reuse, 0x4, R218 ;  /* 0x000000046c1e7825 */ /* 0x042fe200078e02da */
[----:B------:R-:W4:Y:S04]  /*3b6e0*/  LDL.LU.64 R18, [R1+0x5d0] ;  /* 0x0005d00001127983 */ /* 0x000f280000300a00 */
[----:B------:R2:W-:Y:S04]  /*3b6f0*/  STL.64 [R1+0x14b8], R30 ;  /* 0x0014b81e01007387 */ /* 0x0005e80000100a00 */
[----:B------:R-:W4:Y:S04]  /*3b700*/  LDL.LU.64 R248, [R1+0x5c8] ;  /* 0x0005c80001f87983 */ /* 0x000f280000300a00 */
[----:B------:R-:W-:Y:S01]  /*3b710*/  STL.64 [R1+0x88], R32 ;  /* 0x0000882001007387 */ /* 0x000fe20000100a00 */
[----:B--2---:R-:W-:-:S05]  /*3b720*/  IMAD.WIDE R30, R108, 0x4, R22 ;  /* 0x000000046c1e7825 */ /* 0x004fca00078e0216 */
[----:B------:R-:W-:Y:S01]  /*3b730*/  STL.64 [R1+0x568], R30 ;  /* 0x0005681e01007387 */ /* 0x000fe20000100a00 */
[----:B---3--:R-:W-:-:S04]  /*3b740*/  IMAD.WIDE R22, R108, 0x4, R16 ;  /* 0x000000046c167825 */ /* 0x008fc800078e0210 */
[C---:B----4-:R-:W-:Y:S02]  /*3b750*/  IMAD.WIDE R16, R108.reuse, 0x4, R250 ;  /* 0x000000046c107825 */ /* 0x050fe400078e02fa */
[----:B------:R-:W2:Y:S04]  /*3b760*/  LDL.LU.64 R250, [R1+0x5c0] ;  /* 0x0005c00001fa7983 */ /* 0x000ea80000300a00 */
[----:B------:R1:W-:Y:S04]  /*3b770*/  STL.64 [R1+0x5a0], R22 ;  /* 0x0005a01601007387 */ /* 0x0003e80000100a00 */
[----:B------:R3:W-:Y:S01]  /*3b780*/  STL.64 [R1+0x878], R16 ;  /* 0x0008781001007387 */ /* 0x0007e20000100a00 */
[----:B-1----:R-:W-:-:S03]  /*3b790*/  IMAD.WIDE R22, R108, 0x4, R238 ;  /* 0x000000046c167825 */ /* 0x002fc600078e02ee */
[----:B---3--:R-:W3:Y:S04]  /*3b7a0*/  LDL.LU.64 R16, [R1+0x5f0] ;  /* 0x0005f00001107983 */ /* 0x008ee80000300a00 */
[----:B------:R-:W4:Y:S04]  /*3b7b0*/  LDL.LU.64 R238, [R1+0x5f8] ;  /* 0x0005f80001ee7983 */ /* 0x000f280000300a00 */
[----:B------:R1:W-:Y:S04]  /*3b7c0*/  STL.64 [R1+0x9a8], R22 ;  /* 0x0009a81601007387 */ /* 0x0003e80000100a00 */
[----:B------:R-:W4:Y:S01]  /*3b7d0*/  LDL.LU.64 R34, [R1+0x600] ;  /* 0x0006000001227983 */ /* 0x000f220000300a00 */
[----:B-1----:R-:W-:-:S03]  /*3b7e0*/  IMAD.WIDE R22, R108, 0x4, R20 ;  /* 0x000000046c167825 */ /* 0x002fc600078e0214 */
[----:B------:R-:W-:Y:S01]  /*3b7f0*/  LDGSTS.E [R240+0x21380], desc[UR22][R246.64], P0 ;  /* 0x21380000f6f07fae */ /* 0x000fe200081a1016 */
[----:B------:R-:W-:-:S03]  /*3b800*/  IMAD.WIDE R20, R108, 0x4, R242 ;  /* 0x000000046c147825 */ /* 0x000fc600078e02f2 */
[----:B------:R1:W-:Y:S01]  /*3b810*/  STL.64 [R1+0xc88], R22 ;  /* 0x000c881601007387 */ /* 0x0003e20000100a00 */
[----:B------:R-:W-:-:S03]  /*3b820*/  IMAD.WIDE R32, R108, 0x4, R246 ;  /* 0x000000046c207825 */ /* 0x000fc600078e02f6 */
[----:B-1----:R-:W4:Y:S04]  /*3b830*/  LDL.LU.64 R22, [R1+0x628] ;  /* 0x0006280001167983 */ /* 0x002f280000300a00 */
[----:B------:R1:W-:Y:S01]  /*3b840*/  STL.64 [R1+0xfa0], R20 ;  /* 0x000fa01401007387 */ /* 0x0003e20000100a00 */
[----:B------:R-:W-:-:S03]  /*3b850*/  IMAD.WIDE R30, R108, 0x4, R28 ;  /* 0x000000046c1e7825 */ /* 0x000fc600078e021c */
[----:B-1----:R-:W4:Y:S01]  /*3b860*/  LDL.LU.64 R20, [R1+0x620] ;  /* 0x0006200001147983 */ /* 0x002f220000300a00 */
[----:B------:R-:W-:-:S03]  /*3b870*/  IMAD.WIDE R28, R108, 0x4, R14 ;  /* 0x000000046c1c7825 */ /* 0x000fc600078e020e */
[----:B------:R-:W4:Y:S04]  /*3b880*/  LDL.LU.64 R242, [R1+0x618] ;  /* 0x0006180001f27983 */ /* 0x000f280000300a00 */
[----:B------:R-:W4:Y:S04]  /*3b890*/  LDL.LU.64 R246, [R1+0x610] ;  /* 0x0006100001f67983 */ /* 0x000f280000300a00 */
[----:B------:R-:W-:Y:S04]  /*3b8a0*/  STL.64 [R1+0x1470], R32 ;  /* 0x0014702001007387 */ /* 0x000fe80000100a00 */
[----:B------:R-:W4:Y:S04]  /*3b8b0*/  LDL.LU.64 R14, [R1+0x608] ;  /* 0x00060800010e7983 */ /* 0x000f280000300a00 */
[----:B------:R1:W-:Y:S04]  /*3b8c0*/  STL.64 [R1+0x80], R30 ;  /* 0x0000801e01007387 */ /* 0x0003e80000100a00 */
[----:B------:R1:W-:Y:S02]  /*3b8d0*/  STL.64 [R1+0x90], R28 ;  /* 0x0000901c01007387 */ /* 0x0003e40000100a00 */
[----:B-1----:R-:W-:-:S02]  /*3b8e0*/  IMAD.WIDE R30, R108, 0x4, R234 ;  /* 0x000000046c1e7825 */ /* 0x002fc400078e02ea */
[----:B------:R-:W4:Y:S02]  /*3b8f0*/  LDL.LU.64 R234, [R1+0x630] ;  /* 0x0006300001ea7983 */ /* 0x000f240000300a00 */
[C---:B------:R-:W-:Y:S02]  /*3b900*/  IMAD.WIDE R28, R108.reuse, 0x4, R26 ;  /* 0x000000046c1c7825 */ /* 0x040fe400078e021a */
[----:B------:R1:W-:Y:S02]  /*3b910*/  STL.64 [R1+0xf0], R30 ;  /* 0x0000f01e01007387 */ /* 0x0003e40000100a00 */
[C---:B------:R-:W-:Y:S02]  /*3b920*/  IMAD.WIDE R26, R108.reuse, 0x4, R24 ;  /* 0x000000046c1a7825 */ /* 0x040fe400078e0218 */
[----:B------:R1:W-:Y:S02]  /*3b930*/  STL.64 [R1+0x580], R28 ;  /* 0x0005801c01007387 */ /* 0x0003e40000100a00 */
[----:B------:R-:W-:-:S02]  /*3b940*/  IMAD.WIDE R24, R108, 0x4, R244 ;  /* 0x000000046c187825 */ /* 0x000fc400078e02f4 */
[----:B------:R-:W4:Y:S04]  /*3b950*/  LDL.LU.64 R32, [R1+0x638] ;  /* 0x0006380001207983 */ /* 0x000f280000300a00 */
[----:B------:R1:W-:Y:S04]  /*3b960*/  STL.64 [R1+0x5e0], R26 ;  /* 0x0005e01a01007387 */ /* 0x0003e80000100a00 */
[----:B-1----:R-:W4:Y:S04]  /*3b970*/  LDL.LU.64 R30, [R1+0x640] ;  /* 0x00064000011e7983 */ /* 0x002f280000300a00 */
[----:B------:R1:W-:Y:S04]  /*3b980*/  STL.64 [R1+0xb38], R24 ;  /* 0x000b381801007387 */ /* 0x0003e80000100a00 */
[----:B------:R-:W4:Y:S04]  /*3b990*/  LDL.LU.64 R28, [R1+0x648] ;  /* 0x00064800011c7983 */ /* 0x000f280000300a00 */
[----:B------:R-:W4:Y:S01]  /*3b9a0*/  LDL.LU.64 R244, [R1+0x668] ;  /* 0x0006680001f47983 */ /* 0x000f220000300a00 */
[----:B------:R-:W-:-:S03]  /*3b9b0*/  IMAD.WIDE R18, R108, 0x4, R18 ;  /* 0x000000046c127825 */ /* 0x000fc600078e0212 */
[----:B------:R-:W4:Y:S01]  /*3b9c0*/  LDL.LU.64 R26, [R1+0x658] ;  /* 0x00065800011a7983 */ /* 0x000f220000300a00 */
[----:B-1----:R-:W-:-:S03]  /*3b9d0*/  IMAD.WIDE R24, R108, 0x4, R248 ;  /* 0x000000046c187825 */ /* 0x002fc600078e02f8 */
[----:B------:R1:W-:Y:S04]  /*3b9e0*/  STL.64 [R1+0xf48], R18 ;  /* 0x000f481201007387 */ /* 0x0003e80000100a00 */
[----:B------:R-:W-:Y:S04]  /*3b9f0*/  LDGSTS.E [R240+0x21780], desc[UR22][R248.64], P0 ;  /* 0x21780000f8f07fae */ /* 0x000fe800081a1016 */
[----:B-1----:R-:W4:Y:S04]  /*3ba00*/  LDL.LU.64 R18, [R1+0x650] ;  /* 0x0006500001127983 */ /* 0x002f280000300a00 */
[----:B------:R-:W4:Y:S04]  /*3ba10*/  LDL.LU.64 R248, [R1+0x670] ;  /* 0x0006700001f87983 */ /* 0x000f280000300a00 */
[----:B------:R2:W-:Y:S02]  /*3ba20*/  STL.64 [R1+0x1438], R24 ;  /* 0x0014381801007387 */ /* 0x0005e40000100a00 */
[----:B--2---:R-:W-:-:S02]  /*3ba30*/  IMAD.WIDE R24, R108, 0x4, R250 ;  /* 0x000000046c187825 */ /* 0x004fc400078e02fa */
[----:B------:R-:W2:Y:S04]  /*3ba40*/  LDL.LU.64 R250, [R1+0x678] ;  /* 0x0006780001fa7983 */ /* 0x000ea80000300a00 */
[----:B------:R1:W-:Y:S04]  /*3ba50*/  STL.64 [R1+0x78], R24 ;  /* 0x0000781801007387 */ /* 0x0003e80000100a00 */
[----:B-1----:R-:W2:Y:S01]  /*3ba60*/  LDL.LU.64 R24, [R1+0x680] ;  /* 0x0006800001187983 */ /* 0x002ea20000300a00 */
[----:B---3--:R-:W-:-:S04]  /*3ba70*/  IMAD.WIDE R16, R108, 0x4, R16 ;  /* 0x000000046c107825 */ /* 0x008fc800078e0210 */
[C---:B----4-:R-:W-:Y:S01]  /*3ba80*/  IMAD.WIDE R36, R108.reuse, 0x4, R238 ;  /* 0x000000046c247825 */ /* 0x050fe200078e02ee */
[----:B------:R1:W-:Y:S04]  /*3ba90*/  STL.64 [R1+0x70], R16 ;  /* 0x0000701001007387 */ /* 0x0003e80000100a00 */
[----:B-1----:R-:W3:Y:S04]  /*3baa0*/  LDL.LU.64 R16, [R1+0x688] ;  /* 0x0006880001107983 */ /* 0x002ee80000300a00 */
[----:B------:R1:W-:Y:S04]  /*3bab0*/  STL.64 [R1+0xe8], R36 ;  /* 0x0000e82401007387 */ /* 0x0003e80000100a00 */
[----:B------:R-:W4:Y:S01]  /*3bac0*/  LDL.LU.64 R238, [R1+0x6a8] ;  /* 0x0006a80001ee7983 */ /* 0x000f220000300a00 */
[----:B-1----:R-:W-:-:S04]  /*3bad0*/  IMAD.WIDE R36, R108, 0x4, R34 ;  /* 0x000000046c247825 */ /* 0x002fc800078e0222 */
[C---:B------:R-:W-:Y:S01]  /*3bae0*/  IMAD.WIDE R34, R108.reuse, 0x4, R22 ;  /* 0x000000046c227825 */ /* 0x040fe200078e0216 */
[----:B------:R-:W-:Y:S04]  /*3baf0*/  STL.64 [R1+0x1c0], R36 ;  /* 0x0001c02401007387 */ /* 0x000fe80000100a00 */
[----:B------:R-:W-:Y:S01]  /*3bb00*/  STL.64 [R1+0x590], R34 ;  /* 0x0005902201007387 */ /* 0x000fe20000100a00 */
[----:B------:R-:W-:-:S04]  /*3bb10*/  IMAD.WIDE R22, R108, 0x4, R20 ;  /* 0x000000046c167825 */ /* 0x000fc800078e0214 */
[C---:B------:R-:W-:Y:S02]  /*3bb20*/  IMAD.WIDE R20, R108.reuse, 0x4, R242 ;  /* 0x000000046c147825 */ /* 0x040fe400078e02f2 */
[----:B------:R-:W4:Y:S04]  /*3bb30*/  LDL.LU.64 R242, [R1+0x698] ;  /* 0x0006980001f27983 */ /* 0x000f280000300a00 */
[----:B------:R1:W-:Y:S04]  /*3bb40*/  STL.64 [R1+0xa00], R22 ;  /* 0x000a001601007387 */ /* 0x0003e80000100a00 */
[----:B------:R1:W-:Y:S04]  /*3bb50*/  STL.64 [R1+0xed0], R20 ;  /* 0x000ed01401007387 */ /* 0x0003e80000100a00 */
[----:B------:R-:W-:Y:S01]  /*3bb60*/  LDGSTS.E [R240+0x21b80], desc[UR22][R246.64], P0 ;  /* 0x21b80000f6f07fae */ /* 0x000fe200081a1016 */
[----:B-1----:R-:W-:-:S04]  /*3bb70*/  IMAD.WIDE R22, R108, 0x4, R246 ;  /* 0x000000046c167825 */ /* 0x002fc800078e02f6 */
[C---:B------:R-:W-:Y:S01]  /*3bb80*/  IMAD.WIDE R20, R108.reuse, 0x4, R14 ;  /* 0x000000046c147825 */ /* 0x040fe200078e020e */
[----:B------:R-:W4:Y:S04]  /*3bb90*/  LDL.LU.64 R246, [R1+0x690] ;  /* 0x0006900001f67983 */ /* 0x000f280000300a00 */
[----:B------:R1:W-:Y:S01]  /*3bba0*/  STL.64 [R1+0x13e0], R22 ;  /* 0x0013e01601007387 */ /* 0x0003e20000100a00 */
[----:B------:R-:W-:-:S03]  /*3bbb0*/  IMAD.WIDE R34, R108, 0x4, R234 ;  /* 0x000000046c227825 */ /* 0x000fc600078e02ea */
[----:B------:R-:W4:Y:S04]  /*3bbc0*/  LDL.LU.64 R14, [R1+0x6b0] ;  /* 0x0006b000010e7983 */ /* 0x000f280000300a00 */
[----:B------:R1:W-:Y:S04]  /*3bbd0*/  STL.64 [R1+0x68], R20 ;  /* 0x0000681401007387 */ /* 0x0003e80000100a00 */
[----:B-1----:R-:W4:Y:S04]  /*3bbe0*/  LDL.LU.64 R22, [R1+0x6b8] ;  /* 0x0006b80001167983 */ /* 0x002f280000300a00 */
[----:B------:R-:W4:Y:S04]  /*3bbf0*/  LDL.LU.64 R20, [R1+0x6c0] ;  /* 0x0006c00001147983 */ /* 0x000f280000300a00 */
[----:B------:R1:W-:Y:S01]  /*3bc00*/  STL.64 [R1+0x60], R34 ;  /* 0x0000602201007387 */ /* 0x0003e20000100a00 */
[----:B------:R-:W-:-:S03]  /*3bc10*/  IMAD.WIDE R28, R108, 0x4, R28 ;  /* 0x000000046c1c7825 */ /* 0x000fc600078e021c */
[----:B------:R-:W4:Y:S01]  /*3bc20*/  LDL.LU.64 R234, [R1+0x6c8] ;  /* 0x0006c80001ea7983 */ /* 0x000f220000300a00 */
[----:B-1----:R-:W-:-:S03]  /*3bc30*/  IMAD.WIDE R34, R108, 0x4, R32 ;  /* 0x000000046c227825 */ /* 0x002fc600078e0220 */
[----:B------:R1:W-:Y:S01]  /*3bc40*/  LDGSTS.E [R240+0x21f80], desc[UR22][R26.64], P0 ;  /* 0x21f800001af07fae */ /* 0x0003e200081a1016 */
[----:B------:R-:W-:-:S03]  /*3bc50*/  IMAD.WIDE R32, R108, 0x4, R30 ;  /* 0x000000046c207825 */ /* 0x000fc600078e021e */
[----:B------:R-:W-:Y:S01]  /*3bc60*/  STL.64 [R1+0xe0], R34 ;  /* 0x0000e02201007387 */ /* 0x000fe20000100a00 */
[----:B------:R-:W-:-:S03]  /*3bc70*/  IMAD.WIDE R30, R108, 0x4, R244 ;  /* 0x000000046c1e7825 */ /* 0x000fc600078e02f4 */
        /* <DEDUP_REMOVED lines=9> */
[----:B------:R-:W-:Y:S04]  /*3bd10*/  STL.64 [R1+0x1360], R30 ;  /* 0x0013601e01007387 */ /* 0x000fe80000100a00 */
[----:B------:R-:W4:Y:S01]  /*3bd20*/  LDL.LU.64 R18, [R1+0x6e0] ;  /* 0x0006e00001127983 */ /* 0x000f220000300a00 */
[----:B-1----:R-:W-:-:S03]  /*3bd30*/  IMAD.WIDE R28, R108, 0x4, R248 ;  /* 0x000000046c1c7825 */ /* 0x002fc600078e02f8 */
[----:B------:R2:W-:Y:S04]  /*3bd40*/  STL.64 [R1+0x58], R26 ;  /* 0x0000581a01007387 */ /* 0x0005e80000100a00 */
[----:B------:R-:W-:Y:S04]  /*3bd50*/  STL.64 [R1+0x50], R28 ;  /* 0x0000501c01007387 */ /* 0x000fe80000100a00 */
[----:B------:R-:W4:Y:S01]  /*3bd60*/  LDL.LU.64 R248, [R1+0x6d8] ;  /* 0x0006d80001f87983 */ /* 0x000f220000300a00 */
[----:B--2---:R-:W-:-:S03]  /*3bd70*/  IMAD.WIDE R26, R108, 0x4, R250 ;  /* 0x000000046c1a7825 */ /* 0x004fc600078e02fa */
[----:B------:R-:W2:Y:S04]  /*3bd80*/  LDL.LU.64 R250, [R1+0x6f0] ;  /* 0x0006f00001fa7983 */ /* 0x000ea80000300a00 */
[----:B------:R3:W-:Y:S01]  /*3bd90*/  STL.64 [R1+0xd8], R26 ;  /* 0x0000d81a01007387 */ /* 0x0007e20000100a00 */
[----:B------:R-:W-:-:S05]  /*3bda0*/  IMAD.WIDE R24, R108, 0x4, R24 ;  /* 0x000000046c187825 */ /* 0x000fca00078e0218 */
[----:B------:R1:W-:Y:S01]  /*3bdb0*/  STL.64 [R1+0x1b0], R24 ;  /* 0x0001b01801007387 */ /* 0x0003e20000100a00 */
[----:B---3--:R-:W-:-:S04]  /*3bdc0*/  IMAD.WIDE R26, R108, 0x4, R16 ;  /* 0x000000046c1a7825 */ /* 0x008fc800078e0210 */
[C---:B-1----:R-:W-:Y:S01]  /*3bdd0*/  IMAD.WIDE R24, R108.reuse, 0x4, R222 ;  /* 0x000000046c187825 */ /* 0x042fe200078e02de */
[----:B------:R-:W-:Y:S03]  /*3bde0*/  STL.64 [R1+0x298], R26 ;  /* 0x0002981a01007387 */ /* 0x000fe60000100a00 */
[C---:B----4-:R-:W-:Y:S02]  /*3bdf0*/  IMAD.WIDE R16, R108.reuse, 0x4, R238 ;  /* 0x000000046c107825 */ /* 0x050fe400078e02ee */
[----:B------:R-:W3:Y:S04]  /*3be00*/  LDL.LU.64 R238, [R1+0x6f8] ;  /* 0x0006f80001ee7983 */ /* 0x000ee80000300a00 */
[----:B------:R1:W-:Y:S04]  /*3be10*/  STL.64 [R1+0x570], R16 ;  /* 0x0005701001007387 */ /* 0x0003e80000100a00 */
[----:B-1----:R-:W4:Y:S04]  /*3be20*/  LDL.LU.64 R16, [R1+0x700] ;  /* 0x0007000001107983 */ /* 0x002f280000300a00 */
[----:B------:R1:W-:Y:S04]  /*3be30*/  STL.64 [R1+0x6a0], R24 ;  /* 0x0006a01801007387 */ /* 0x0003e80000100a00 */
[----:B------:R-:W4:Y:S01]  /*3be40*/  LDL.LU.64 R222, [R1+0x708] ;  /* 0x0007080001de7983 */ /* 0x000f220000300a00 */
[----:B-1----:R-:W-:-:S03]  /*3be50*/  IMAD.WIDE R24, R108, 0x4, R242 ;  /* 0x000000046c187825 */ /* 0x002fc600078e02f2 */
[----:B------:R-:W-:Y:S04]  /*3be60*/  LDGSTS.E [R240+0x22380], desc[UR22][R242.64], P0 ;  /* 0x22380000f2f07fae */ /* 0x000fe800081a1016 */
[----:B------:R-:W4:Y:S04]  /*3be70*/  LDL.LU.64 R242, [R1+0x710] ;  /* 0x0007100001f27983 */ /* 0x000f280000300a00 */
[----:B------:R1:W-:Y:S01]  /*3be80*/  STL.64 [R1+0x1080], R24 ;  /* 0x0010801801007387 */ /* 0x0003e20000100a00 */
[----:B------:R-:W-:-:S03]  /*3be90*/  IMAD.WIDE R26, R108, 0x4, R246 ;  /* 0x000000046c1a7825 */ /* 0x000fc600078e02f6 */
[----:B------:R-:W4:Y:S01]  /*3bea0*/  LDL.LU.64 R246, [R1+0x718] ;  /* 0x0007180001f67983 */ /* 0x000f220000300a00 */
[----:B-1----:R-:W-:-:S03]  /*3beb0*/  IMAD.WIDE R24, R108, 0x4, R14 ;  /* 0x000000046c187825 */ /* 0x002fc600078e020e */
[----:B------:R1:W-:Y:S04]  /*3bec0*/  STL.64 [R1+0x48], R26 ;  /* 0x0000481a01007387 */ /* 0x0003e80000100a00 */
[----:B------:R-:W4:Y:S04]  /*3bed0*/  LDL.LU.64 R14, [R1+0x728] ;  /* 0x00072800010e7983 */ /* 0x000f280000300a00 */
[----:B------:R1:W-:Y:S02]  /*3bee0*/  STL.64 [R1+0x40], R24 ;  /* 0x0000401801007387 */ /* 0x0003e40000100a00 */
[----:B-1----:R-:W-:-:S04]  /*3bef0*/  IMAD.WIDE R26, R108, 0x4, R22 ;  /* 0x000000046c1a7825 */ /* 0x002fc800078e0216 */
[C---:B------:R-:W-:Y:S01]  /*3bf00*/  IMAD.WIDE R24, R108.reuse, 0x4, R20 ;  /* 0x000000046c187825 */ /* 0x040fe200078e0214 */
[----:B------:R-:W-:Y:S03]  /*3bf10*/  STL.64 [R1+0xd0], R26 ;  /* 0x0000d01a01007387 */ /* 0x000fe60000100a00 */
[C---:B------:R-:W-:Y:S01]  /*3bf20*/  IMAD.WIDE R22, R108.reuse, 0x4, R234 ;  /* 0x000000046c167825 */ /* 0x040fe200078e02ea */
[----:B------:R-:W-:Y:S04]  /*3bf30*/  STL.64 [R1+0x1a8], R24 ;  /* 0x0001a81801007387 */ /* 0x000fe80000100a00 */
[----:B------:R-:W4:Y:S04]  /*3bf40*/  LDL.LU.64 R32, [R1+0x720] ;  /* 0x0007200001207983 */ /* 0x000f280000300a00 */
[----:B------:R-:W-:Y:S04]  /*3bf50*/  STL.64 [R1+0x288], R22 ;  /* 0x0002881601007387 */ /* 0x000fe80000100a00 */
[----:B------:R-:W4:Y:S01]  /*3bf60*/  LDL.LU.64 R30, [R1+0x730] ;  /* 0x00073000011e7983 */ /* 0x000f220000300a00 */
[----:B------:R-:W-:-:S05]  /*3bf70*/  IMAD.WIDE R20, R108, 0x4, R236 ;  /* 0x000000046c147825 */ /* 0x000fca00078e02ec */
[----:B------:R1:W-:Y:S04]  /*3bf80*/  STL.64 [R1+0x3a0], R20 ;  /* 0x0003a01401007387 */ /* 0x0003e80000100a00 */
[----:B------:R-:W4:Y:S04]  /*3bf90*/  LDL.LU.64 R236, [R1+0x738] ;  /* 0x0007380001ec7983 */ /* 0x000f280000300a00 */
[----:B------:R-:W4:Y:S01]  /*3bfa0*/  LDL.LU.64 R28, [R1+0x740] ;  /* 0x00074000011c7983 */ /* 0x000f220000300a00 */
[----:B-1----:R-:W-:-:S03]  /*3bfb0*/  IMAD.WIDE R20, R108, 0x4, R244 ;  /* 0x000000046c147825 */ /* 0x002fc600078e02f4 */
[----:B------:R2:W-:Y:S04]  /*3bfc0*/  LDGSTS.E [R240+0x22780], desc[UR22][R18.64], P0 ;  /* 0x2278000012f07fae */ /* 0x0005e800081a1016 */
[----:B------:R-:W4:Y:S04]  /*3bfd0*/  LDL.LU.64 R244, [R1+0x748] ;  /* 0x0007480001f47983 */ /* 0x000f280000300a00 */
[----:B------:R1:W-:Y:S04]  /*3bfe0*/  STL.64 [R1+0x5d0], R20 ;  /* 0x0005d01401007387 */ /* 0x0003e80000100a00 */
[----:B------:R-:W4:Y:S04]  /*3bff0*/  LDL.LU.64 R26, [R1+0x750] ;  /* 0x00075000011a7983 */ /* 0x000f280000300a00 */
[----:B------:R-:W4:Y:S04]  /*3c000*/  LDL.LU.64 R22, [R1+0x758] ;  /* 0x0007580001167983 */ /* 0x000f280000300a00 */
[----:B------:R-:W4:Y:S01]  /*3c010*/  LDL.LU.64 R234, [R1+0x768] ;  /* 0x0007680001ea7983 */ /* 0x000f220000300a00 */
[----:B------:R-:W-:-:S04]  /*3c020*/  IMAD.WIDE R24, R108, 0x4, R18 ;  /* 0x000000046c187825 */ /* 0x000fc800078e0212 */
[C---:B-1----:R-:W-:Y:S01]  /*3c030*/  IMAD.WIDE R20, R108.reuse, 0x4, R248 ;  /* 0x000000046c147825 */ /* 0x042fe200078e02f8 */
[----:B------:R1:W-:Y:S04]  /*3c040*/  STL.64 [R1+0xfb0], R24 ;  /* 0x000fb01801007387 */ /* 0x0003e80000100a00 */
[----:B-1----:R-:W4:Y:S04]  /*3c050*/  LDL.LU.64 R24, [R1+0x760] ;  /* 0x0007600001187983 */ /* 0x002f280000300a00 */
[----:B------:R1:W-:Y:S04]  /*3c060*/  STL.64 [R1+0x38], R20 ;  /* 0x0000381401007387 */ /* 0x0003e80000100a00 */
[----:B-1----:R-:W4:Y:S01]  /*3c070*/  LDL.LU.64 R20, [R1+0x770] ;  /* 0x0007700001147983 */ /* 0x002f220000300a00 */
[----:B--2---:R-:W-:-:S05]  /*3c080*/  IMAD.WIDE R18, R108, 0x4, R250 ;  /* 0x000000046c127825 */ /* 0x004fca00078e02fa */
[----:B------:R3:W-:Y:S04]  /*3c090*/  STL.64 [R1+0x30], R18 ;  /* 0x0000301201007387 */ /* 0x0007e80000100a00 */
[----:B------:R-:W2:Y:S04]  /*3c0a0*/  LDL.LU.64 R248, [R1+0x778] ;  /* 0x0007780001f87983 */ /* 0x000ea80000300a00 */
[----:B------:R-:W2:Y:S01]  /*3c0b0*/  LDL.LU.64 R250, [R1+0x780] ;  /* 0x0007800001fa7983 */ /* 0x000ea20000300a00 */
[----:B---3--:R-:W-:-:S03]  /*3c0c0*/  IMAD.WIDE R18, R108, 0x4, R238 ;  /* 0x000000046c127825 */ /* 0x008fc600078e02ee */
[----:B------:R-:W3:Y:S04]  /*3c0d0*/  LDL.LU.64 R238, [R1+0x788] ;  /* 0x0007880001ee7983 */ /* 0x000ee80000300a00 */
[----:B------:R4:W-:Y:S02]  /*3c0e0*/  STL.64 [R1+0xc8], R18 ;  /* 0x0000c81201007387 */ /* 0x0009e40000100a00 */
[C---:B----4-:R-:W-:Y:S02]  /*3c0f0*/  IMAD.WIDE R18, R108.reuse, 0x4, R222 ;  /* 0x000000046c127825 */ /* 0x050fe400078e02de */
[----:B------:R-:W4:Y:S02]  /*3c100*/  LDL.LU.64 R222, [R1+0x790] ;  /* 0x0007900001de7983 */ /* 0x000f240000300a00 */
[----:B------:R-:W-:-:S05]  /*3c110*/  IMAD.WIDE R16, R108, 0x4, R16 ;  /* 0x000000046c107825 */ /* 0x000fca00078e0210 */
[----:B------:R1:W-:Y:S04]  /*3c120*/  STL.64 [R1+0x1a0], R16 ;  /* 0x0001a01001007387 */ /* 0x0003e80000100a00 */
[----:B------:R1:W-:Y:S02]  /*3c130*/  STL.64 [R1+0x280], R18 ;  /* 0x0002801201007387 */ /* 0x0003e40000100a00 */
[C---:B-1----:R-:W-:Y:S02]  /*3c140*/  IMAD.WIDE R16, R108.reuse, 0x4, R242 ;  /* 0x000000046c107825 */ /* 0x042fe400078e02f2 */
[----:B------:R-:W4:Y:S04]  /*3c150*/  LDL.LU.64 R18, [R1+0x798] ;  /* 0x0007980001127983 */ /* 0x000f280000300a00 */
[----:B------:R1:W-:Y:S01]  /*3c160*/  STL.64 [R1+0x398], R16 ;  /* 0x0003981001007387 */ /* 0x0003e20000100a00 */
[----:B------:R-:W-:-:S03]  /*3c170*/  IMAD.WIDE R34, R108, 0x4, R246 ;  /* 0x000000046c227825 */ /* 0x000fc600078e02f6 */
[----:B-1----:R-:W4:Y:S04]  /*3c180*/  LDL.LU.64 R16, [R1+0x7a8] ;  /* 0x0007a80001107983 */ /* 0x002f280000300a00 */
[----:B------:R1:W-:Y:S04]  /*3c190*/  STL.64 [R1+0x488], R34 ;  /* 0x0004882201007387 */ /* 0x0003e80000100a00 */
[----:B------:R-:W-:Y:S01]  /*3c1a0*/  LDGSTS.E [R240+0x22b80], desc[UR22][R14.64], P0 ;  /* 0x22b800000ef07fae */ /* 0x000fe200081a1016 */
[----:B-1----:R-:W-:-:S03]  /*3c1b0*/  IMAD.WIDE R34, R108, 0x4, R14 ;  /* 0x000000046c227825 */ /* 0x002fc600078e020e */
[----:B------:R-:W4:Y:S04]  /*3c1c0*/  LDL.LU.64 R14, [R1+0x7b0] ;  /* 0x0007b000010e7983 */ /* 0x000f280000300a00 */
[----:B------:R-:W4:Y:S04]  /*3c1d0*/  LDL.LU.64 R242, [R1+0x7b8] ;  /* 0x0007b80001f27983 */ /* 0x000f280000300a00 */
[----:B------:R1:W-:Y:S04]  /*3c1e0*/  STL.64 [R1+0xf08], R34 ;  /* 0x000f082201007387 */ /* 0x0003e80000100a00 */
[----:B------:R-:W4:Y:S01]  /*3c1f0*/  LDL.LU.64 R246, [R1+0x7c0] ;  /* 0x0007c00001f67983 */ /* 0x000f220000300a00 */
[----:B------:R-:W-:-:S04]  /*3c200*/  IMAD.WIDE R30, R108, 0x4, R30 ;  /* 0x000000046c1e7825 */ /* 0x000fc800078e021e */
[----:B-1----:R-:W-:-:S05]  /*3c210*/  IMAD.WIDE R34, R108, 0x4, R32 ;  /* 0x000000046c227825 */ /* 0x002fca00078e0220 */
[----:B------:R-:W-:Y:S01]  /*3c220*/  STL.64 [R1+0x28], R34 ;  /* 0x0000282201007387 */ /* 0x000fe20000100a00 */
[----:B------:R-:W-:-:S03]  /*3c230*/  IMAD.WIDE R32, R108, 0x4, R236 ;  /* 0x000000046c207825 */ /* 0x000fc600078e02ec */
[----:B------:R-:W4:Y:S04]  /*3c240*/  LDL.LU.64 R236, [R1+0x7c8] ;  /* 0x0007c80001ec7983 */ /* 0x000f280000300a00 */
[----:B------:R1:W-:Y:S04]  /*3c250*/  STL.64 [R1+0x20], R30 ;  /* 0x0000201e01007387 */ /* 0x0003e80000100a00 */
[----:B------:R-:W-:Y:S01]  /*3c260*/  STL.64 [R1+0xc0], R32 ;  /* 0x0000c02001007387 */ /* 0x000fe20000100a00 */
[----:B-1----:R-:W-:-:S04]  /*3c270*/  IMAD.WIDE R30, R108, 0x4, R28 ;  /* 0x000000046c1e7825 */ /* 0x002fc800078e021c */
[C---:B------:R-:W-:Y:S02]  /*3c280*/  IMAD.WIDE R28, R108.reuse, 0x4, R244 ;  /* 0x000000046c1c7825 */ /* 0x040fe400078e02f4 */
[----:B------:R-:W4:Y:S02]  /*3c290*/  LDL.LU.64 R244, [R1+0x7d0] ;  /* 0x0007d00001f47983 */ /* 0x000f240000300a00 */
[C---:B------:R-:W-:Y:S02]  /*3c2a0*/  IMAD.WIDE R26, R108.reuse, 0x4, R26 ;  /* 0x000000046c1a7825 */ /* 0x040fe400078e021a */
[----:B------:R-:W-:Y:S02]  /*3c2b0*/  STL.64 [R1+0x198], R30 ;  /* 0x0001981e01007387 */ /* 0x000fe40000100a00 */
[C---:B------:R-:W-:Y:S02]  /*3c2c0*/  IMAD.WIDE R22, R108.reuse, 0x4, R22 ;  /* 0x000000046c167825 */ /* 0x040fe400078e0216 */
[----:B------:R-:W-:Y:S04]  /*3c2d0*/  STL.64 [R1+0x278], R28 ;  /* 0x0002781c01007387 */ /* 0x000fe80000100a00 */
[----:B------:R1:W-:Y:S04]  /*3c2e0*/  STL.64 [R1+0x380], R26 ;  /* 0x0003801a01007387 */ /* 0x0003e80000100a00 */
[----:B------:R1:W-:Y:S04]  /*3c2f0*/  STL.64 [R1+0x478], R22 ;  /* 0x0004781601007387 */ /* 0x0003e80000100a00 */
[----:B------:R-:W-:Y:S01]  /*3c300*/  LDGSTS.E [R240+0x22f80], desc[UR22][R234.64], P0 ;  /* 0x22f80000eaf07fae */ /* 0x000fe200081a1016 */
[----:B-1----:R-:W-:-:S03]  /*3c310*/  IMAD.WIDE R26, R108, 0x4, R234 ;  /* 0x000000046c1a7825 */ /* 0x002fc600078e02ea */
[----:B------:R-:W4:Y:S04]  /*3c320*/  LDL.LU.64 R22, [R1+0x7e0] ;  /* 0x0007e00001167983 */ /* 0x000f280000300a00 */
[----:B------:R-:W4:Y:S01]  /*3c330*/  LDL.LU.64 R234, [R1+0x7e8] ;  /* 0x0007e80001ea7983 */ /* 0x000f220000300a00 */
[----:B------:R-:W-:-:S03]  /*3c340*/  IMAD.WIDE R24, R108, 0x4, R24 ;  /* 0x000000046c187825 */ /* 0x000fc600078e0218 */
[----:B------:R1:W-:Y:S04]  /*3c350*/  STL.64 [R1+0x708], R26 ;  /* 0x0007081a01007387 */ /* 0x0003e80000100a00 */
[----:B------:R2:W-:Y:S01]  /*3c360*/  STL.64 [R1+0x18], R24 ;  /* 0x0000181801007387 */ /* 0x0005e20000100a00 */
[----:B-1----:R-:W-:-:S05]  /*3c370*/  IMAD.WIDE R26, R108, 0x4, R20 ;  /* 0x000000046c1a7825 */ /* 0x002fca00078e0214 */
[----:B------:R-:W-:Y:S01]  /*3c380*/  STL.64 [R1+0x10], R26 ;  /* 0x0000101a01007387 */ /* 0x000fe20000100a00 */
[----:B--2---:R-:W-:-:S03]  /*3c390*/  IMAD.WIDE R20, R108, 0x4, R248 ;  /* 0x000000046c147825 */ /* 0x004fc600078e02f8 */
[----:B------:R-:W2:Y:S01]  /*3c3a0*/  LDL.LU.64 R248, [R1+0x7f0] ;  /* 0x0007f00001f87983 */ /* 0x000ea20000300a00 */
[----:B------:R-:W-:-:S03]  /*3c3b0*/  IMAD.WIDE R24, R108, 0x4, R250 ;  /* 0x000000046c187825 */ /* 0x000fc600078e02fa */
[----:B------:R3:W-:Y:S04]  /*3c3c0*/  STL.64 [R1+0xb8], R20 ;  /* 0x0000b81401007387 */ /* 0x0007e80000100a00 */
[----:B------:R-:W-:Y:S04]  /*3c3d0*/  STL.64 [R1+0x190], R24 ;  /* 0x0001901801007387 */ /* 0x000fe80000100a00 */
[----:B------:R-:W2:Y:S01]  /*3c3e0*/  LDL.LU.64 R250, [R1+0x800] ;  /* 0x0008000001fa7983 */ /* 0x000ea20000300a00 */
[----:B---3--:R-:W-:-:S03]  /*3c3f0*/  IMAD.WIDE R20, R108, 0x4, R238 ;  /* 0x000000046c147825 */ /* 0x008fc600078e02ee */
[----:B------:R-:W3:Y:S04]  /*3c400*/  LDL.LU.64 R238, [R1+0x808] ;  /* 0x0008080001ee7983 */ /* 0x000ee80000300a00 */
[----:B------:R4:W-:Y:S02]  /*3c410*/  STL.64 [R1+0x270], R20 ;  /* 0x0002701401007387 */ /* 0x0009e40000100a00 */
[C---:B----4-:R-:W-:Y:S02]  /*3c420*/  IMAD.WIDE R20, R108.reuse, 0x4, R222 ;  /* 0x000000046c147825 */ /* 0x050fe400078e02de */
[----:B------:R-:W4:Y:S04]  /*3c430*/  LDL.LU.64 R222, [R1+0x810] ;  /* 0x0008100001de7983 */ /* 0x000f280000300a00 */
[----:B------:R1:W-:Y:S04]  /*3c440*/  STL.64 [R1+0x370], R20 ;  /* 0x0003701401007387 */ /* 0x0003e80000100a00 */
[----:B-1----:R-:W4:Y:S01]  /*3c450*/  LDL.LU.64 R20, [R1+0x818] ;  /* 0x0008180001147983 */ /* 0x002f220000300a00 */
[----:B------:R-:W-:-:S03]  /*3c460*/  IMAD.WIDE R24, R108, 0x4, R18 ;  /* 0x000000046c187825 */ /* 0x000fc600078e0212 */
[----:B------:R-:W4:Y:S04]  /*3c470*/  LDL.LU.64 R18, [R1+0x820] ;  /* 0x0008200001127983 */ /* 0x000f280000300a00 */
[----:B------:R1:W-:Y:S04]  /*3c480*/  STL.64 [R1+0x470], R24 ;  /* 0x0004701801007387 */ /* 0x0003e80000100a00 */
[----:B------:R1:W-:Y:S02]  /*3c490*/  LDGSTS.E [R240+0x23380], desc[UR22][R16.64], P0 ;  /* 0x2338000010f07fae */ /* 0x0003e400081a1016 */
[----:B-1----:R-:W-:-:S05]  /*3c4a0*/  IMAD.WIDE R24, R108, 0x4, R16 ;  /* 0x000000046c187825 */ /* 0x002fca00078e0210 */
[----:B------:R1:W-:Y:S04]  /*3c4b0*/  STL.64 [R1+0x560], R24 ;  /* 0x0005601801007387 */ /* 0x0003e80000100a00 */
[----:B------:R-:W4:Y:S01]  /*3c4c0*/  LDL.LU.64 R38, [R1+0x828] ;  /* 0x0008280001267983 */ /* 0x000f220000300a00 */
[----:B------:R-:W-:-:S05]  /*3c4d0*/  IMAD.WIDE R16, R108, 0x4, R242 ;  /* 0x000000046c107825 */ /* 0x000fca00078e02f2 */
[----:B------:R1:W-:Y:S02]  /*3c4e0*/  STL.64 [R1], R16 ;  /* 0x0000001001007387 */ /* 0x0003e40000100a00 */
[----:B-1----:R-:W-:-:S04]  /*3c4f0*/  IMAD.WIDE R24, R108, 0x4, R246 ;  /* 0x000000046c187825 */ /* 0x002fc800078e02f6 */
[C---:B------:R-:W-:Y:S01]  /*3c500*/  IMAD.WIDE R14, R108.reuse, 0x4, R14 ;  /* 0x000000046c0e7825 */ /* 0x040fe200078e020e */
[----:B------:R-:W4:Y:S04]  /*3c510*/  LDL.LU.64 R16, [R1+0x830] ;  /* 0x0008300001107983 */ /* 0x000f280000300a00 */
[----:B------:R1:W-:Y:S04]  /*3c520*/  STL.64 [R1+0xb0], R24 ;  /* 0x0000b01801007387 */ /* 0x0003e80000100a00 */
[----:B------:R-:W4:Y:S01]  /*3c530*/  LDL.LU.64 R246, [R1+0x838] ;  /* 0x0008380001f67983 */ /* 0x000f220000300a00 */
[----:B-1----:R-:W-:-:S03]  /*3c540*/  IMAD.WIDE R24, R108, 0x4, R236 ;  /* 0x000000046c187825 */ /* 0x002fc600078e02ec */
[----:B------:R-:W4:Y:S04]  /*3c550*/  LDL.LU.64 R236, [R1+0x850] ;  /* 0x0008500001ec7983 */ /* 0x000f280000300a00 */
[----:B------:R-:W-:Y:S04]  /*3c560*/  STL.64 [R1+0x8], R14 ;  /* 0x0000080e01007387 */ /* 0x000fe80000100a00 */
[----:B------:R1:W-:Y:S02]  /*3c570*/  STL.64 [R1+0x188], R24 ;  /* 0x0001881801007387 */ /* 0x0003e40000100a00 */
[----:B-1----:R-:W-:-:S02]  /*3c580*/  IMAD.WIDE R24, R108, 0x4, R244 ;  /* 0x000000046c187825 */ /* 0x002fc400078e02f4 */
[----:B------:R-:W4:Y:S04]  /*3c590*/  LDL.LU.64 R244, [R1+0x860] ;  /* 0x0008600001f47983 */ /* 0x000f280000300a00 */
[----:B------:R-:W4:Y:S04]  /*3c5a0*/  LDL.LU.64 R242, [R1+0x868] ;  /* 0x0008680001f27983 */ /* 0x000f280000300a00 */
[----:B------:R1:W-:Y:S04]  /*3c5b0*/  STL.64 [R1+0x268], R24 ;  /* 0x0002681801007387 */ /* 0x0003e80000100a00 */
[----:B------:R-:W4:Y:S04]  /*3c5c0*/  LDL.LU.64 R34, [R1+0x870] ;  /* 0x0008700001227983 */ /* 0x000f280000300a00 */
[----:B------:R-:W4:Y:S04]  /*3c5d0*/  LDL.LU.64 R32, [R1+0x880] ;  /* 0x0008800001207983 */ /* 0x000f280000300a00 */
[----:B------:R-:W4:Y:S01]  /*3c5e0*/  LDL.LU.64 R30, [R1+0x888] ;  /* 0x00088800011e7983 */ /* 0x000f220000300a00 */
[----:B-1----:R-:W-:-:S04]  /*3c5f0*/  IMAD.WIDE R24, R108, 0x4, R22 ;  /* 0x000000046c187825 */ /* 0x002fc800078e0216 */
[C---:B------:R-:W-:Y:S01]  /*3c600*/  IMAD.WIDE R22, R108.reuse, 0x4, R234 ;  /* 0x000000046c167825 */ /* 0x040fe200078e02ea */
[----:B------:R-:W-:Y:S04]  /*3c610*/  STL.64 [R1+0x360], R24 ;  /* 0x0003601801007387 */ /* 0x000fe80000100a00 */
[----:B------:R-:W4:Y:S04]  /*3c620*/  LDL.LU.64 R28, [R1+0x890] ;  /* 0x00089000011c7983 */ /* 0x000f280000300a00 */
[----:B------:R2:W-:Y:S04]  /*3c630*/  STL.64 [R1+0x468], R22 ;  /* 0x0004681601007387 */ /* 0x0005e80000100a00 */
[----:B------:R-:W4:Y:S04]  /*3c640*/  LDL.LU.64 R26, [R1+0x898] ;  /* 0x00089800011a7983 */ /* 0x000f280000300a00 */
[----:B------:R-:W4:Y:S01]  /*3c650*/  LDL.LU.64 R234, [R1+0x8a0] ;  /* 0x0008a00001ea7983 */ /* 0x000f220000300a00 */
[----:B--2---:R-:W-:-:S03]  /*3c660*/  IMAD.WIDE R22, R108, 0x4, R248 ;  /* 0x000000046c167825 */ /* 0x004fc600078e02f8 */
[----:B------:R3:W-:Y:S04]  /*3c670*/  LDGSTS.E [R240+0x23780], desc[UR22][R248.64], P0 ;  /* 0x23780000f8f07fae */ /* 0x0007e800081a1016 */
[----:B------:R4:W-:Y:S01]  /*3c680*/  STL.64 [R1+0x558], R22 ;  /* 0x0005581601007387 */ /* 0x0009e20000100a00 */
[----:B---3--:R-:W-:-:S03]  /*3c690*/  IMAD.WIDE R248, R108, 0x4, R238 ;  /* 0x000000046cf87825 */ /* 0x008fc600078e02ee */
[----:B------:R-:W2:Y:S01]  /*3c6a0*/  LDL.LU.64 R238, [R1+0x8a8] ;  /* 0x0008a80001ee7983 */ /* 0x000ea20000300a00 */
[----:B----4-:R-:W-:-:S03]  /*3c6b0*/  IMAD.WIDE R22, R108, 0x4, R222 ;  /* 0x000000046c167825 */ /* 0x010fc600078e02de */
[----:B------:R-:W3:Y:S04]  /*3c6c0*/  LDL.LU.64 R222, [R1+0x8c0] ;  /* 0x0008c00001de7983 */ /* 0x000ee80000300a00 */
[----:B------:R1:W-:Y:S04]  /*3c6d0*/  STL.64 [R1+0xa8], R22 ;  /* 0x0000a81601007387 */ /* 0x0003e80000100a00 */
[----:B------:R-:W4:Y:S01]  /*3c6e0*/  LDL.LU.64 R24, [R1+0x8c8] ;  /* 0x0008c80001187983 */ /* 0x000f220000300a00 */
[----:B------:R-:W-:-:S05]  /*3c6f0*/  IMAD.WIDE R20, R108, 0x4, R20 ;  /* 0x000000046c147825 */ /* 0x000fca00078e0214 */
[----:B------:R1:W-:Y:S01]  /*3c700*/  STL.64 [R1+0x180], R20 ;  /* 0x0001801401007387 */ /* 0x0003e20000100a00 */
[----:B------:R-:W-:-:S03]  /*3c710*/  IMAD.WIDE R18, R108, 0x4, R18 ;  /* 0x000000046c127825 */ /* 0x000fc600078e0212 */
[----:B------:R-:W4:Y:S04]  /*3c720*/  LDL.LU.64 R36, [R1+0x8d8] ;  /* 0x0008d80001247983 */ /* 0x000f280000300a00 */
[----:B-1----:R-:W4:Y:S04]  /*3c730*/  LDL.LU.64 R22, [R1+0x8e0] ;  /* 0x0008e00001167983 */ /* 0x002f280000300a00 */
[----:B------:R1:W-:Y:S04]  /*3c740*/  STL.64 [R1+0x260], R18 ;  /* 0x0002601201007387 */ /* 0x0003e80000100a00 */
[----:B------:R-:W4:Y:S04]  /*3c750*/  LDL.LU.64 R20, [R1+0x8e8] ;  /* 0x0008e80001147983 */ /* 0x000f280000300a00 */
[----:B-1----:R-:W4:Y:S01]  /*3c760*/  LDL.LU.64 R18, [R1+0x8f0] ;  /* 0x0008f00001127983 */ /* 0x002f220000300a00 */
[----:B------:R-:W-:-:S05]  /*3c770*/  IMAD.WIDE R38, R108, 0x4, R38 ;  /* 0x000000046c267825 */ /* 0x000fca00078e0226 */
[----:B------:R1:W-:Y:S01]  /*3c780*/  STL.64 [R1+0x358], R38 ;  /* 0x0003582601007387 */ /* 0x0003e20000100a00 */
[----:B------:R-:W-:-:S05]  /*3c790*/  IMAD.WIDE R16, R108, 0x4, R16 ;  /* 0x000000046c107825 */ /* 0x000fca00078e0210 */
[----:B------:R1:W-:Y:S02]  /*3c7a0*/  STL.64 [R1+0x460], R16 ;  /* 0x0004601001007387 */ /* 0x0003e40000100a00 */
[C---:B-1----:R-:W-:Y:S02]  /*3c7b0*/  IMAD.WIDE R38, R108.reuse, 0x4, R246 ;  /* 0x000000046c267825 */ /* 0x042fe400078e02f6 */
[----:B------:R1:W-:Y:S04]  /*3c7c0*/  LDGSTS.E [R240+0x23b80], desc[UR22][R246.64], P0 ;  /* 0x23b80000f6f07fae */ /* 0x0003e800081a1016 */
[----:B------:R-:W4:Y:S04]  /*3c7d0*/  LDL.LU.64 R16, [R1+0x8f8] ;  /* 0x0008f80001107983 */ /* 0x000f280000300a00 */
[----:B------:R1:W-:Y:S02]  /*3c7e0*/  STL.64 [R1+0x550], R38 ;  /* 0x0005502601007387 */ /* 0x0003e40000100a00 */
[----:B-1----:R-:W-:-:S02]  /*3c7f0*/  IMAD.WIDE R246, R108, 0x4, R236 ;  /* 0x000000046cf67825 */ /* 0x002fc400078e02ec */
[----:B------:R-:W4:Y:S02]  /*3c800*/  LDL.LU.64 R236, [R1+0x900] ;  /* 0x0009000001ec7983 */ /* 0x000f240000300a00 */
[C---:B------:R-:W-:Y:S02]  /*3c810*/  IMAD.WIDE R106, R108.reuse, 0x4, R34 ;  /* 0x000000046c6a7825 */ /* 0x040fe400078e0222 */
[----:B------:R-:W4:Y:S02]  /*3c820*/  LDL.LU.64 R34, [R1+0x910] ;  /* 0x0009100001227983 */ /* 0x000f240000300a00 */
[C---:B------:R-:W-:Y:S02]  /*3c830*/  IMAD.WIDE R104, R108.reuse, 0x4, R32 ;  /* 0x000000046c687825 */ /* 0x040fe400078e0220 */
[----:B------:R-:W4:Y:S02]  /*3c840*/  LDL.LU.64 R32, [R1+0x920] ;  /* 0x0009200001207983 */ /* 0x000f240000300a00 */
[----:B------:R-:W-:-:S02]  /*3c850*/  IMAD.WIDE R102, R108, 0x4, R30 ;  /* 0x000000046c667825 */ /* 0x000fc400078e021e */
[----:B------:R-:W4:Y:S02]  /*3c860*/  LDL.LU.64 R30, [R1+0x930] ;  /* 0x00093000011e7983 */ /* 0x000f240000300a00 */
[C---:B------:R-:W-:Y:S02]  /*3c870*/  IMAD.WIDE R100, R108.reuse, 0x4, R28 ;  /* 0x000000046c647825 */ /* 0x040fe400078e021c */
[----:B------:R-:W4:Y:S02]  /*3c880*/  LDL.LU.64 R28, [R1+0x938] ;  /* 0x00093800011c7983 */ /* 0x000f240000300a00 */
[C---:B------:R-:W-:Y:S02]  /*3c890*/  IMAD.WIDE R98, R108.reuse, 0x4, R26 ;  /* 0x000000046c627825 */ /* 0x040fe400078e021a */
[----:B------:R-:W4:Y:S02]  /*3c8a0*/  LDL.LU.64 R26, [R1+0x940] ;  /* 0x00094000011a7983 */ /* 0x000f240000300a00 */
[----:B------:R-:W-:-:S02]  /*3c8b0*/  IMAD.WIDE R96, R108, 0x4, R234 ;  /* 0x000000046c607825 */ /* 0x000fc400078e02ea */
[----:B------:R-:W4:Y:S02]  /*3c8c0*/  LDL.LU.64 R234, [R1+0x950] ;  /* 0x0009500001ea7983 */ /* 0x000f240000300a00 */
[C---:B--2---:R-:W-:Y:S02]  /*3c8d0*/  IMAD.WIDE R94, R108.reuse, 0x4, R238 ;  /* 0x000000046c5e7825 */ /* 0x044fe400078e02ee */
[----:B------:R-:W2:Y:S02]  /*3c8e0*/  LDL.LU.64 R238, [R1+0x958] ;  /* 0x0009580001ee7983 */ /* 0x000ea40000300a00 */
[C---:B---3--:R-:W-:Y:S02]  /*3c8f0*/  IMAD.WIDE R92, R108.reuse, 0x4, R222 ;  /* 0x000000046c5c7825 */ /* 0x048fe400078e02de */
[----:B------:R-:W3:Y:S02]  /*3c900*/  LDL.LU.64 R222, [R1+0x960] ;  /* 0x0009600001de7983 */ /* 0x000ee40000300a00 */
[----:B----4-:R-:W-:-:S02]  /*3c910*/  IMAD.WIDE R90, R108, 0x4, R24 ;  /* 0x000000046c5a7825 */ /* 0x010fc400078e0218 */
[----:B------:R-:W4:Y:S04]  /*3c920*/  LDL.LU.64 R24, [R1+0x968] ;  /* 0x0009680001187983 */ /* 0x000f280000300a00 */
[----:B------:R-:W4:Y:S04]  /*3c930*/  LDL.LU.64 R46, [R1+0x970] ;  /* 0x00097000012e7983 */ /* 0x000f280000300a00 */
[----:B------:R-:W4:Y:S04]  /*3c940*/  LDL.LU.64 R44, [R1+0x980] ;  /* 0x00098000012c7983 */ /* 0x000f280000300a00 */
[----:B------:R-:W4:Y:S01]  /*3c950*/  LDL.LU.64 R42, [R1+0x988] ;  /* 0x00098800012a7983 */ /* 0x000f220000300a00 */
[----:B------:R-:W-:-:S03]  /*3c960*/  IMAD.WIDE R86, R108, 0x4, R22 ;  /* 0x000000046c567825 */ /* 0x000fc600078e0216 */
[----:B------:R-:W4:Y:S01]  /*3c970*/  LDL.LU.64 R22, [R1+0x998] ;  /* 0x0009980001167983 */ /* 0x000f220000300a00 */
[----:B------:R-:W-:-:S03]  /*3c980*/  IMAD.WIDE R84, R108, 0x4, R20 ;  /* 0x000000046c547825 */ /* 0x000fc600078e0214 */
[----:B------:R-:W4:Y:S04]  /*3c990*/  LDL.LU.64 R20, [R1+0x9a0] ;  /* 0x0009a00001147983 */ /* 0x000f280000300a00 */
[----:B------:R-:W4:Y:S01]  /*3c9a0*/  LDL.LU.64 R40, [R1+0x9b8] ;  /* 0x0009b80001287983 */ /* 0x000f220000300a00 */
[----:B------:R-:W-:-:S03]  /*3c9b0*/  IMAD.WIDE R82, R108, 0x4, R18 ;  /* 0x000000046c527825 */ /* 0x000fc600078e0212 */
[----:B------:R-:W4:Y:S01]  /*3c9c0*/  LDL.LU.64 R18, [R1+0x9c0] ;  /* 0x0009c00001127983 */ /* 0x000f220000300a00 */
[----:B------:R-:W-:-:S04]  /*3c9d0*/  IMAD.WIDE R88, R108, 0x4, R36 ;  /* 0x000000046c587825 */ /* 0x000fc800078e0224 */
[C---:B------:R-:W-:Y:S02]  /*3c9e0*/  IMAD.WIDE R80, R108.reuse, 0x4, R16 ;  /* 0x000000046c507825 */ /* 0x040fe400078e0210 */
[----:B------:R-:W4:Y:S02]  /*3c9f0*/  LDL.LU.64 R16, [R1+0x9c8] ;  /* 0x0009c80001107983 */ /* 0x000f240000300a00 */
[C---:B------:R-:W-:Y:S02]  /*3ca00*/  IMAD.WIDE R78, R108.reuse, 0x4, R236 ;  /* 0x000000046c4e7825 */ /* 0x040fe400078e02ec */
[----:B------:R-:W4:Y:S04]  /*3ca10*/  LDL.LU.64 R236, [R1+0x9d0] ;  /* 0x0009d00001ec7983 */ /* 0x000f280000300a00 */
[----:B------:R-:W4:Y:S04]  /*3ca20*/  LDL.LU.64 R38, [R1+0x9e8] ;  /* 0x0009e80001267983 */ /* 0x000f280000300a00 */
[----:B------:R-:W4:Y:S01]  /*3ca30*/  LDL.LU.64 R36, [R1+0x9f0] ;  /* 0x0009f00001247983 */ /* 0x000f220000300a00 */
[----:B------:R-:W-:-:S03]  /*3ca40*/  IMAD.WIDE R76, R108, 0x4, R34 ;  /* 0x000000046c4c7825 */ /* 0x000fc600078e0222 */
[----:B------:R-:W4:Y:S01]  /*3ca50*/  LDL.LU.64 R34, [R1+0x9f8] ;  /* 0x0009f80001227983 */ /* 0x000f220000300a00 */
[----:B------:R-:W-:-:S03]  /*3ca60*/  IMAD.WIDE R74, R108, 0x4, R32 ;  /* 0x000000046c4a7825 */ /* 0x000fc600078e0220 */
[----:B------:R-:W4:Y:S01]  /*3ca70*/  LDL.LU.64 R32, [R1+0xa08] ;  /* 0x000a080001207983 */ /* 0x000f220000300a00 */
[----:B------:R-:W-:-:S03]  /*3ca80*/  IMAD.WIDE R66, R108, 0x4, R234 ;  /* 0x000000046c427825 */ /* 0x000fc600078e02ea */
[----:B------:R-:W4:Y:S01]  /*3ca90*/  LDL.LU.64 R234, [R1+0xa18] ;  /* 0x000a180001ea7983 */ /* 0x000f220000300a00 */
[----:B--2---:R-:W-:-:S03]  /*3caa0*/  IMAD.WIDE R64, R108, 0x4, R238 ;  /* 0x000000046c407825 */ /* 0x004fc600078e02ee */
[----:B------:R-:W2:Y:S01]  /*3cab0*/  LDL.LU.64 R238, [R1+0xa20] ;  /* 0x000a200001ee7983 */ /* 0x000ea20000300a00 */
[----:B---3--:R-:W-:-:S03]  /*3cac0*/  IMAD.WIDE R62, R108, 0x4, R222 ;  /* 0x000000046c3e7825 */ /* 0x008fc600078e02de */
[----:B------:R-:W3:Y:S01]  /*3cad0*/  LDL.LU.64 R222, [R1+0xa28] ;  /* 0x000a280001de7983 */ /* 0x000ee20000300a00 */
[----:B------:R-:W-:-:S03]  /*3cae0*/  IMAD.WIDE R72, R108, 0x4, R30 ;  /* 0x000000046c487825 */ /* 0x000fc600078e021e */
[----:B------:R-:W3:Y:S01]  /*3caf0*/  LDL.LU.64 R30, [R1+0xa30] ;  /* 0x000a3000011e7983 */ /* 0x000ee20000300a00 */
[----:B------:R-:W-:-:S03]  /*3cb00*/  IMAD.WIDE R70, R108, 0x4, R28 ;  /* 0x000000046c467825 */ /* 0x000fc600078e021c */
[----:B------:R-:W3:Y:S01]  /*3cb10*/  LDL.LU.64 R28, [R1+0xa38] ;  /* 0x000a3800011c7983 */ /* 0x000ee20000300a00 */
[----:B------:R-:W-:-:S03]  /*3cb20*/  IMAD.WIDE R68, R108, 0x4, R26 ;  /* 0x000000046c447825 */ /* 0x000fc600078e021a */
[----:B------:R-:W3:Y:S01]  /*3cb30*/  LDL.LU.64 R26, [R1+0xa48] ;  /* 0x000a4800011a7983 */ /* 0x000ee20000300a00 */
[----:B----4-:R-:W-:-:S03]  /*3cb40*/  IMAD.WIDE R60, R108, 0x4, R24 ;  /* 0x000000046c3c7825 */ /* 0x010fc600078e0218 */
[----:B------:R-:W4:Y:S01]  /*3cb50*/  LDL.LU.64 R24, [R1+0xa50] ;  /* 0x000a500001187983 */ /* 0x000f220000300a00 */
[----:B------:R-:W-:-:S04]  /*3cb60*/  IMAD.WIDE R58, R108, 0x4, R46 ;  /* 0x000000046c3a7825 */ /* 0x000fc800078e022e */
[C---:B------:R-:W-:Y:S02]  /*3cb70*/  IMAD.WIDE R52, R108.reuse, 0x4, R22 ;  /* 0x000000046c347825 */ /* 0x040fe400078e0216 */
[----:B------:R-:W4:Y:S02]  /*3cb80*/  LDL.LU.64 R22, [R1+0xa58] ;  /* 0x000a580001167983 */ /* 0x000f240000300a00 */
[C---:B------:R-:W-:Y:S02]  /*3cb90*/  IMAD.WIDE R50, R108.reuse, 0x4, R20 ;  /* 0x000000046c327825 */ /* 0x040fe400078e0214 */
[----:B------:R-:W4:Y:S02]  /*3cba0*/  LDL.LU.64 R20, [R1+0xa70] ;  /* 0x000a700001147983 */ /* 0x000f240000300a00 */
[C---:B------:R-:W-:Y:S02]  /*3cbb0*/  IMAD.WIDE R46, R108.reuse, 0x4, R18 ;  /* 0x000000046c2e7825 */ /* 0x040fe400078e0212 */
[----:B------:R-:W4:Y:S02]  /*3cbc0*/  LDL.LU.64 R18, [R1+0xa78] ;  /* 0x000a780001127983 */ /* 0x000f240000300a00 */
[----:B------:R-:W-:-:S04]  /*3cbd0*/  IMAD.WIDE R54, R108, 0x4, R42 ;  /* 0x000000046c367825 */ /* 0x000fc800078e022a */
[----:B------:R-:W-:-:S05]  /*3cbe0*/  IMAD.WIDE R16, R108, 0x4, R16 ;  /* 0x000000046c107825 */ /* 0x000fca00078e0210 */
[----:B------:R1:W-:Y:S04]  /*3cbf0*/  STL.64 [R1+0xa0], R16 ;  /* 0x0000a01001007387 */ /* 0x0003e80000100a00 */
[----:B-1----:R-:W4:Y:S01]  /*3cc00*/  LDL.LU.64 R16, [R1+0xa90] ;  /* 0x000a900001107983 */ /* 0x002f220000300a00 */
[----:B------:R-:W-:-:S05]  /*3cc10*/  IMAD.WIDE R236, R108, 0x4, R236 ;  /* 0x000000046cec7825 */ /* 0x000fca00078e02ec */
[----:B------:R-:W-:Y:S04]  /*3cc20*/  STL.64 [R1+0x98], R236 ;  /* 0x000098ec01007387 */ /* 0x000fe80000100a00 */
[----:B------:R-:W4:Y:S04]  /*3cc30*/  LDL.LU.64 R124, [R1+0xa98] ;  /* 0x000a9800017c7983 */ /* 0x000f280000300a00 */
[----:B------:R-:W4:Y:S01]  /*3cc40*/  LDL.LU.64 R112, [R1+0xaa0] ;  /* 0x000aa00001707983 */ /* 0x000f220000300a00 */
[----:B------:R-:W-:-:S03]  /*3cc50*/  IMAD.WIDE R42, R108, 0x4, R36 ;  /* 0x000000046c2a7825 */ /* 0x000fc600078e0224 */
[----:B------:R-:W4:Y:S01]  /*3cc60*/  LDL.LU.64 R110, [R1+0xaa8] ;  /* 0x000aa800016e7983 */ /* 0x000f220000300a00 */
[----:B------:R-:W-:-:S04]  /*3cc70*/  IMAD.WIDE R48, R108, 0x4, R40 ;  /* 0x000000046c307825 */ /* 0x000fc800078e0228 */
[----:B------:R-:W-:-:S04]  /*3cc80*/  IMAD.WIDE R56, R108, 0x4, R44 ;  /* 0x000000046c387825 */ /* 0x000fc800078e022c */
[C---:B------:R-:W-:Y:S02]  /*3cc90*/  IMAD.WIDE R36, R108.reuse, 0x4, R234 ;  /* 0x000000046c247825 */ /* 0x040fe400078e02ea */
[----:B------:R-:W4:Y:S02]  /*3cca0*/  LDL.LU.64 R234, [R1+0xab8] ;  /* 0x000ab80001ea7983 */ /* 0x000f240000300a00 */
[----:B------:R-:W-:-:S04]  /*3ccb0*/  IMAD.WIDE R40, R108, 0x4, R34 ;  /* 0x000000046c287825 */ /* 0x000fc800078e0222 */
[----:B------:R-:W-:-:S04]  /*3ccc0*/  IMAD.WIDE R44, R108, 0x4, R38 ;  /* 0x000000046c2c7825 */ /* 0x000fc800078e0226 */
[----:B------:R-:W-:-:S04]  /*3ccd0*/  IMAD.WIDE R38, R108, 0x4, R32 ;  /* 0x000000046c267825 */ /* 0x000fc800078e0220 */
[C---:B--2---:R-:W-:Y:S02]  /*3cce0*/  IMAD.WIDE R34, R108.reuse, 0x4, R238 ;  /* 0x000000046c227825 */ /* 0x044fe400078e02ee */
[----:B------:R-:W2:Y:S02]  /*3ccf0*/  LDL.LU.64 R238, [R1+0xac0] ;  /* 0x000ac00001ee7983 */ /* 0x000ea40000300a00 */
[C---:B---3--:R-:W-:Y:S02]  /*3cd00*/  IMAD.WIDE R32, R108.reuse, 0x4, R222 ;  /* 0x000000046c207825 */ /* 0x048fe400078e02de */
        /* <DEDUP_REMOVED lines=15> */
[----:B----4-:R-:W-:-:S04]  /*3ce00*/  IMAD.WIDE R126, R108, 0x4, R124 ;  /* 0x000000046c7e7825 */ /* 0x010fc800078e027c */
[C---:B------:R-:W-:Y:S01]  /*3ce10*/  IMAD.WIDE R124, R108.reuse, 0x4, R112 ;  /* 0x000000046c7c7825 */ /* 0x040fe200078e0270 */
[----:B------:R-:W-:Y:S03]  /*3ce20*/  STL.64 [R1+0x178], R126 ;  /* 0x0001787e01007387 */ /* 0x000fe60000100a00 */
[C---:B------:R-:W-:Y:S01]  /*3ce30*/  IMAD.WIDE R110, R108.reuse, 0x4, R110 ;  /* 0x000000046c6e7825 */ /* 0x040fe200078e026e */
[----:B------:R-:W4:Y:S04]  /*3ce40*/  LDL.LU.64 R112, [R1+0xb80] ;  /* 0x000b800001707983 */ /* 0x000f280000300a00 */
[----:B------:R-:W-:Y:S04]  /*3ce50*/  STL.64 [R1+0x170], R124 ;  /* 0x0001707c01007387 */ /* 0x000fe80000100a00 */
[----:B------:R1:W-:Y:S04]  /*3ce60*/  STL.64 [R1+0x168], R110 ;  /* 0x0001686e01007387 */ /* 0x0003e80000100a00 */
[----:B-1----:R-:W4:Y:S01]  /*3ce70*/  LDL.LU.64 R110, [R1+0xb90] ;  /* 0x000b9000016e7983 */ /* 0x002f220000300a00 */
[----:B------:R-:W-:-:S05]  /*3ce80*/  IMAD.WIDE R124, R108, 0x4, R234 ;  /* 0x000000046c7c7825 */ /* 0x000fca00078e02ea */
[----:B------:R-:W-:Y:S04]  /*3ce90*/  STL.64 [R1+0x160], R124 ;  /* 0x0001607c01007387 */ /* 0x000fe80000100a00 */
[----:B------:R-:W4:Y:S01]  /*3cea0*/  LDL.LU.64 R234, [R1+0xb98] ;  /* 0x000b980001ea7983 */ /* 0x000f220000300a00 */
[----:B--2---:R-:W-:-:S05]  /*3ceb0*/  IMAD.WIDE R126, R108, 0x4, R238 ;  /* 0x000000046c7e7825 */ /* 0x004fca00078e02ee */
[----:B------:R1:W-:Y:S04]  /*3cec0*/  STL.64 [R1+0x158], R126 ;  /* 0x0001587e01007387 */ /* 0x0003e80000100a00 */
[----:B------:R-:W2:Y:S04]  /*3ced0*/  LDL.LU.64 R238, [R1+0xba0] ;  /* 0x000ba00001ee7983 */ /* 0x000ea80000300a00 */
[----:B-1----:R-:W2:Y:S01]  /*3cee0*/  LDL.LU.64 R126, [R1+0xba8] ;  /* 0x000ba800017e7983 */ /* 0x002ea20000300a00 */
[----:B---3--:R-:W-:-:S05]  /*3cef0*/  IMAD.WIDE R124, R108, 0x4, R222 ;  /* 0x000000046c7c7825 */ /* 0x008fca00078e02de */
[----:B------:R1:W-:Y:S04]  /*3cf00*/  STL.64 [R1+0x150], R124 ;  /* 0x0001507c01007387 */ /* 0x0003e80000100a00 */
[----:B-1----:R-:W3:Y:S04]  /*3cf10*/  LDL.LU.64 R124, [R1+0xbb8] ;  /* 0x000bb800017c7983 */ /* 0x002ee80000300a00 */
[----:B------:R-:W3:Y:S01]  /*3cf20*/  LDL.LU.64 R222, [R1+0xbc0] ;  /* 0x000bc00001de7983 */ /* 0x000ee20000300a00 */
[----:B------:R-:W-:-:S04]  /*3cf30*/  IMAD.WIDE R148, R108, 0x4, R144 ;  /* 0x000000046c947825 */ /* 0x000fc800078e0290 */
[C---:B------:R-:W-:Y:S01]  /*3cf40*/  IMAD.WIDE R146, R108.reuse, 0x4, R142 ;  /* 0x000000046c927825 */ /* 0x040fe200078e028e */
[----:B------:R-:W-:Y:S03]  /*3cf50*/  STL.64 [R1+0x148], R148 ;  /* 0x0001489401007387 */ /* 0x000fe60000100a00 */
[C---:B------:R-:W-:Y:S01]  /*3cf60*/  IMAD.WIDE R144, R108.reuse, 0x4, R140 ;  /* 0x000000046c907825 */ /* 0x040fe200078e028c */
[----:B------:R-:W-:Y:S03]  /*3cf70*/  STL.64 [R1+0x140], R146 ;  /* 0x0001409201007387 */ /* 0x000fe60000100a00 */
[C---:B------:R-:W-:Y:S01]  /*3cf80*/  IMAD.WIDE R142, R108.reuse, 0x4, R122 ;  /* 0x000000046c8e7825 */ /* 0x040fe200078e027a */
[----:B------:R-:W-:Y:S03]  /*3cf90*/  STL.64 [R1+0x138], R144 ;  /* 0x0001389001007387 */ /* 0x000fe60000100a00 */
[C---:B------:R-:W-:Y:S01]  /*3cfa0*/  IMAD.WIDE R140, R108.reuse, 0x4, R120 ;  /* 0x000000046c8c7825 */ /* 0x040fe200078e0278 */
[----:B------:R-:W3:Y:S04]  /*3cfb0*/  LDL.LU.64 R122, [R1+0xbc8] ;  /* 0x000bc800017a7983 */ /* 0x000ee80000300a00 */
[----:B------:R1:W-:Y:S04]  /*3cfc0*/  STL.64 [R1+0x130], R142 ;  /* 0x0001308e01007387 */ /* 0x0003e80000100a00 */
[----:B------:R-:W3:Y:S04]  /*3cfd0*/  LDL.LU.64 R120, [R1+0xbd0] ;  /* 0x000bd00001787983 */ /* 0x000ee80000300a00 */
[----:B------:R1:W-:Y:S02]  /*3cfe0*/  STL.64 [R1+0x128], R140 ;  /* 0x0001288c01007387 */ /* 0x0003e40000100a00 */
[----:B-1----:R-:W-:-:S04]  /*3cff0*/  IMAD.WIDE R142, R108, 0x4, R138 ;  /* 0x000000046c8e7825 */ /* 0x002fc800078e028a */
[----:B------:R-:W-:-:S04]  /*3d000*/  IMAD.WIDE R138, R108, 0x4, R118 ;  /* 0x000000046c8a7825 */ /* 0x000fc800078e0276 */
[C---:B------:R-:W-:Y:S01]  /*3d010*/  IMAD.WIDE R140, R108.reuse, 0x4, R136 ;  /* 0x000000046c8c7825 */ /* 0x040fe200078e0288 */
[----:B------:R1:W-:Y:S03]  /*3d020*/  STL.64 [R1+0x120], R142 ;  /* 0x0001208e01007387 */ /* 0x0003e60000100a00 */
[C---:B------:R-:W-:Y:S01]  /*3d030*/  IMAD.WIDE R136, R108.reuse, 0x4, R116 ;  /* 0x000000046c887825 */ /* 0x040fe200078e0274 */
[----:B------:R1:W-:Y:S03]  /*3d040*/  STL.64 [R1+0x118], R140 ;  /* 0x0001188c01007387 */ /* 0x0003e60000100a00 */
[C---:B------:R-:W-:Y:S01]  /*3d050*/  IMAD.WIDE R134, R108.reuse, 0x4, R134 ;  /* 0x000000046c867825 */ /* 0x040fe200078e0286 */
[----:B------:R-:W3:Y:S03]  /*3d060*/  LDL.LU.64 R118, [R1+0xbe0] ;  /* 0x000be00001767983 */ /* 0x000ee60000300a00 */
[C---:B------:R-:W-:Y:S01]  /*3d070*/  IMAD.WIDE R132, R108.reuse, 0x4, R132 ;  /* 0x000000046c847825 */ /* 0x040fe200078e0284 */
[----:B------:R-:W-:Y:S03]  /*3d080*/  STL.64 [R1+0x110], R138 ;  /* 0x0001108a01007387 */ /* 0x000fe60000100a00 */
[C---:B------:R-:W-:Y:S01]  /*3d090*/  IMAD.WIDE R130, R108.reuse, 0x4, R130 ;  /* 0x000000046c827825 */ /* 0x040fe200078e0282 */
[----:B------:R-:W3:Y:S03]  /*3d0a0*/  LDL.LU.64 R116, [R1+0xbf0] ;  /* 0x000bf00001747983 */ /* 0x000ee60000300a00 */
[C---:B------:R-:W-:Y:S01]  /*3d0b0*/  IMAD.WIDE R128, R108.reuse, 0x4, R128 ;  /* 0x000000046c807825 */ /* 0x040fe200078e0280 */
[----:B------:R-:W-:Y:S04]  /*3d0c0*/  STL.64 [R1+0x108], R136 ;  /* 0x0001088801007387 */ /* 0x000fe80000100a00 */
[----:B------:R-:W-:Y:S01]  /*3d0d0*/  STL.64 [R1+0x100], R134 ;  /* 0x0001008601007387 */ /* 0x000fe20000100a00 */
[----:B------:R-:W-:-:S03]  /*3d0e0*/  IMAD.WIDE R114, R108, 0x4, R114 ;  /* 0x000000046c727825 */ /* 0x000fc600078e0272 */
[----:B------:R-:W-:Y:S04]  /*3d0f0*/  STL.64 [R1+0xf8], R132 ;  /* 0x0000f88401007387 */ /* 0x000fe80000100a00 */
[----:B------:R-:W-:Y:S04]  /*3d100*/  STL.64 [R1+0x258], R130 ;  /* 0x0002588201007387 */ /* 0x000fe80000100a00 */
[----:B-1----:R-:W3:Y:S04]  /*3d110*/  LDL.LU.64 R142, [R1+0xbf8] ;  /* 0x000bf800018e7983 */ /* 0x002ee80000300a00 */
[----:B------:R-:W-:Y:S04]  /*3d120*/  STL.64 [R1+0x250], R128 ;  /* 0x0002508001007387 */ /* 0x000fe80000100a00 */
[----:B------:R-:W3:Y:S04]  /*3d130*/  LDL.LU.64 R140, [R1+0xc08] ;  /* 0x000c0800018c7983 */ /* 0x000ee80000300a00 */
[----:B------:R1:W-:Y:S04]  /*3d140*/  STL.64 [R1+0x248], R114 ;  /* 0x0002487201007387 */ /* 0x0003e80000100a00 */
[----:B-1----:R-:W3:Y:S01]  /*3d150*/  LDL.LU.64 R114, [R1+0xc10] ;  /* 0x000c100001727983 */ /* 0x002ee20000300a00 */
[----:B----4-:R-:W-:-:S03]  /*3d160*/  IMAD.WIDE R128, R108, 0x4, R112 ;  /* 0x000000046c807825 */ /* 0x010fc600078e0270 */
[----:B------:R-:W4:Y:S04]  /*3d170*/  LDL.LU.64 R112, [R1+0xc18] ;  /* 0x000c180001707983 */ /* 0x000f280000300a00 */
[----:B------:R1:W-:Y:S01]  /*3d180*/  STL.64 [R1+0x240], R128 ;  /* 0x0002408001007387 */ /* 0x0003e20000100a00 */
[----:B------:R-:W-:-:S03]  /*3d190*/  IMAD.WIDE R130, R108, 0x4, R110 ;  /* 0x000000046c827825 */ /* 0x000fc600078e026e */
[----:B------:R-:W4:Y:S04]  /*3d1a0*/  LDL.LU.64 R110, [R1+0xc28] ;  /* 0x000c2800016e7983 */ /* 0x000f280000300a00 */
[----:B------:R-:W-:Y:S01]  /*3d1b0*/  STL.64 [R1+0x238], R130 ;  /* 0x0002388201007387 */ /* 0x000fe20000100a00 */
[----:B-1----:R-:W-:-:S03]  /*3d1c0*/  IMAD.WIDE R128, R108, 0x4, R234 ;  /* 0x000000046c807825 */ /* 0x002fc600078e02ea */
[----:B------:R-:W4:Y:S04]  /*3d1d0*/  LDL.LU.64 R234, [R1+0xc30] ;  /* 0x000c300001ea7983 */ /* 0x000f280000300a00 */
[----:B------:R2:W-:Y:S02]  /*3d1e0*/  STL.64 [R1+0x230], R128 ;  /* 0x0002308001007387 */ /* 0x0005e40000100a00 */
[----:B--2---:R-:W-:-:S05]  /*3d1f0*/  IMAD.WIDE R128, R108, 0x4, R126 ;  /* 0x000000046c807825 */ /* 0x004fca00078e027e */
[----:B------:R1:W-:Y:S01]  /*3d200*/  STL.64 [R1+0x220], R128 ;  /* 0x0002208001007387 */ /* 0x0003e20000100a00 */
[----:B---3--:R-:W-:-:S04]  /*3d210*/  IMAD.WIDE R126, R108, 0x4, R124 ;  /* 0x000000046c7e7825 */ /* 0x008fc800078e027c */
[C---:B------:R-:W-:Y:S02]  /*3d220*/  IMAD.WIDE R124, R108.reuse, 0x4, R222 ;  /* 0x000000046c7c7825 */ /* 0x040fe400078e02de */
[----:B------:R-:W2:Y:S02]  /*3d230*/  LDL.LU.64 R222, [R1+0xc50] ;  /* 0x000c500001de7983 */ /* 0x000ea40000300a00 */
[C---:B------:R-:W-:Y:S02]  /*3d240*/  IMAD.WIDE R238, R108.reuse, 0x4, R238 ;  /* 0x000000046cee7825 */ /* 0x040fe400078e02ee */
[----:B------:R3:W-:Y:S04]  /*3d250*/  STL.64 [R1+0x218], R126 ;  /* 0x0002187e01007387 */ /* 0x0007e80000100a00 */
[----:B------:R-:W2:Y:S04]  /*3d260*/  LDL.LU.64 R138, [R1+0xc68] ;  /* 0x000c6800018a7983 */ /* 0x000ea80000300a00 */
[----:B------:R1:W-:Y:S01]  /*3d270*/  STL.64 [R1+0x210], R124 ;  /* 0x0002107c01007387 */ /* 0x0003e20000100a00 */
[----:B------:R-:W-:-:S03]  /*3d280*/  IMAD.WIDE R122, R108, 0x4, R122 ;  /* 0x000000046c7a7825 */ /* 0x000fc600078e027a */
[----:B------:R-:W2:Y:S04]  /*3d290*/  LDL.LU.64 R136, [R1+0xc70] ;  /* 0x000c700001887983 */ /* 0x000ea80000300a00 */
[----:B------:R-:W2:Y:S01]  /*3d2a0*/  LDL.LU.64 R134, [R1+0xc78] ;  /* 0x000c780001867983 */ /* 0x000ea20000300a00 */
[----:B------:R-:W-:-:S03]  /*3d2b0*/  IMAD.WIDE R120, R108, 0x4, R120 ;  /* 0x000000046c787825 */ /* 0x000fc600078e0278 */
[----:B------:R-:W-:Y:S04]  /*3d2c0*/  STL.64 [R1+0x228], R238 ;  /* 0x000228ee01007387 */ /* 0x000fe80000100a00 */
[----:B------:R-:W2:Y:S04]  /*3d2d0*/  LDL.LU.64 R132, [R1+0xc90] ;  /* 0x000c900001847983 */ /* 0x000ea80000300a00 */
[----:B------:R1:W-:Y:S04]  /*3d2e0*/  STL.64 [R1+0x208], R122 ;  /* 0x0002087a01007387 */ /* 0x0003e80000100a00 */
[----:B------:R-:W2:Y:S04]  /*3d2f0*/  LDL.LU.64 R130, [R1+0xca0] ;  /* 0x000ca00001827983 */ /* 0x000ea80000300a00 */
[----:B------:R3:W-:Y:S04]  /*3d300*/  STL.64 [R1+0x200], R120 ;  /* 0x0002007801007387 */ /* 0x0007e80000100a00 */
[----:B-1----:R-:W2:Y:S01]  /*3d310*/  LDL.LU.64 R128, [R1+0xca8] ;  /* 0x000ca80001807983 */ /* 0x002ea20000300a00 */
[----:B------:R-:W-:-:S03]  /*3d320*/  IMAD.WIDE R118, R108, 0x4, R118 ;  /* 0x000000046c767825 */ /* 0x000fc600078e0276 */
[----:B---3--:R-:W3:Y:S04]  /*3d330*/  LDL.LU.64 R126, [R1+0xcb0] ;  /* 0x000cb000017e7983 */ /* 0x008ee80000300a00 */
[----:B------:R-:W3:Y:S01]  /*3d340*/  LDL.LU.64 R124, [R1+0xcc8] ;  /* 0x000cc800017c7983 */ /* 0x000ee20000300a00 */
[----:B------:R-:W-:-:S03]  /*3d350*/  IMAD.WIDE R116, R108, 0x4, R116 ;  /* 0x000000046c747825 */ /* 0x000fc600078e0274 */
[----:B------:R1:W-:Y:S04]  /*3d360*/  STL.64 [R1+0x1f8], R118 ;  /* 0x0001f87601007387 */ /* 0x0003e80000100a00 */
[----:B------:R-:W3:Y:S04]  /*3d370*/  LDL.LU.64 R122, [R1+0xcd8] ;  /* 0x000cd800017a7983 */ /* 0x000ee80000300a00 */
[----:B------:R1:W-:Y:S04]  /*3d380*/  STL.64 [R1+0x1f0], R116 ;  /* 0x0001f07401007387 */ /* 0x0003e80000100a00 */
[----:B------:R-:W3:Y:S04]  /*3d390*/  LDL.LU.64 R120, [R1+0xce0] ;  /* 0x000ce00001787983 */ /* 0x000ee80000300a00 */
[----:B-1----:R-:W3:Y:S01]  /*3d3a0*/  LDL.LU.64 R118, [R1+0xce8] ;  /* 0x000ce80001767983 */ /* 0x002ee20000300a00 */
[----:B------:R-:W-:-:S03]  /*3d3b0*/  IMAD.WIDE R144, R108, 0x4, R142 ;  /* 0x000000046c907825 */ /* 0x000fc600078e028e */
[----:B------:R-:W3:Y:S04]  /*3d3c0*/  LDL.LU.64 R116, [R1+0xcf0] ;  /* 0x000cf00001747983 */ /* 0x000ee80000300a00 */
[----:B------:R-:W-:Y:S01]  /*3d3d0*/  STL.64 [R1+0x1e8], R144 ;  /* 0x0001e89001007387 */ /* 0x000fe20000100a00 */
[----:B------:R-:W-:-:S04]  /*3d3e0*/  IMAD.WIDE R140, R108, 0x4, R140 ;  /* 0x000000046c8c7825 */ /* 0x000fc800078e028c */
[C---:B------:R-:W-:Y:S02]  /*3d3f0*/  IMAD.WIDE R142, R108.reuse, 0x4, R114 ;  /* 0x000000046c8e7825 */ /* 0x040fe400078e0272 */
[----:B------:R-:W3:Y:S04]  /*3d400*/  LDL.LU.64 R114, [R1+0xcf8] ;  /* 0x000cf80001727983 */ /* 0x000ee80000300a00 */
[----:B------:R4:W-:Y:S04]  /*3d410*/  STL.64 [R1+0x1e0], R140 ;  /* 0x0001e08c01007387 */ /* 0x0009e80000100a00 */
[----:B------:R-:W-:Y:S01]  /*3d420*/  STL.64 [R1+0x1d8], R142 ;  /* 0x0001d88e01007387 */ /* 0x000fe20000100a00 */
[----:B----4-:R-:W-:-:S04]  /*3d430*/  IMAD.WIDE R140, R108, 0x4, R112 ;  /* 0x000000046c8c7825 */ /* 0x010fc800078e0270 */
[C---:B------:R-:W-:Y:S02]  /*3d440*/  IMAD.WIDE R112, R108.reuse, 0x4, R224 ;  /* 0x000000046c707825 */ /* 0x040fe400078e02e0 */
[----:B------:R-:W4:Y:S04]  /*3d450*/  LDL.LU.64 R224, [R1+0x1a58] ;  /* 0x001a580001e07983 */ /* 0x000f280000300a00 */
[----:B------:R1:W-:Y:S04]  /*3d460*/  LDGSTS.E [R240+0x23f80], desc[UR22][R110.64], P0 ;  /* 0x23f800006ef07fae */ /* 0x0003e800081a1016 */
[----:B------:R-:W-:Y:S04]  /*3d470*/  STL.64 [R1+0x350], R140 ;  /* 0x0003508c01007387 */ /* 0x000fe80000100a00 */
[----:B------:R1:W-:Y:S02]  /*3d480*/  STL.64 [R1+0x458], R112 ;  /* 0x0004587001007387 */ /* 0x0003e40000100a00 */
[----:B-1----:R-:W-:-:S02]  /*3d490*/  IMAD.WIDE R110, R108, 0x4, R110 ;  /* 0x000000046c6e7825 */ /* 0x002fc400078e026e */
[----:B------:R-:W4:Y:S04]  /*3d4a0*/  LDL.LU.64 R112, [R1+0xd08] ;  /* 0x000d080001707983 */ /* 0x000f280000300a00 */
[----:B------:R1:W-:Y:S04]  /*3d4b0*/  STL.64 [R1+0x548], R110 ;  /* 0x0005486e01007387 */ /* 0x0003e80000100a00 */
[----:B-1----:R-:W4:Y:S01]  /*3d4c0*/  LDL.LU.64 R110, [R1+0xd10] ;  /* 0x000d1000016e7983 */ /* 0x002f220000300a00 */
[----:B------:R-:W-:-:S05]  /*3d4d0*/  IMAD.WIDE R140, R108, 0x4, R234 ;  /* 0x000000046c8c7825 */ /* 0x000fca00078e02ea */
[----:B------:R1:W-:Y:S02]  /*3d4e0*/  STL.64 [R1+0x348], R140 ;  /* 0x0003488c01007387 */ /* 0x0003e40000100a00 */
[C---:B-1----:R-:W-:Y:S02]  /*3d4f0*/  IMAD.WIDE R140, R108.reuse, 0x4, R228 ;  /* 0x000000046c8c7825 */ /* 0x042fe400078e02e4 */
[----:B------:R-:W4:Y:S04]  /*3d500*/  LDL.LU.64 R228, [R1+0x1a50] ;  /* 0x001a500001e47983 */ /* 0x000f280000300a00 */
[----:B------:R-:W4:Y:S04]  /*3d510*/  LDL.LU.64 R234, [R1+0xd28] ;  /* 0x000d280001ea7983 */ /* 0x000f280000300a00 */
[----:B------:R1:W-:Y:S01]  /*3d520*/  STL.64 [R1+0x450], R140 ;  /* 0x0004508c01007387 */ /* 0x0003e20000100a00 */
[----:B--2---:R-:W-:-:S03]  /*3d530*/  IMAD.WIDE R142, R108, 0x4, R222 ;  /* 0x000000046c8e7825 */ /* 0x004fc600078e02de */
[----:B------:R-:W2:Y:S01]  /*3d540*/  LDL.LU.64 R222, [R1+0xd30] ;  /* 0x000d300001de7983 */ /* 0x000ea20000300a00 */
[----:B-1----:R-:W-:-:S03]  /*3d550*/  IMAD.WIDE R140, R108, 0x4, R138 ;  /* 0x000000046c8c7825 */ /* 0x002fc600078e028a */
[----:B------:R-:W-:Y:S04]  /*3d560*/  STL.64 [R1+0x340], R142 ;  /* 0x0003408e01007387 */ /* 0x000fe80000100a00 */
[----:B------:R-:W-:Y:S01]  /*3d570*/  STL.64 [R1+0x338], R140 ;  /* 0x0003388c01007387 */ /* 0x000fe20000100a00 */
[----:B------:R-:W-:-:S04]  /*3d580*/  IMAD.WIDE R138, R108, 0x4, R136 ;  /* 0x000000046c8a7825 */ /* 0x000fc800078e0288 */
[C---:B------:R-:W-:Y:S01]  /*3d590*/  IMAD.WIDE R134, R108.reuse, 0x4, R134 ;  /* 0x000000046c867825 */ /* 0x040fe200078e0286 */
[----:B------:R-:W-:Y:S03]  /*3d5a0*/  STL.64 [R1+0x330], R138 ;  /* 0x0003308a01007387 */ /* 0x000fe60000100a00 */
[----:B---3--:R-:W-:-:S04]  /*3d5b0*/  IMAD.WIDE R124, R108, 0x4, R124 ;  /* 0x000000046c7c7825 */ /* 0x008fc800078e027c */
[----:B------:R-:W-:-:S04]  /*3d5c0*/  IMAD.WIDE R122, R108, 0x4, R122 ;  /* 0x000000046c7a7825 */ /* 0x000fc800078e027a */
[----:B------:R-:W-:-:S04]  /*3d5d0*/  IMAD.WIDE R120, R108, 0x4, R120 ;  /* 0x000000046c787825 */ /* 0x000fc800078e0278 */
[----:B------:R-:W-:-:S04]  /*3d5e0*/  IMAD.WIDE R118, R108, 0x4, R118 ;  /* 0x000000046c767825 */ /* 0x000fc800078e0276 */
[C---:B------:R-:W-:Y:S01]  /*3d5f0*/  IMAD.WIDE R116, R108.reuse, 0x4, R116 ;  /* 0x000000046c747825 */ /* 0x040fe200078e0274 */
[----:B------:R1:W-:Y:S03]  /*3d600*/  LDGSTS.E [R240+0x24380], desc[UR22][R114.64], P0 ;  /* 0x2438000072f07fae */ /* 0x0003e600081a1016 */
[C---:B----4-:R-:W-:Y:S02]  /*3d610*/  IMAD.WIDE R136, R108.reuse, 0x4, R224 ;  /* 0x000000046c887825 */ /* 0x050fe400078e02e0 */
[----:B------:R-:W3:Y:S04]  /*3d620*/  LDL.LU.64 R224, [R1+0xd50] ;  /* 0x000d500001e07983 */ /* 0x000ee80000300a00 */
[----:B------:R4:W-:Y:S04]  /*3d630*/  STL.64 [R1+0x328], R134 ;  /* 0x0003288601007387 */ /* 0x0009e80000100a00 */
[----:B------:R-:W-:Y:S01]  /*3d640*/  STL.64 [R1+0x320], R136 ;  /* 0x0003208801007387 */ /* 0x000fe20000100a00 */
[----:B----4-:R-:W-:-:S04]  /*3d650*/  IMAD.WIDE R134, R108, 0x4, R132 ;  /* 0x000000046c867825 */ /* 0x010fc800078e0284 */
[C---:B------:R-:W-:Y:S01]  /*3d660*/  IMAD.WIDE R132, R108.reuse, 0x4, R130 ;  /* 0x000000046c847825 */ /* 0x040fe200078e0282 */
[----:B------:R-:W-:Y:S03]  /*3d670*/  STL.64 [R1+0x318], R134 ;  /* 0x0003188601007387 */ /* 0x000fe60000100a00 */
[C---:B------:R-:W-:Y:S01]  /*3d680*/  IMAD.WIDE R130, R108.reuse, 0x4, R128 ;  /* 0x000000046c827825 */ /* 0x040fe200078e0280 */
[----:B------:R-:W-:Y:S03]  /*3d690*/  STL.64 [R1+0x310], R132 ;  /* 0x0003108401007387 */ /* 0x000fe60000100a00 */
[C---:B------:R-:W-:Y:S01]  /*3d6a0*/  IMAD.WIDE R128, R108.reuse, 0x4, R126 ;  /* 0x000000046c807825 */ /* 0x040fe200078e027e */
[----:B------:R-:W-:Y:S03]  /*3d6b0*/  STL.64 [R1+0x308], R130 ;  /* 0x0003088201007387 */ /* 0x000fe60000100a00 */
[----:B-1----:R-:W-:-:S04]  /*3d6c0*/  IMAD.WIDE R114, R108, 0x4, R114 ;  /* 0x000000046c727825 */ /* 0x002fc800078e0272 */
[C---:B------:R-:W-:Y:S01]  /*3d6d0*/  IMAD.WIDE R112, R108.reuse, 0x4, R112 ;  /* 0x000000046c707825 */ /* 0x040fe200078e0270 */
[----:B------:R1:W-:Y:S03]  /*3d6e0*/  LDGSTS.E [R240+0x24780], desc[UR22][R110.64], P0 ;  /* 0x247800006ef07fae */ /* 0x0003e600081a1016 */
[C---:B------:R-:W-:Y:S02]  /*3d6f0*/  IMAD.WIDE R126, R108.reuse, 0x4, R228 ;  /* 0x000000046c7e7825 */ /* 0x040fe400078e02e4 */
[----:B------:R-:W4:Y:S04]  /*3d700*/  LDL.LU.64 R228, [R1+0xd60] ;  /* 0x000d600001e47983 */ /* 0x000f280000300a00 */
[----:B------:R-:W-:Y:S04]  /*3d710*/  STL.64 [R1+0x300], R128 ;  /* 0x0003008001007387 */ /* 0x000fe80000100a00 */
[----:B------:R1:W-:Y:S04]  /*3d720*/  STL.64 [R1+0x2f8], R126 ;  /* 0x0002f87e01007387 */ /* 0x0003e80000100a00 */
[----:B------:R1:W-:Y:S04]  /*3d730*/  STL.64 [R1+0x2f0], R124 ;  /* 0x0002f07c01007387 */ /* 0x0003e80000100a00 */
[----:B------:R1:W-:Y:S04]  /*3d740*/  STL.64 [R1+0x2e8], R122 ;  /* 0x0002e87a01007387 */ /* 0x0003e80000100a00 */
[----:B------:R1:W-:Y:S04]  /*3d750*/  STL.64 [R1+0x2e0], R120 ;  /* 0x0002e07801007387 */ /* 0x0003e80000100a00 */
[----:B-1----:R-:W4:Y:S04]  /*3d760*/  LDL.LU.64 R126, [R1+0xd78] ;  /* 0x000d7800017e7983 */ /* 0x002f280000300a00 */
[----:B------:R1:W-:Y:S04]  /*3d770*/  STL.64 [R1+0x2d8], R118 ;  /* 0x0002d87601007387 */ /* 0x0003e80000100a00 */
[----:B------:R-:W4:Y:S04]  /*3d780*/  LDL.LU.64 R124, [R1+0xd80] ;  /* 0x000d8000017c7983 */ /* 0x000f280000300a00 */
[----:B------:R1:W-:Y:S04]  /*3d790*/  STL.64 [R1+0x2d0], R116 ;  /* 0x0002d07401007387 */ /* 0x0003e80000100a00 */
[----:B------:R-:W4:Y:S04]  /*3d7a0*/  LDL.LU.64 R122, [R1+0xd90] ;  /* 0x000d9000017a7983 */ /* 0x000f280000300a00 */
[----:B------:R-:W4:Y:S04]  /*3d7b0*/  LDL.LU.64 R120, [R1+0xd98] ;  /* 0x000d980001787983 */ /* 0x000f280000300a00 */
[----:B-1----:R-:W4:Y:S04]  /*3d7c0*/  LDL.LU.64 R118, [R1+0xda8] ;  /* 0x000da80001767983 */ /* 0x002f280000300a00 */
[----:B------:R1:W-:Y:S04]  /*3d7d0*/  STL.64 [R1+0x538], R114 ;  /* 0x0005387201007387 */ /* 0x0003e80000100a00 */
[----:B------:R-:W4:Y:S04]  /*3d7e0*/  LDL.LU.64 R116, [R1+0xdc0] ;  /* 0x000dc00001747983 */ /* 0x000f280000300a00 */
[----:B-1----:R-:W4:Y:S01]  /*3d7f0*/  LDL.LU.64 R114, [R1+0xdd0] ;  /* 0x000dd00001727983 */ /* 0x002f220000300a00 */
[----:B------:R-:W-:-:S04]  /*3d800*/  IMAD.WIDE R128, R108, 0x4, R110 ;  /* 0x000000046c807825 */ /* 0x000fc800078e026e */
[C---:B------:R-:W-:Y:S01]  /*3d810*/  IMAD.WIDE R110, R108.reuse, 0x4, R234 ;  /* 0x000000046c6e7825 */ /* 0x040fe200078e02ea */
[----:B------:R1:W-:Y:S04]  /*3d820*/  STL.64 [R1+0x448], R112 ;  /* 0x0004487001007387 */ /* 0x0003e80000100a00 */
[----:B-1----:R-:W4:Y:S04]  /*3d830*/  LDL.LU.64 R112, [R1+0xe08] ;  /* 0x000e080001707983 */ /* 0x002f280000300a00 */
[----:B------:R1:W-:Y:S04]  /*3d840*/  STL.64 [R1+0x530], R128 ;  /* 0x0005308001007387 */ /* 0x0003e80000100a00 */
[----:B------:R2:W-:Y:S01]  /*3d850*/  STL.64 [R1+0x440], R110 ;  /* 0x0004406e01007387 */ /* 0x0005e20000100a00 */
[----:B-1----:R-:W-:-:S03]  /*3d860*/  IMAD.WIDE R128, R108, 0x4, R230 ;  /* 0x000000046c807825 */ /* 0x002fc600078e02e6 */
[----:B--2---:R-:W2:Y:S01]  /*3d870*/  LDL.LU.64 R110, [R1+0xe18] ;  /* 0x000e1800016e7983 */ /* 0x004ea20000300a00 */
[----:B------:R-:W-:-:S03]  /*3d880*/  IMAD.WIDE R130, R108, 0x4, R222 ;  /* 0x000000046c827825 */ /* 0x000fc600078e02de */
[----:B------:R-:W-:Y:S04]  /*3d890*/  LDGSTS.E [R240+0x24b80], desc[UR22][R222.64], P0 ;  /* 0x24b80000def07fae */ /* 0x000fe800081a1016 */
[----:B------:R-:W-:Y:S04]  /*3d8a0*/  STL.64 [R1+0x528], R130 ;  /* 0x0005288201007387 */ /* 0x000fe80000100a00 */
[----:B------:R-:W2:Y:S04]  /*3d8b0*/  LDL.LU.64 R230, [R1+0xe20] ;  /* 0x000e200001e67983 */ /* 0x000ea80000300a00 */
[----:B------:R1:W-:Y:S04]  /*3d8c0*/  STL.64 [R1+0x438], R128 ;  /* 0x0004388001007387 */ /* 0x0003e80000100a00 */
[----:B------:R-:W2:Y:S01]  /*3d8d0*/  LDL.LU.64 R234, [R1+0xe58] ;  /* 0x000e580001ea7983 */ /* 0x000ea20000300a00 */
[----:B-1----:R-:W-:-:S04]  /*3d8e0*/  IMAD.WIDE R128, R108, 0x4, R226 ;  /* 0x000000046c807825 */ /* 0x002fc800078e02e2 */
[C---:B---3--:R-:W-:Y:S01]  /*3d8f0*/  IMAD.WIDE R130, R108.reuse, 0x4, R224 ;  /* 0x000000046c827825 */ /* 0x048fe200078e02e0 */
[----:B------:R-:W-:Y:S04]  /*3d900*/  LDGSTS.E [R240+0x24f80], desc[UR22][R224.64], P0 ;  /* 0x24f80000e0f07fae */ /* 0x000fe800081a1016 */
[----:B------:R-:W-:Y:S04]  /*3d910*/  STL.64 [R1+0x520], R130 ;  /* 0x0005208201007387 */ /* 0x000fe80000100a00 */
[----:B------:R-:W3:Y:S04]  /*3d920*/  LDL.LU.64 R222, [R1+0xe60] ;  /* 0x000e600001de7983 */ /* 0x000ee80000300a00 */
[----:B------:R-:W3:Y:S04]  /*3d930*/  LDL.LU.64 R224, [R1+0xe68] ;  /* 0x000e680001e07983 */ /* 0x000ee80000300a00 */
[----:B------:R1:W-:Y:S04]  /*3d940*/  STL.64 [R1+0x430], R128 ;  /* 0x0004308001007387 */ /* 0x0003e80000100a00 */
[----:B------:R-:W3:Y:S01]  /*3d950*/  LDL.LU.64 R226, [R1+0xe78] ;  /* 0x000e780001e27983 */ /* 0x000ee20000300a00 */
[----:B-1----:R-:W-:-:S04]  /*3d960*/  IMAD.WIDE R128, R108, 0x4, R232 ;  /* 0x000000046c807825 */ /* 0x002fc800078e02e8 */
[C---:B----4-:R-:W-:Y:S01]  /*3d970*/  IMAD.WIDE R130, R108.reuse, 0x4, R228 ;  /* 0x000000046c827825 */ /* 0x050fe200078e02e4 */
[----:B------:R-:W-:Y:S04]  /*3d980*/  LDGSTS.E [R240+0x25380], desc[UR22][R228.64], P0 ;  /* 0x25380000e4f07fae */ /* 0x000fe800081a1016 */
[----:B------:R-:W-:Y:S04]  /*3d990*/  STL.64 [R1+0x518], R130 ;  /* 0x0005188201007387 */ /* 0x000fe80000100a00 */
[----:B------:R-:W4:Y:S04]  /*3d9a0*/  LDL.LU.64 R228, [R1+0xe80] ;  /* 0x000e800001e47983 */ /* 0x000f280000300a00 */
[----:B------:R-:W4:Y:S04]  /*3d9b0*/  LDL.LU.64 R232, [R1+0xf18] ;  /* 0x000f180001e87983 */ /* 0x000f280000300a00 */
[----:B------:R1:W-:Y:S04]  /*3d9c0*/  STL.64 [R1+0x428], R128 ;  /* 0x0004288001007387 */ /* 0x0003e80000100a00 */
[----:B------:R1:W-:Y:S02]  /*3d9d0*/  LDGSTS.E [R240+0x25780], desc[UR22][R126.64], P0 ;  /* 0x257800007ef07fae */ /* 0x0003e400081a1016 */
[----:B-1----:R-:W-:-:S04]  /*3d9e0*/  IMAD.WIDE R128, R108, 0x4, R126 ;  /* 0x000000046c807825 */ /* 0x002fc800078e027e */
[C---:B------:R-:W-:Y:S01]  /*3d9f0*/  IMAD.WIDE R126, R108.reuse, 0x4, R124 ;  /* 0x000000046c7e7825 */ /* 0x040fe200078e027c */
[----:B------:R1:W-:Y:S03]  /*3da00*/  LDGSTS.E [R240+0x25b80], desc[UR22][R122.64], P0 ;  /* 0x25b800007af07fae */ /* 0x0003e600081a1016 */
[C---:B------:R-:W-:Y:S01]  /*3da10*/  IMAD.WIDE R124, R108.reuse, 0x4, R122 ;  /* 0x000000046c7c7825 */ /* 0x040fe200078e027a */
[----:B------:R-:W-:Y:S04]  /*3da20*/  STL.64 [R1+0x510], R128 ;  /* 0x0005108001007387 */ /* 0x000fe80000100a00 */
[----:B------:R-:W-:Y:S01]  /*3da30*/  STL.64 [R1+0x420], R126 ;  /* 0x0004207e01007387 */ /* 0x000fe20000100a00 */
[----:B-1----:R-:W-:-:S03]  /*3da40*/  IMAD.WIDE R122, R108, 0x4, R120 ;  /* 0x000000046c7a7825 */ /* 0x002fc600078e0278 */
[----:B------:R-:W-:Y:S01]  /*3da50*/  STL.64 [R1+0x508], R124 ;  /* 0x0005087c01007387 */ /* 0x000fe20000100a00 */
[----:B------:R-:W-:-:S03]  /*3da60*/  IMAD.WIDE R120, R108, 0x4, R118 ;  /* 0x000000046c787825 */ /* 0x000fc600078e0276 */
[----:B------:R-:W-:Y:S01]  /*3da70*/  STL.64 [R1+0x418], R122 ;  /* 0x0004187a01007387 */ /* 0x000fe20000100a00 */
[----:B------:R-:W-:-:S03]  /*3da80*/  IMAD.WIDE R118, R108, 0x4, R116 ;  /* 0x000000046c767825 */ /* 0x000fc600078e0274 */
[----:B------:R-:W-:Y:S01]  /*3da90*/  STL.64 [R1+0x410], R120 ;  /* 0x0004107801007387 */ /* 0x000fe20000100a00 */
[----:B------:R-:W-:-:S03]  /*3daa0*/  IMAD.WIDE R114, R108, 0x4, R114 ;  /* 0x000000046c727825 */ /* 0x000fc600078e0272 */
[----:B------:R-:W-:Y:S01]  /*3dab0*/  STL.64 [R1+0x408], R118 ;  /* 0x0004087601007387 */ /* 0x000fe20000100a00 */
[----:B------:R-:W-:-:S03]  /*3dac0*/  IMAD.WIDE R116, R108, 0x4, R10 ;  /* 0x000000046c747825 */ /* 0x000fc600078e020a */
[----:B------:R-:W4:Y:S04]  /*3dad0*/  LDL.LU.64 R10, [R1+0x1a48] ;  /* 0x001a4800010a7983 */ /* 0x000f280000300a00 */
[----:B------:R1:W-:Y:S04]  /*3dae0*/  STL.64 [R1+0x400], R114 ;  /* 0x0004007201007387 */ /* 0x0003e80000100a00 */
[----:B------:R2:W-:Y:S01]  /*3daf0*/  LDGSTS.E [R240+0x25f80], desc[UR22][R112.64], P0 ;  /* 0x25f8000070f07fae */ /* 0x0005e200081a1016 */
[----:B-1----:R-:W-:-:S03]  /*3db00*/  IMAD.WIDE R114, R108, 0x4, R2 ;  /* 0x000000046c727825 */ /* 0x002fc600078e0202 */
[----:B------:R-:W4:Y:S04]  /*3db10*/  LDL.LU.64 R2, [R1+0x1a40] ;  /* 0x001a400001027983 */ /* 0x000f280000300a00 */
[----:B------:R1:W-:Y:S04]  /*3db20*/  STL.64 [R1+0x3f8], R116 ;  /* 0x0003f87401007387 */ /* 0x0003e80000100a00 */
[----:B--2---:R2:W-:Y:S01]  /*3db30*/  LDGSTS.E [R240+0x26380], desc[UR22][R110.64], P0 ;  /* 0x263800006ef07fae */ /* 0x0045e200081a1016 */
[----:B-1----:R-:W-:-:S03]  /*3db40*/  IMAD.WIDE R116, R108, 0x4, R8 ;  /* 0x000000046c747825 */ /* 0x002fc600078e0208 */
[----:B------:R-:W4:Y:S04]  /*3db50*/  LDL.LU.64 R8, [R1+0x1a38] ;  /* 0x001a380001087983 */ /* 0x000f280000300a00 */
[----:B------:R1:W-:Y:S02]  /*3db60*/  STL.64 [R1+0x3f0], R114 ;  /* 0x0003f07201007387 */ /* 0x0003e40000100a00 */
[C---:B-1----:R-:W-:Y:S02]  /*3db70*/  IMAD.WIDE R114, R108.reuse, 0x4, R6 ;  /* 0x000000046c727825 */ /* 0x042fe400078e0206 */
[----:B------:R-:W-:Y:S04]  /*3db80*/  LDGSTS.E [R240+0x26780], desc[UR22][R230.64], P0 ;  /* 0x26780000e6f07fae */ /* 0x000fe800081a1016 */
[----:B------:R-:W4:Y:S04]  /*3db90*/  LDL.LU.64 R6, [R1+0x1a30] ;  /* 0x001a300001067983 */ /* 0x000f280000300a00 */
[----:B------:R1:W-:Y:S04]  /*3dba0*/  STL.64 [R1+0x3e8], R116 ;  /* 0x0003e87401007387 */ /* 0x0003e80000100a00 */
[----:B------:R-:W-:Y:S01]  /*3dbb0*/  LDGSTS.E [R240+0x26b80], desc[UR22][R234.64], P0 ;  /* 0x26b80000eaf07fae */ /* 0x000fe200081a1016 */
[----:B-1----:R-:W-:-:S03]  /*3dbc0*/  IMAD.WIDE R116, R108, 0x4, R4 ;  /* 0x000000046c747825 */ /* 0x002fc600078e0204 */
[----:B------:R-:W4:Y:S04]  /*3dbd0*/  LDL.LU.64 R4, [R1+0x1a28] ;  /* 0x001a280001047983 */ /* 0x000f280000300a00 */
[----:B------:R1:W-:Y:S04]  /*3dbe0*/  STL.64 [R1+0x3e0], R114 ;  /* 0x0003e07201007387 */ /* 0x0003e80000100a00 */
[----:B------:R-:W-:Y:S01]  /*3dbf0*/  STL.64 [R1+0x3d8], R116 ;  /* 0x0003d87401007387 */ /* 0x000fe20000100a00 */
[----:B-1----:R-:W-:-:S04]  /*3dc00*/  IMAD.WIDE R114, R108, 0x4, R112 ;  /* 0x000000046c727825 */ /* 0x002fc800078e0270 */
[C---:B------:R-:W-:Y:S01]  /*3dc10*/  IMAD.WIDE R112, R108.reuse, 0x4, R110 ;  /* 0x000000046c707825 */ /* 0x040fe200078e026e */
[----:B------:R-:W-:Y:S03]  /*3dc20*/  STL.64 [R1+0x500], R114 ;  /* 0x0005007201007387 */ /* 0x000fe60000100a00 */
[C---:B--2---:R-:W-:Y:S01]  /*3dc30*/  IMAD.WIDE R110, R108.reuse, 0x4, R230 ;  /* 0x000000046c6e7825 */ /* 0x044fe200078e02e6 */
[----:B------:R1:W-:Y:S04]  /*3dc40*/  STL.64 [R1+0x4f8], R112 ;  /* 0x0004f87001007387 */ /* 0x0003e80000100a00 */
[----:B------:R-:W2:Y:S04]  /*3dc50*/  LDL.LU.64 R230, [R1+0x1198] ;  /* 0x0011980001e67983 */ /* 0x000ea80000300a00 */
[----:B------:R3:W-:Y:S01]  /*3dc60*/  STL.64 [R1+0x4f0], R110 ;  /* 0x0004f06e01007387 */ /* 0x0007e20000100a00 */
[----:B-1----:R-:W-:-:S05]  /*3dc70*/  IMAD.WIDE R112, R108, 0x4, R234 ;  /* 0x000000046c707825 */ /* 0x002fca00078e02ea */
[----:B------:R1:W-:Y:S01]  /*3dc80*/  STL.64 [R1+0x4e8], R112 ;  /* 0x0004e87001007387 */ /* 0x0003e20000100a00 */
[----:B------:R-:W-:Y:S01]  /*3dc90*/  USHF.L.U32 UR13, UR14, 0x7, URZ ;  /* 0x000000070e0d7899 */ /* 0x000fe200080006ff */
[C---:B---3--:R-:W-:Y:S02]  /*3dca0*/  IMAD.WIDE R110, R108.reuse, 0x4, R222 ;  /* 0x000000046c6e7825 */ /* 0x048fe400078e02de */
[----:B------:R-:W-:Y:S02]  /*3dcb0*/  LDGSTS.E [R240+0x26f80], desc[UR22][R222.64], P0 ;  /* 0x26f80000def07fae */ /* 0x000fe400081a1016 */
[C---:B-1----:R-:W-:Y:S02]  /*3dcc0*/  IMAD.WIDE R112, R108.reuse, 0x4, R224 ;  /* 0x000000046c707825 */ /* 0x042fe400078e02e0 */
[----:B------:R1:W-:Y:S04]  /*3dcd0*/  STL.64 [R1+0x4e0], R110 ;  /* 0x0004e06e01007387 */ /* 0x0003e80000100a00 */
[----:B------:R4:W-:Y:S04]  /*3dce0*/  STL.64 [R1+0x4d8], R112 ;  /* 0x0004d87001007387 */ /* 0x0009e80000100a00 */
[----:B------:R-:W-:Y:S01]  /*3dcf0*/  LDGSTS.E [R240+0x27380], desc[UR22][R224.64], P0 ;  /* 0x27380000e0f07fae */ /* 0x000fe200081a1016 */
[----:B-1----:R-:W-:-:S03]  /*3dd00*/  IMAD.WIDE R110, R108, 0x4, R226 ;  /* 0x000000046c6e7825 */ /* 0x002fc600078e02e2 */
[----:B------:R-:W-:Y:S04]  /*3dd10*/  LDGSTS.E [R240+0x27780], desc[UR22][R226.64], P0 ;  /* 0x27780000e2f07fae */ /* 0x000fe800081a1016 */
[----:B------:R1:W-:Y:S01]  /*3dd20*/  STL.64 [R1+0x4d0], R110 ;  /* 0x0004d06e01007387 */ /* 0x0003e20000100a00 */
[----:B----4-:R-:W-:-:S03]  /*3dd30*/  IMAD.WIDE R112, R108, 0x4, R228 ;  /* 0x000000046c707825 */ /* 0x010fc600078e02e4 */
[----:B------:R3:W-:Y:S01]  /*3dd40*/  LDGSTS.E [R240+0x27b80], desc[UR22][R228.64], P0 ;  /* 0x27b80000e4f07fae */ /* 0x0007e200081a1016 */
[----:B-1----:R-:W-:-:S03]  /*3dd50*/  IMAD.WIDE R110, R108, 0x4, R232 ;  /* 0x000000046c6e7825 */ /* 0x002fc600078e02e8 */
[----:B------:R1:W-:Y:S04]  /*3dd60*/  LDGSTS.E [R240+0x27f80], desc[UR22][R232.64], P0 ;  /* 0x27f80000e8f07fae */ /* 0x0003e800081a1016 */
[----:B------:R-:W-:Y:S01]  /*3dd70*/  STL.64 [R1+0x4c8], R112 ;  /* 0x0004c87001007387 */ /* 0x000fe20000100a00 */
[----:B---3--:R-:W-:-:S03]  /*3dd80*/  IMAD.U32 R228, RZ, RZ, UR13 ;  /* 0x0000000dffe47e24 */ /* 0x008fc6000f8e00ff */
[----:B------:R-:W0:Y:S04]  /*3dd90*/  LDGDEPBAR ;  /* 0x00000000000079af */ /* 0x000e280000000000 */
[----:B------:R-:W1:Y:S04]  /*3dda0*/  LDL.LU.64 R232, [R1+0x11c0] ;  /* 0x0011c00001e87983 */ /* 0x000e680000300a00 */
[----:B------:R-:W3:Y:S04]  /*3ddb0*/  LDL.LU.64 R234, [R1+0x1128] ;  /* 0x0011280001ea7983 */ /* 0x000ee80000300a00 */
[----:B------:R4:W-:Y:S04]  /*3ddc0*/  STL.64 [R1+0x4c0], R110 ;  /* 0x0004c06e01007387 */ /* 0x0009e80000100a00 */
[----:B----4-:R-:W4:Y:S04]  /*3ddd0*/  LDL.LU.64 R110, [R1+0x1120] ;  /* 0x00112000016e7983 */ /* 0x010f280000300a00 */
[----:B------:R-:W4:Y:S01]  /*3dde0*/  LDL.LU.64 R222, [R1+0x1098] ;  /* 0x0010980001de7983 */ /* 0x000f220000300a00 */
[----:B--2---:R-:W-:-:S05]  /*3ddf0*/  IMAD.WIDE R230, R228, 0x4, R230 ;  /* 0x00000004e4e67825 */ /* 0x004fca00078e02e6 */
[----:B------:R-:W-:Y:S04]  /*3de00*/  STL.64 [R1+0x1918], R230 ;  /* 0x001918e601007387 */ /* 0x000fe80000100a00 */
[----:B------:R-:W2:Y:S01]  /*3de10*/  LDL.LU.64 R226, [R1+0x1090] ;  /* 0x0010900001e27983 */ /* 0x000ea20000300a00 */
[----:B------:R-:W-:Y:S01]  /*3de20*/  IMAD.WIDE R250, R108, 0x4, R250 ;  /* 0x000000046cfa7825 */ /* 0x000fe200078e02fa */
[----:B------:R-:W-:-:S03]  /*3de30*/  LOP3.LUT R229, R3, 0x20, RZ, 0xfc, !PT ;  /* 0x0000002003e57812 */ /* 0x000fc600078efcff */
        /* <DEDUP_REMOVED lines=9> */
[----:B------:R-:W-:Y:S01]  /*3ded0*/  IMAD.WIDE R16, R108, 0x4, R16 ;  /* 0x000000046c107825 */ /* 0x000fe200078e0210 */
[----:B------:R-:W-:Y:S01]  /*3dee0*/  SEL R108, RZ, 0x4, P3 ;  /* 0x00000004ff6c7807 */ /* 0x000fe20001800000 */
[----:B------:R-:W2:Y:S01]  /*3def0*/  LDL.LU.64 R114, [R1+0x1000] ;  /* 0x0010000001727983 */ /* 0x000ea20000300a00 */
[----:B------:R-:W-:Y:S02]  /*3df00*/  ISETP.GE.AND P1, PT, R229, UR4, PT ;  /* 0x00000004e5007c0c */ /* 0x000fe4000bf26270 */
[----:B------:R-:W-:Y:S02]  /*3df10*/  SEL R108, R108, RZ, P2 ;  /* 0x000000ff6c6c7207 */ /* 0x000fe40001000000 */
[----:B------:R-:W-:Y:S02]  /*3df20*/  LOP3.LUT R229, R252, 0x7f, RZ, 0xc0, !PT ;  /* 0x0000007ffce57812 */ /* 0x000fe400078ec0ff */
[----:B------:R-:W-:Y:S02]  /*3df30*/  ISETP.NE.U32.AND P3, PT, R108, RZ, PT ;  /* 0x000000ff6c00720c */ /* 0x000fe40003f65070 */
[----:B------:R-:W-:-:S02]  /*3df40*/  SEL R108, RZ, 0x4, P1 ;  /* 0x00000004ff6c7807 */ /* 0x000fc40000800000 */
[----:B------:R-:W-:Y:S02]  /*3df50*/  ISETP.GE.AND P6, PT, R229, UR4, PT ;  /* 0x00000004e5007c0c */ /* 0x000fe4000bfc6270 */
[----:B------:R-:W-:Y:S02]  /*3df60*/  LOP3.LUT R252, R3, 0x22, RZ, 0xfc, !PT ;  /* 0x0000002203fc7812 */ /* 0x000fe400078efcff */
[----:B------:R-:W-:Y:S01]  /*3df70*/  ISETP.NE.U32.AND P0, PT, R109, RZ, PT ;  /* 0x000000ff6d00720c */ /* 0x000fe20003f05070 */
[----:B------:R-:W-:Y:S01]  /*3df80*/  BAR.SYNC.DEFER_BLOCKING 0x0 ;  /* 0x0000000000007b1d */ /* 0x000fe20000010000 */
[----:B------:R-:W-:Y:S02]  /*3df90*/  SEL R108, R108, RZ, P2 ;  /* 0x000000ff6c6c7207 */ /* 0x000fe40001000000 */
[----:B------:R-:W-:Y:S02]  /*3dfa0*/  SEL R224, RZ, 0x4, P6 ;  /* 0x00000004ffe07807 */ /* 0x000fe40003000000 */
[----:B------:R-:W-:-:S02]  /*3dfb0*/  ISETP.GE.AND P6, PT, R252, UR4, PT ;  /* 0x00000004fc007c0c */ /* 0x000fc4000bfc6270 */
[----:B------:R-:W-:Y:S02]  /*3dfc0*/  ISETP.NE.U32.AND P1, PT, R108, RZ, PT ;  /* 0x000000ff6c00720c */ /* 0x000fe40003f25070 */
[----:B------:R-:W-:Y:S02]  /*3dfd0*/  SEL R108, RZ, 0x4, P6 ;  /* 0x00000004ff6c7807 */ /* 0x000fe40003000000 */
[C---:B------:R-:W-:Y:S02]  /*3dfe0*/  LOP3.LUT R252, R3.reuse, 0x40, RZ, 0xfc, !PT ;  /* 0x0000004003fc7812 */ /* 0x040fe400078efcff */
[----:B------:R-:W-:Y:S02]  /*3dff0*/  SEL R108, R108, RZ, P2 ;  /* 0x000000ff6c6c7207 */ /* 0x000fe40001000000 */
[----:B------:R-:W-:Y:S02]  /*3e000*/  ISETP.GE.AND P6, PT, R252, UR4, PT ;  /* 0x00000004fc007c0c */ /* 0x000fe4000bfc6270 */
[----:B------:R-:W-:Y:S01]  /*3e010*/  LOP3.LUT R229, R3, 0x42, RZ, 0xfc, !PT ;  /* 0x0000004203e57812 */ /* 0x000fe200078efcff */
[----:B------:R-:W-:Y:S01]  /*3e020*/  @!PT LDS RZ, [RZ] ;  /* 0x00000000fffff984 */ /* 0x000fe20000000800 */
[----:B------:R-:W-:Y:S01]  /*3e030*/  @!PT LDS RZ, [RZ] ;  /* 0x00000000fffff984 */ /* 0x000fe20000000800 */
[----:B------:R-:W-:Y:S01]  /*3e040*/  @!PT LDS RZ, [RZ] ;  /* 0x00000000fffff984 */ /* 0x000fe20000000800 */
[----:B------:R-:W-:Y:S01]  /*3e050*/  LDGSTS.E [R2+-0x38000], desc[UR22][R230.64], P0 ;  /* 0xc8000000e6027fae */ /* 0x000fe200081a1016 */
[----:B------:R-:W-:-:S02]  /*3e060*/  ISETP.NE.U32.AND P0, PT, R108, RZ, PT ;  /* 0x000000ff6c00720c */ /* 0x000fc40003f05070 */
[----:B------:R-:W-:Y:S02]  /*3e070*/  SEL R108, RZ, 0x4, P6 ;  /* 0x00000004ff6c7807 */ /* 0x000fe40003000000 */
[----:B------:R-:W-:Y:S02]  /*3e080*/  ISETP.GE.AND P6, PT, R229, UR4, PT ;  /* 0x00000004e5007c0c */ /* 0x000fe4000bfc6270 */
[----:B------:R-:W-:Y:S02]  /*3e090*/  SEL R108, R108, RZ, P2 ;  /* 0x000000ff6c6c7207 */ /* 0x000fe40001000000 */
[----:B------:R-:W-:Y:S02]  /*3e0a0*/  SEL R109, RZ, 0x4, P6 ;  /* 0x00000004ff6d7807 */ /* 0x000fe40003000000 */
[----:B------:R-:W-:Y:S02]  /*3e0b0*/  LOP3.LUT R229, R3, 0x60, RZ, 0xfc, !PT ;  /* 0x0000006003e57812 */ /* 0x000fe400078efcff */
[----:B------:R-:W-:-:S02]  /*3e0c0*/  ISETP.NE.U32.AND P6, PT, R108, RZ, PT ;  /* 0x000000ff6c00720c */ /* 0x000fc40003fc5070 */
[----:B------:R-:W-:Y:S01]  /*3e0d0*/  SEL R108, R109, RZ, P2 ;  /* 0x000000ff6d6c7207 */ /* 0x000fe20001000000 */
[----:B-1----:R-:W-:-:S04]  /*3e0e0*/  IMAD.WIDE R232, R228, 0x4, R232 ;  /* 0x00000004e4e87825 */ /* 0x002fc800078e02e8 */
[----:B---3--:R-:W-:Y:S01]  /*3e0f0*/  IMAD.WIDE R234, R228, 0x4, R234 ;  /* 0x00000004e4ea7825 */ /* 0x008fe200078e02ea */
[----:B------:R-:W-:Y:S01]  /*3e100*/  LDGSTS.E [R2+-0x37ff8], desc[UR22][R232.64], P3 ;  /* 0xc8008000e8027fae */ /* 0x000fe200099a1016 */
[----:B------:R-:W-:Y:S02]  /*3e110*/  ISETP.GE.AND P3, PT, R229, UR4, PT ;  /* 0x00000004e5007c0c */ /* 0x000fe4000bf66270 */
[----:B------:R-:W-:Y:S01]  /*3e120*/  LOP3.LUT R229, R3, 0x62, RZ, 0xfc, !PT ;  /* 0x0000006203e57812 */ /* 0x000fe200078efcff */
[----:B------:R-:W-:Y:S01]  /*3e130*/  LDGSTS.E [R2+-0x36000], desc[UR22][R234.64], P1 ;  /* 0xca000000ea027fae */ /* 0x000fe200089a1016 */
[----:B------:R-:W-:Y:S02]  /*3e140*/  ISETP.NE.U32.AND P1, PT, R108, RZ, PT ;  /* 0x000000ff6c00720c */ /* 0x000fe40003f25070 */
[----:B------:R-:W-:Y:S02]  /*3e150*/  SEL R108, RZ, 0x4, P3 ;  /* 0x00000004ff6c7807 */ /* 0x000fe40001800000 */
[----:B------:R-:W-:-:S02]  /*3e160*/  ISETP.GE.AND P3, PT, R229, UR4, PT ;  /* 0x00000004e5007c0c */ /* 0x000fc4000bf66270 */
[----:B------:R-:W-:Y:S01]  /*3e170*/  SEL R108, R108, RZ, P2 ;  /* 0x000000ff6c6c7207 */ /* 0x000fe20001000000 */
[----:B------:R-:W-:Y:S01]  /*3e180*/  STL.64 [R1+0x1920], R232 ;  /* 0x001920e801007387 */ /* 0x000fe20000100a00 */
[----:B------:R-:W-:Y:S02]  /*3e190*/  SEL R112, RZ, 0x4, P3 ;  /* 0x00000004ff707807 */ /* 0x000fe40001800000 */
[----:B------:R-:W-:Y:S01]  /*3e1a0*/  ISETP.NE.U32.AND P3, PT, R108, RZ, PT ;  /* 0x000000ff6c00720c */ /* 0x000fe20003f65070 */
[----:B------:R-:W-:Y:S01]  /*3e1b0*/  STL.64 [R1+0x1928], R234 ;  /* 0x001928ea01007387 */ /* 0x000fe20000100a00 */
[----:B----4-:R-:W-:-:S03]  /*3e1c0*/  IMAD.WIDE R108, R228, 0x4, R110 ;  /* 0x00000004e46c7825 */ /* 0x010fc600078e026e */
[----:B------:R-:W3:Y:S01]  /*3e1d0*/  LDL.LU.64 R118, [R1+0xff8] ;  /* 0x000ff80001767983 */ /* 0x000ee20000300a00 */
[----:B------:R-:W-:-:S03]  /*3e1e0*/  IMAD.WIDE R110, R228, 0x4, R222 ;  /* 0x00000004e46e7825 */ /* 0x000fc600078e02de */
[----:B------:R-:W4:Y:S01]  /*3e1f0*/  LDL.LU.64 R222, [R1+0x1208] ;  /* 0x0012080001de7983 */ /* 0x000f220000300a00 */
[----:B------:R-:W-:Y:S02]  /*3e200*/  LOP3.LUT R229, R3, 0x4, RZ, 0xfc, !PT ;  /* 0x0000000403e57812 */ /* 0x000fe400078efcff */
[----:B------:R-:W-:Y:S01]  /*3e210*/  SEL R112, R112, RZ, P2 ;  /* 0x000000ff70707207 */ /* 0x000fe20001000000 */
[----:B------:R-:W-:Y:S01]  /*3e220*/  LDGSTS.E [R2+-0x35ff8], desc[UR22][R108.64], P0 ;  /* 0xca0080006c027fae */ /* 0x000fe200081a1016 */
[----:B------:R-:W-:Y:S02]  /*3e230*/  ISETP.GE.AND P0, PT, R229, UR4, PT ;  /* 0x00000004e5007c0c */ /* 0x000fe4000bf06270 */
[----:B------:R-:W-:Y:S01]  /*3e240*/  LOP3.LUT R229, R3, 0x6, RZ, 0xfc, !PT ;  /* 0x0000000603e57812 */ /* 0x000fe200078efcff */
[----:B------:R-:W-:Y:S01]  /*3e250*/  LDGSTS.E [R2+-0x34000], desc[UR22][R110.64], P6 ;  /* 0xcc0000006e027fae */ /* 0x000fe2000b1a1016 */
[----:B------:R-:W-:Y:S02]  /*3e260*/  ISETP.NE.U32.AND P6, PT, R112, RZ, PT ;  /* 0x000000ff7000720c */ /* 0x000fe40003fc5070 */
[----:B------:R-:W-:-:S02]  /*3e270*/  SEL R112, RZ, 0x4, P0 ;  /* 0x00000004ff707807 */ /* 0x000fc40000000000 */
[----:B------:R-:W-:Y:S02]  /*3e280*/  ISETP.GE.AND P0, PT, R229, UR4, PT ;  /* 0x00000004e5007c0c */ /* 0x000fe4000bf06270 */
[----:B------:R-:W-:Y:S01]  /*3e290*/  SEL R112, R112, RZ, P2 ;  /* 0x000000ff70707207 */ /* 0x000fe20001000000 */
[----:B------:R-:W-:Y:S01]  /*3e2a0*/  STL.64 [R1+0x1930], R108 ;  /* 0x0019306c01007387 */ /* 0x000fe20000100a00 */
[----:B------:R-:W-:Y:S02]  /*3e2b0*/  SEL R116, RZ, 0x4, P0 ;  /* 0x00000004ff747807 */ /* 0x000fe40000000000 */
[----:B------:R-:W-:Y:S01]  /*3e2c0*/  ISETP.NE.U32.AND P0, PT, R112, RZ, PT ;  /* 0x000000ff7000720c */ /* 0x000fe20003f05070 */
[----:B------:R-:W-:Y:S01]  /*3e2d0*/  STL.64 [R1+0x1938], R110 ;  /* 0x0019386e01007387 */ /* 0x000fe20000100a00 */
[----:B--2---:R-:W-:-:S03]  /*3e2e0*/  IMAD.WIDE R112, R228, 0x4, R226 ;  /* 0x00000004e4707825 */ /* 0x004fc600078e02e2 */
[----:B------:R-:W2:Y:S01]  /*3e2f0*/  LDL.LU.64 R226, [R1+0x1220] ;  /* 0x0012200001e27983 */ /* 0x000ea20000300a00 */
[----:B------:R-:W-:Y:S02]  /*3e300*/  LOP3.LUT R229, R3, 0x24, RZ, 0xfc, !PT ;  /* 0x0000002403e57812 */ /* 0x000fe400078efcff */
[----:B------:R-:W-:Y:S01]  /*3e310*/  SEL R116, R116, RZ, P2 ;  /* 0x000000ff74747207 */ /* 0x000fe20001000000 */
[----:B------:R-:W2:Y:S04]  /*3e320*/  LDL.LU.64 R122, [R1+0x1170] ;  /* 0x00117000017a7983 */ /* 0x000ea80000300a00 */
[----:B------:R-:W-:Y:S01]  /*3e330*/  LDGSTS.E [R2+-0x33ff8], desc[UR22][R112.64], P1 ;  /* 0xcc00800070027fae */ /* 0x000fe200089a1016 */
[----:B------:R-:W-:Y:S02]  /*3e340*/  ISETP.GE.AND P1, PT, R229, UR4, PT ;  /* 0x00000004e5007c0c */ /* 0x000fe4000bf26270 */
[----:B------:R-:W-:Y:S01]  /*3e350*/  LOP3.LUT R229, R3, 0x26, RZ, 0xfc, !PT ;  /* 0x0000002603e57812 */ /* 0x000fe200078efcff */
[----:B------:R-:W-:Y:S01]  /*3e360*/  STL.64 [R1+0x1940], R112 ;  /* 0x0019407001007387 */ /* 0x000fe20000100a00 */
[----:B------:R-:W-:-:S05]  /*3e370*/  IMAD.WIDE R114, R228, 0x4, R114 ;  /* 0x00000004e4727825 */ /* 0x000fca00078e0272 */
[----:B------:R-:W-:Y:S01]  /*3e380*/  LDGSTS.E [R2+-0x32000], desc[UR22][R114.64], P3 ;  /* 0xce00000072027fae */ /* 0x000fe200099a1016 */
[----:B------:R-:W-:Y:S02]  /*3e390*/  ISETP.NE.U32.AND P3, PT, R116, RZ, PT ;  /* 0x000000ff7400720c */ /* 0x000fe40003f65070 */
[----:B------:R-:W-:Y:S02]  /*3e3a0*/  SEL R116, RZ, 0x4, P1 ;  /* 0x00000004ff747807 */ /* 0x000fe40000800000 */
[----:B------:R-:W-:Y:S02]  /*3e3b0*/  ISETP.GE.AND P1, PT, R229, UR4, PT ;  /* 0x00000004e5007c0c */ /* 0x000fe4000bf26270 */
[----:B------:R-:W-:Y:S02]  /*3e3c0*/  SEL R116, R116, RZ, P2 ;  /* 0x000000ff74747207 */ /* 0x000fe40001000000 */
[----:B------:R-:W-:Y:S01]  /*3e3d0*/  SEL R120, RZ, 0x4, P1 ;  /* 0x00000004ff787807 */ /* 0x000fe20000800000 */
[----:B------:R-:W-:Y:S01]  /*3e3e0*/  STL.64 [R1+0x1948], R114 ;  /* 0x0019487201007387 */ /* 0x000fe20000100a00 */
[----:B------:R-:W-:-:S03]  /*3e3f0*/  ISETP.NE.U32.AND P1, PT, R116, RZ, PT ;  /* 0x000000ff7400720c */ /* 0x000fc60003f25070 */
[----:B------:R-:W2:Y:S01]  /*3e400*/  LDL.LU.64 R126, [R1+0x1168] ;  /* 0x00116800017e7983 */ /* 0x000ea20000300a00 */
[----:B------:R-:W-:Y:S02]  /*3e410*/  LOP3.LUT R229, R3, 0x44, RZ, 0xfc, !PT ;  /* 0x0000004403e57812 */ /* 0x000fe400078efcff */
[----:B------:R-:W-:Y:S01]  /*3e420*/  SEL R120, R120, RZ, P2 ;  /* 0x000000ff78787207 */ /* 0x000fe20001000000 */
[----:B---3--:R-:W-:-:S04]  /*3e430*/  IMAD.WIDE R116, R228, 0x4, R118 ;  /* 0x00000004e4747825 */ /* 0x008fc800078e0276 */
[----:B----4-:R-:W-:Y:S01]  /*3e440*/  IMAD.WIDE R118, R228, 0x4, R222 ;  /* 0x00000004e4767825 */ /* 0x010fe200078e02de */
[----:B------:R-:W-:Y:S04]  /*3e450*/  LDGSTS.E [R2+-0x31ff8], desc[UR22][R116.64], P6 ;  /* 0xce00800074027fae */ /* 0x000fe8000b1a1016 */
[----:B------:R-:W3:Y:S01]  /*3e460*/  LDL.LU.64 R222, [R1+0x10d0] ;  /* 0x0010d00001de7983 */ /* 0x000ee20000300a00 */
[----:B------:R-:W-:Y:S02]  /*3e470*/  ISETP.GE.AND P6, PT, R229, UR4, PT ;  /* 0x00000004e5007c0c */ /* 0x000fe4000bfc6270 */
[----:B------:R-:W-:Y:S01]  /*3e480*/  LOP3.LUT R229, R3, 0x46, RZ, 0xfc, !PT ;  /* 0x0000004603e57812 */ /* 0x000fe200078efcff */
[----:B------:R-:W-:Y:S01]  /*3e490*/  LDGSTS.E [R4+-0x38000], desc[UR22][R118.64], P0 ;  /* 0xc800000076047fae */ /* 0x000fe200081a1016 */
[----:B------:R-:W-:-:S02]  /*3e4a0*/  ISETP.NE.U32.AND P0, PT, R120, RZ, PT ;  /* 0x000000ff7800720c */ /* 0x000fc40003f05070 */
[----:B------:R-:W-:Y:S02]  /*3e4b0*/  SEL R120, RZ, 0x4, P6 ;  /* 0x00000004ff787807 */ /* 0x000fe40003000000 */
        /* <DEDUP_REMOVED lines=8> */
[----:B------:R-:W-:Y:S01]  /*3e540*/  LOP3.LUT R229, R3, 0x64, RZ, 0xfc, !PT ;  /* 0x0000006403e57812 */ /* 0x000fe200078efcff */
[----:B------:R-:W-:Y:S02]  /*3e550*/  IMAD.WIDE R122, R228, 0x4, R122 ;  /* 0x00000004e47a7825 */ /* 0x000fe400078e027a */
[----:B------:R-:W4:Y:S01]  /*3e560*/  LDL.LU.64 R130, [R1+0x1040] ;  /* 0x0010400001827983 */ /* 0x000f220000300a00 */
[----:B------:R-:W-:-:S03]  /*3e570*/  SEL R124, R124, RZ, P2 ;  /* 0x000000ff7c7c7207 */ /* 0x000fc60001000000 */
[----:B------:R-:W-:Y:S01]  /*3e580*/  LDGSTS.E [R4+-0x37ff8], desc[UR22][R120.64], P3 ;  /* 0xc800800078047fae */ /* 0x000fe200099a1016 */
[----:B------:R-:W-:Y:S02]  /*3e590*/  ISETP.GE.AND P3, PT, R229, UR4, PT ;  /* 0x00000004e5007c0c */ /* 0x000fe4000bf66270 */
[----:B------:R-:W-:Y:S01]  /*3e5a0*/  LOP3.LUT R229, R3, 0x66, RZ, 0xfc, !PT ;  /* 0x0000006603e57812 */ /* 0x000fe200078efcff */
[----:B------:R-:W-:Y:S01]  /*3e5b0*/  LDGSTS.E [R4+-0x36000], desc[UR22][R122.64], P1 ;  /* 0xca0000007a047fae */ /* 0x000fe200089a1016 */
[----:B------:R-:W-:Y:S02]  /*3e5c0*/  ISETP.NE.U32.AND P1, PT, R124, RZ, PT ;  /* 0x000000ff7c00720c */ /* 0x000fe40003f25070 */
[----:B------:R-:W-:Y:S02]  /*3e5d0*/  SEL R124, RZ, 0x4, P3 ;  /* 0x00000004ff7c7807 */ /* 0x000fe40001800000 */
[----:B------:R-:W-:Y:S02]  /*3e5e0*/  ISETP.GE.AND P3, PT, R229, UR4, PT ;  /* 0x00000004e5007c0c */ /* 0x000fe4000bf66270 */
[----:B------:R-:W-:Y:S01]  /*3e5f0*/  SEL R124, R124, RZ, P2 ;  /* 0x000000ff7c7c7207 */ /* 0x000fe20001000000 */
[----:B------:R-:W-:Y:S01]  /*3e600*/  STL.64 [R1+0x1960], R120 ;  /* 0x0019607801007387 */ /* 0x000fe20000100a00 */
[----:B------:R-:W-:-:S02]  /*3e610*/  SEL R128, RZ, 0x4, P3 ;  /* 0x00000004ff807807 */ /* 0x000fc40001800000 */
[----:B------:R-:W-:Y:S01]  /*3e620*/  ISETP.NE.U32.AND P3, PT, R124, RZ, PT ;  /* 0x000000ff7c00720c */ /* 0x000fe20003f65070 */
[----:B------:R-:W-:Y:S04]  /*3e630*/  STL.64 [R1+0x1968], R122 ;  /* 0x0019687a01007387 */ /* 0x000fe80000100a00 */
[----:B------:R-:W4:Y:S01]  /*3e640*/  LDL.LU.64 R134, [R1+0x1038] ;  /* 0x0010380001867983 */ /* 0x000f220000300a00 */
[----:B------:R-:W-:Y:S02]  /*3e650*/  LOP3.LUT R229, R3, 0x8, RZ, 0xfc, !PT ;  /* 0x0000000803e57812 */ /* 0x000fe400078efcff */
[----:B------:R-:W-:Y:S01]  /*3e660*/  SEL R128, R128, RZ, P2 ;  /* 0x000000ff80807207 */ /* 0x000fe20001000000 */
[----:B------:R-:W-:-:S05]  /*3e670*/  IMAD.WIDE R124, R228, 0x4, R126 ;  /* 0x00000004e47c7825 */ /* 0x000fca00078e027e */
[----:B------:R-:W-:Y:S01]  /*3e680*/  LDGSTS.E [R4+-0x35ff8], desc[UR22][R124.64], P0 ;  /* 0xca0080007c047fae */ /* 0x000fe200081a1016 */
[----:B------:R-:W-:Y:S02]  /*3e690*/  ISETP.GE.AND P0, PT, R229, UR4, PT ;  /* 0x00000004e5007c0c */ /* 0x000fe4000bf06270 */
[----:B------:R-:W-:Y:S01]  /*3e6a0*/  LOP3.LUT R229, R3, 0xa, RZ, 0xfc, !PT ;  /* 0x0000000a03e57812 */ /* 0x000fe200078efcff */
[----:B---3--:R-:W-:Y:S02]  /*3e6b0*/  IMAD.WIDE R126, R228, 0x4, R222 ;  /* 0x00000004e47e7825 */ /* 0x008fe400078e02de */
[----:B------:R-:W3:Y:S04]  /*3e6c0*/  LDL.LU.64 R222, [R1+0x1278] ;  /* 0x0012780001de7983 */ /* 0x000ee80000300a00 */
        /* <DEDUP_REMOVED lines=10> */
[----:B------:R-:W2:Y:S04]  /*3e770*/  LDL.LU.64 R226, [R1+0x1280] ;  /* 0x0012800001e27983 */ /* 0x000ea80000300a00 */
[----:B------:R-:W2:Y:S01]  /*3e780*/  LDL.LU.64 R138, [R1+0x11e0] ;  /* 0x0011e000018a7983 */ /* 0x000ea20000300a00 */
[----:B----4-:R-:W-:Y:S01]  /*3e790*/  IMAD.WIDE R130, R228, 0x4, R130 ;  /* 0x00000004e4827825 */ /* 0x010fe200078e0282 */
[----:B------:R-:W-:Y:S02]  /*3e7a0*/  LOP3.LUT R229, R3, 0x28, RZ, 0xfc, !PT ;  /* 0x0000002803e57812 */ /* 0x000fe400078efcff */
[----:B------:R-:W-:Y:S01]  /*3e7b0*/  SEL R132, R132, RZ, P2 ;  /* 0x000000ff84847207 */ /* 0x000fe20001000000 */
[----:B------:R-:W-:Y:S01]  /*3e7c0*/  LDGSTS.E [R4+-0x33ff8], desc[UR22][R128.64], P1 ;  /* 0xcc00800080047fae */ /* 0x000fe200089a1016 */
[----:B------:R-:W-:-:S03]  /*3e7d0*/  ISETP.GE.AND P1, PT, R229, UR4, PT ;  /* 0x00000004e5007c0c */ /* 0x000fc6000bf26270 */
[----:B------:R-:W-:Y:S01]  /*3e7e0*/  STL.64 [R1+0x1980], R128 ;  /* 0x0019808001007387 */ /* 0x000fe20000100a00 */
[----:B------:R-:W-:-:S03]  /*3e7f0*/  LOP3.LUT R229, R3, 0x2a, RZ, 0xfc, !PT ;  /* 0x0000002a03e57812 */ /* 0x000fc600078efcff */
[----:B------:R-:W-:Y:S04]  /*3e800*/  STL.64 [R1+0x1988], R130 ;  /* 0x0019888201007387 */ /* 0x000fe80000100a00 */
[----:B------:R-:W4:Y:S04]  /*3e810*/  LDL.LU.64 R146, [R1+0x11d8] ;  /* 0x0011d80001927983 */ /* 0x000f280000300a00 */
[----:B------:R-:W-:Y:S01]  /*3e820*/  LDGSTS.E [R4+-0x32000], desc[UR22][R130.64], P3 ;  /* 0xce00000082047fae */ /* 0x000fe200099a1016 */
[----:B------:R-:W-:Y:S02]  /*3e830*/  ISETP.NE.U32.AND P3, PT, R132, RZ, PT ;  /* 0x000000ff8400720c */ /* 0x000fe40003f65070 */
[----:B------:R-:W-:Y:S01]  /*3e840*/  SEL R132, RZ, 0x4, P1 ;  /* 0x00000004ff847807 */ /* 0x000fe20000800000 */
[----:B------:R-:W4:Y:S01]  /*3e850*/  LDL.LU.64 R142, [R1+0x1110] ;  /* 0x00111000018e7983 */ /* 0x000f220000300a00 */
[----:B------:R-:W-:-:S02]  /*3e860*/  ISETP.GE.AND P1, PT, R229, UR4, PT ;  /* 0x00000004e5007c0c */ /* 0x000fc4000bf26270 */
[----:B------:R-:W-:Y:S02]  /*3e870*/  SEL R132, R132, RZ, P2 ;  /* 0x000000ff84847207 */ /* 0x000fe40001000000 */
[----:B------:R-:W-:Y:S02]  /*3e880*/  SEL R136, RZ, 0x4, P1 ;  /* 0x00000004ff887807 */ /* 0x000fe40000800000 */
[----:B------:R-:W-:Y:S01]  /*3e890*/  ISETP.NE.U32.AND P1, PT, R132, RZ, PT ;  /* 0x000000ff8400720c */ /* 0x000fe20003f25070 */
[----:B------:R-:W-:Y:S01]  /*3e8a0*/  IMAD.WIDE R132, R228, 0x4, R134 ;  /* 0x00000004e4847825 */ /* 0x000fe200078e0286 */
[----:B------:R-:W-:-:S04]  /*3e8b0*/  LOP3.LUT R229, R3, 0x48, RZ, 0xfc, !PT ;  /* 0x0000004803e57812 */ /* 0x000fc800078efcff */
[----:B------:R-:W-:Y:S01]  /*3e8c0*/  STL.64 [R1+0x1990], R132 ;  /* 0x0019908401007387 */ /* 0x000fe20000100a00 */
[----:B------:R-:W-:-:S03]  /*3e8d0*/  SEL R136, R136, RZ, P2 ;  /* 0x000000ff88887207 */ /* 0x000fc60001000000 */
[----:B------:R-:W-:Y:S01]  /*3e8e0*/  LDGSTS.E [R4+-0x31ff8], desc[UR22][R132.64], P6 ;  /* 0xce00800084047fae */ /* 0x000fe2000b1a1016 */
[----:B------:R-:W-:Y:S02]  /*3e8f0*/  ISETP.GE.AND P6, PT, R229, UR4, PT ;  /* 0x00000004e5007c0c */ /* 0x000fe4000bfc6270 */
[----:B------:R-:W-:Y:S01]  /*3e900*/  LOP3.LUT R229, R3, 0x4a, RZ, 0xfc, !PT ;  /* 0x0000004a03e57812 */ /* 0x000fe200078efcff */
[----:B---3--:R-:W-:-:S05]  /*3e910*/  IMAD.WIDE R134, R228, 0x4, R222 ;  /* 0x00000004e4867825 */ /* 0x008fca00078e02de */
[----:B------:R1:W-:Y:S04]  /*3e920*/  STL.64 [R1+0x1998], R134 ;  /* 0x0019988601007387 */ /* 0x0003e80000100a00 */
[----:B------:R-:W3:Y:S04]  /*3e930*/  LDL.LU.64 R222, [R1+0x1108] ;  /* 0x0011080001de7983 */ /* 0x000ee80000300a00 */
[----:B------:R-:W-:Y:S01]  /*3e940*/  LDGSTS.E [R5+-0x38000], desc[UR22][R134.64], P0 ;  /* 0xc800000086057fae */ /* 0x000fe200081a1016 */
[----:B------:R-:W-:Y:S02]  /*3e950*/  ISETP.NE.U32.AND P0, PT, R136, RZ, PT ;  /* 0x000000ff8800720c */ /* 0x000fe40003f05070 */
[----:B------:R-:W-:-:S02]  /*3e960*/  SEL R136, RZ, 0x4, P6 ;  /* 0x00000004ff887807 */ /* 0x000fc40003000000 */
[----:B------:R-:W-:Y:S02]  /*3e970*/  ISETP.GE.AND P6, PT, R229, UR4, PT ;  /* 0x00000004e5007c0c */ /* 0x000fe4000bfc6270 */
[----:B------:R-:W-:Y:S02]  /*3e980*/  SEL R136, R136, RZ, P2 ;  /* 0x000000ff88887207 */ /* 0x000fe40001000000 */
[----:B------:R-:W-:Y:S02]  /*3e990*/  SEL R140, RZ, 0x4, P6 ;  /* 0x00000004ff8c7807 */ /* 0x000fe40003000000 */
[----:B------:R-:W-:Y:S01]  /*3e9a0*/  ISETP.NE.U32.AND P6, PT, R136, RZ, PT ;  /* 0x000000ff8800720c */ /* 0x000fe20003fc5070 */
[C---:B--2---:R-:W-:Y:S02]  /*3e9b0*/  IMAD.WIDE R136, R228.reuse, 0x4, R226 ;  /* 0x00000004e4887825 */ /* 0x044fe400078e02e2 */
[----:B------:R-:W2:Y:S01]  /*3e9c0*/  LDL.LU.64 R226, [R1+0x1068] ;  /* 0x0010680001e27983 */ /* 0x000ea20000300a00 */
[----:B------:R-:W-:Y:S01]  /*3e9d0*/  LOP3.LUT R229, R3, 0x68, RZ, 0xfc, !PT ;  /* 0x0000006803e57812 */ /* 0x000fe200078efcff */
[----:B------:R-:W-:Y:S01]  /*3e9e0*/  IMAD.WIDE R138, R228, 0x4, R138 ;  /* 0x00000004e48a7825 */ /* 0x000fe200078e028a */
[----:B------:R-:W-:Y:S01]  /*3e9f0*/  SEL R140, R140, RZ, P2 ;  /* 0x000000ff8c8c7207 */ /* 0x000fe20001000000 */
[----:B------:R-:W-:Y:S01]  /*3ea00*/  LDGSTS.E [R5+-0x37ff8], desc[UR22][R136.64], P3 ;  /* 0xc800800088057fae */ /* 0x000fe200099a1016 */
[----:B------:R-:W-:-:S02]  /*3ea10*/  ISETP.GE.AND P3, PT, R229, UR4, PT ;  /* 0x00000004e5007c0c */ /* 0x000fc4000bf66270 */
        /* <DEDUP_REMOVED lines=9> */
[----:B------:R-:W-:Y:S01]  /*3eab0*/  STL.64 [R1+0x19a8], R138 ;  /* 0x0019a88a01007387 */ /* 0x000fe20000100a00 */
[----:B----4-:R-:W-:Y:S01]  /*3eac0*/  IMAD.WIDE R140, R228, 0x4, R146 ;  /* 0x00000004e48c7825 */ /* 0x010fe200078e0292 */
[----:B------:R-:W-:Y:S02]  /*3ead0*/  LOP3.LUT R229, R3, 0xc, RZ, 0xfc, !PT ;  /* 0x0000000c03e57812 */ /* 0x000fe400078efcff */
[----:B------:R-:W4:Y:S01]  /*3eae0*/  LDL.LU.64 R154, [R1+0x1060] ;  /* 0x00106000019a7983 */ /* 0x000f220000300a00 */
[----:B------:R-:W-:Y:S01]  /*3eaf0*/  SEL R144, R144, RZ, P2 ;  /* 0x000000ff90907207 */ /* 0x000fe20001000000 */
[----:B------:R-:W-:Y:S02]  /*3eb00*/  IMAD.WIDE R142, R228, 0x4, R142 ;  /* 0x00000004e48e7825 */ /* 0x000fe400078e028e */
[----:B------:R-:W4:Y:S04]  /*3eb10*/  LDL.LU.64 R150, [R1+0x12d8] ;  /* 0x0012d80001967983 */ /* 0x000f280000300a00 */
        /* <DEDUP_REMOVED lines=12> */
[----:B---3--:R-:W-:-:S03]  /*3ebe0*/  IMAD.WIDE R144, R228, 0x4, R222 ;  /* 0x00000004e4907825 */ /* 0x008fc600078e02de */
[----:B------:R-:W3:Y:S01]  /*3ebf0*/  LDL.LU.64 R222, [R1+0x12d0] ;  /* 0x0012d00001de7983 */ /* 0x000ee20000300a00 */
[----:B--2---:R-:W-:Y:S01]  /*3ec00*/  IMAD.WIDE R146, R228, 0x4, R226 ;  /* 0x00000004e4927825 */ /* 0x004fe200078e02e2 */
[----:B------:R-:W-:Y:S02]  /*3ec10*/  LOP3.LUT R229, R3, 0x2c, RZ, 0xfc, !PT ;  /* 0x0000002c03e57812 */ /* 0x000fe400078efcff */
[----:B------:R-:W2:Y:S01]  /*3ec20*/  LDL.LU.64 R226, [R1+0x1218] ;  /* 0x0012180001e27983 */ /* 0x000ea20000300a00 */
        /* <DEDUP_REMOVED lines=13> */
[C---:B----4-:R-:W-:Y:S01]  /*3ed00*/  IMAD.WIDE R148, R228.reuse, 0x4, R154 ;  /* 0x00000004e4947825 */ /* 0x050fe200078e029a */
[----:B------:R-:W-:Y:S02]  /*3ed10*/  LOP3.LUT R229, R3, 0x4c, RZ, 0xfc, !PT ;  /* 0x0000004c03e57812 */ /* 0x000fe400078efcff */
[----:B------:R-:W4:Y:S01]  /*3ed20*/  LDL.LU.64 R162, [R1+0x1210] ;  /* 0x0012100001a27983 */ /* 0x000f220000300a00 */
[----:B------:R-:W-:Y:S01]  /*3ed30*/  IMAD.WIDE R150, R228, 0x4, R150 ;  /* 0x00000004e4967825 */ /* 0x000fe200078e0296 */
[----:B------:R-:W-:Y:S02]  /*3ed40*/  SEL R152, R152, RZ, P2 ;  /* 0x000000ff98987207 */ /* 0x000fe40001000000 */
        /* <DEDUP_REMOVED lines=26> */
[----:B------:R-:W-:Y:S01]  /*3eef0*/  ISETP.GE.AND P3, PT, R229, UR4, PT ;  /* 0x00000004e5007c0c */ /* 0x000fe2000bf66270 */
[----:B------:R-:W-:Y:S01]  /*3ef00*/  STL.64 [R1+0x19e8], R152 ;  /* 0x0019e89801007387 */ /* 0x000fe20000100a00 */
[----:B------:R-:W-:-:S02]  /*3ef10*/  SEL R156, R156, RZ, P2 ;  /* 0x000000ff9c9c7207 */ /* 0x000fc40001000000 */
[----:B------:R-:W-:Y:S01]  /*3ef20*/  SEL R160, RZ, 0x4, P3 ;  /* 0x00000004ffa07807 */ /* 0x000fe20001800000 */
[----:B------:R-:W-:Y:S01]  /*3ef30*/  STL.64 [R1+0x19f0], R154 ;  /* 0x0019f09a01007387 */ /* 0x000fe20000100a00 */
[----:B------:R-:W-:-:S03]  /*3ef40*/  ISETP.NE.U32.AND P3, PT, R156, RZ, PT ;  /* 0x000000ff9c00720c */ /* 0x000fc60003f65070 */
[----:B------:R-:W2:Y:S01]  /*3ef50*/  LDL.LU.64 R172, [R1+0x10a8] ;  /* 0x0010a80001ac7983 */ /* 0x000ea20000300a00 */
[C---:B----4-:R-:W-:Y:S01]  /*3ef60*/  IMAD.WIDE R156, R228.reuse, 0x4, R162 ;  /* 0x00000004e49c7825 */ /* 0x050fe200078e02a2 */
[----:B------:R-:W-:Y:S02]  /*3ef70*/  LOP3.LUT R229, R3, 0x10, RZ, 0xfc, !PT ;  /* 0x0000001003e57812 */ /* 0x000fe400078efcff */
[----:B------:R-:W4:Y:S01]  /*3ef80*/  LDL.LU.64 R166, [R1+0x1310] ;  /* 0x0013100001a67983 */ /* 0x000f220000300a00 */
[----:B------:R-:W-:Y:S01]  /*3ef90*/  IMAD.WIDE R158, R228, 0x4, R158 ;  /* 0x00000004e49e7825 */ /* 0x000fe200078e029e */
[----:B------:R-:W-:Y:S02]  /*3efa0*/  SEL R160, R160, RZ, P2 ;  /* 0x000000ffa0a07207 */ /* 0x000fe40001000000 */
[----:B------:R-:W-:Y:S01]  /*3efb0*/  LDGSTS.E [R6+-0x35ff8], desc[UR22][R156.64], P0 ;  /* 0xca0080009c067fae */ /* 0x000fe200081a1016 */
[----:B------:R-:W-:Y:S02]  /*3efc0*/  ISETP.GE.AND P0, PT, R229, UR4, PT ;  /* 0x00000004e5007c0c */ /* 0x000fe4000bf06270 */
[----:B------:R-:W-:Y:S01]  /*3efd0*/  LOP3.LUT R229, R3, 0x12, RZ, 0xfc, !PT ;  /* 0x0000001203e57812 */ /* 0x000fe200078efcff */
[----:B------:R-:W-:Y:S01]  /*3efe0*/  LDGSTS.E [R6+-0x34000], desc[UR22][R158.64], P6 ;  /* 0xcc0000009e067fae */ /* 0x000fe2000b1a1016 */
[----:B------:R-:W-:-:S02]  /*3eff0*/  ISETP.NE.U32.AND P6, PT, R160, RZ, PT ;  /* 0x000000ffa000720c */ /* 0x000fc40003fc5070 */
[----:B------:R-:W-:Y:S02]  /*3f000*/  SEL R160, RZ, 0x4, P0 ;  /* 0x00000004ffa07807 */ /* 0x000fe40000000000 */
[----:B------:R-:W-:Y:S01]  /*3f010*/  ISETP.GE.AND P0, PT, R229, UR4, PT ;  /* 0x00000004e5007c0c */ /* 0x000fe2000bf06270 */
[----:B------:R-:W-:Y:S01]  /*3f020*/  STL.64 [R1+0x19f8], R156 ;  /* 0x0019f89c01007387 */ /* 0x000fe20000100a00 */
[----:B------:R-:W-:Y:S02]  /*3f030*/  SEL R160, R160, RZ, P2 ;  /* 0x000000ffa0a07207 */ /* 0x000fe40001000000 */
[----:B------:R-:W-:Y:S01]  /*3f040*/  SEL R164, RZ, 0x4, P0 ;  /* 0x00000004ffa47807 */ /* 0x000fe20000000000 */
[----:B------:R-:W-:Y:S01]  /*3f050*/  STL.64 [R1+0x1a00], R158 ;  /* 0x001a009e01007387 */ /* 0x000fe20000100a00 */
[----:B------:R-:W-:-:S03]  /*3f060*/  ISETP.NE.U32.AND P0, PT, R160, RZ, PT ;  /* 0x000000ffa000720c */ /* 0x000fc60003f05070 */
[----:B------:R-:W4:Y:S01]  /*3f070*/  LDL.LU.64 R170, [R1+0x1308] ;  /* 0x0013080001aa7983 */ /* 0x000f220000300a00 */
[----:B---3--:R-:W-:-:S03]  /*3f080*/  IMAD.WIDE R160, R228, 0x4, R222 ;  /* 0x00000004e4a07825 */ /* 0x008fc600078e02de */
[----:B------:R-:W3:Y:S04]  /*3f090*/  LDL.LU.64 R222, [R1+0x1270] ;  /* 0x0012700001de7983 */ /* 0x000ee80000300a00 */
[----:B------:R1:W-:Y:S04]  /*3f0a0*/  STL.64 [R1+0x1a08], R160 ;  /* 0x001a08a001007387 */ /* 0x0003e80000100a00 */
[----:B------:R-:W3:Y:S01]  /*3f0b0*/  LDL.LU.64 R174, [R1+0x1268] ;  /* 0x0012680001ae7983 */ /* 0x000ee20000300a00 */
[----:B--2---:R-:W-:Y:S01]  /*3f0c0*/  IMAD.WIDE R162, R228, 0x4, R226 ;  /* 0x00000004e4a27825 */ /* 0x004fe200078e02e2 */
[----:B------:R-:W-:-:S02]  /*3f0d0*/  LOP3.LUT R229, R3, 0x30, RZ, 0xfc, !PT ;  /* 0x0000003003e57812 */ /* 0x000fc400078efcff */
[----:B------:R-:W2:Y:S01]  /*3f0e0*/  LDL.LU.64 R226, [R1+0x11b8] ;  /* 0x0011b80001e27983 */ /* 0x000ea20000300a00 */
[----:B------:R-:W-:-:S03]  /*3f0f0*/  SEL R164, R164, RZ, P2 ;  /* 0x000000ffa4a47207 */ /* 0x000fc60001000000 */
[----:B------:R-:W-:Y:S01]  /*3f100*/  LDGSTS.E [R6+-0x33ff8], desc[UR22][R160.64], P1 ;  /* 0xcc008000a0067fae */ /* 0x000fe200089a1016 */
[----:B------:R-:W-:Y:S02]  /*3f110*/  ISETP.GE.AND P1, PT, R229, UR4, PT ;  /* 0x00000004e5007c0c */ /* 0x000fe4000bf26270 */
[----:B------:R-:W-:Y:S01]  /*3f120*/  LOP3.LUT R229, R3, 0x32, RZ, 0xfc, !PT ;  /* 0x0000003203e57812 */ /* 0x000fe200078efcff */
[----:B------:R-:W-:Y:S01]  /*3f130*/  LDGSTS.E [R6+-0x32000], desc[UR22][R162.64], P3 ;  /* 0xce000000a2067fae */ /* 0x000fe200099a1016 */
[----:B------:R-:W-:Y:S02]  /*3f140*/  ISETP.NE.U32.AND P3, PT, R164, RZ, PT ;  /* 0x000000ffa400720c */ /* 0x000fe40003f65070 */
[----:B------:R-:W-:Y:S01]  /*3f150*/  SEL R164, RZ, 0x4, P1 ;  /* 0x00000004ffa47807 */ /* 0x000fe20000800000 */
[----:B------:R-:W2:Y:S01]  /*3f160*/  LDL.LU.64 R184, [R1+0x11b0] ;  /* 0x0011b00001b87983 */ /* 0x000ea20000300a00 */
[----:B------:R-:W-:Y:S02]  /*3f170*/  ISETP.GE.AND P1, PT, R229, UR4, PT ;  /* 0x00000004e5007c0c */ /* 0x000fe4000bf26270 */
[----:B------:R-:W-:Y:S01]  /*3f180*/  SEL R164, R164, RZ, P2 ;  /* 0x000000ffa4a47207 */ /* 0x000fe20001000000 */
[----:B------:R-:W2:Y:S01]  /*3f190*/  LDL.LU.64 R178, [R1+0x10f0] ;  /* 0x0010f00001b27983 */ /* 0x000ea20000300a00 */
[----:B------:R-:W-:-:S02]  /*3f1a0*/  SEL R168, RZ, 0x4, P1 ;  /* 0x00000004ffa87807 */ /* 0x000fc40000800000 */
[----:B------:R-:W-:Y:S01]  /*3f1b0*/  ISETP.NE.U32.AND P1, PT, R164, RZ, PT ;  /* 0x000000ffa400720c */ /* 0x000fe20003f25070 */
[C---:B------:R-:W-:Y:S01]  /*3f1c0*/  IMAD.WIDE R164, R228.reuse, 0x4, R172 ;  /* 0x00000004e4a47825 */ /* 0x040fe200078e02ac */
[----:B------:R-:W-:Y:S01]  /*3f1d0*/  LOP3.LUT R229, R3, 0x50, RZ, 0xfc, !PT ;  /* 0x0000005003e57812 */ /* 0x000fe200078efcff */
[----:B------:R-:W2:Y:S02]  /*3f1e0*/  LDL.LU.64 R182, [R1+0x10e8] ;  /* 0x0010e80001b67983 */ /* 0x000ea40000300a00 */
[----:B----4-:R-:W-:Y:S01]  /*3f1f0*/  IMAD.WIDE R166, R228, 0x4, R166 ;  /* 0x00000004e4a67825 */ /* 0x010fe200078e02a6 */
[----:B------:R-:W-:Y:S01]  /*3f200*/  SEL R168, R168, RZ, P2 ;  /* 0x000000ffa8a87207 */ /* 0x000fe20001000000 */
[----:B------:R-:W-:Y:S01]  /*3f210*/  LDGSTS.E [R6+-0x31ff8], desc[UR22][R164.64], P6 ;  /* 0xce008000a4067fae */ /* 0x000fe2000b1a1016 */
[----:B------:R-:W-:Y:S02]  /*3f220*/  ISETP.GE.AND P6, PT, R229, UR4, PT ;  /* 0x00000004e5007c0c */ /* 0x000fe4000bfc6270 */
[----:B------:R-:W-:Y:S01]  /*3f230*/  LOP3.LUT R229, R3, 0x52, RZ, 0xfc, !PT ;  /* 0x0000005203e57812 */ /* 0x000fe200078efcff */
[----:B------:R-:W-:Y:S01]  /*3f240*/  LDGSTS.E [R7+-0x38000], desc[UR22][R166.64], P0 ;  /* 0xc8000000a6077fae */ /* 0x000fe200081a1016 */
[----:B------:R-:W-:-:S02]  /*3f250*/  ISETP.NE.U32.AND P0, PT, R168, RZ, PT ;  /* 0x000000ffa800720c */ /* 0x000fc40003f05070 */
[----:B------:R-:W-:Y:S02]  /*3f260*/  SEL R168, RZ, 0x4, P6 ;  /* 0x00000004ffa87807 */ /* 0x000fe40003000000 */
[----:B------:R-:W-:Y:S02]  /*3f270*/  ISETP.GE.AND P6, PT, R229, UR4, PT ;  /* 0x00000004e5007c0c */ /* 0x000fe4000bfc6270 */
[----:B------:R-:W-:Y:S02]  /*3f280*/  SEL R168, R168, RZ, P2 ;  /* 0x000000ffa8a87207 */ /* 0x000fe40001000000 */
[----:B------:R-:W-:Y:S02]  /*3f290*/  SEL R172, RZ, 0x4, P6 ;  /* 0x00000004ffac7807 */ /* 0x000fe40003000000 */
[----:B------:R-:W-:Y:S02]  /*3f2a0*/  ISETP.NE.U32.AND P6, PT, R168, RZ, PT ;  /* 0x000000ffa800720c */ /* 0x000fe40003fc5070 */
[----:B------:R-:W-:Y:S01]  /*3f2b0*/  LOP3.LUT R229, R3, 0x70, RZ, 0xfc, !PT ;  /* 0x0000007003e57812 */ /* 0x000fe200078efcff */
[----:B------:R-:W-:Y:S01]  /*3f2c0*/  IMAD.WIDE R168, R228, 0x4, R170 ;  /* 0x00000004e4a87825 */ /* 0x000fe200078e02aa */
[----:B------:R-:W-:-:S04]  /*3f2d0*/  SEL R172, R172, RZ, P2 ;  /* 0x000000ffacac7207 */ /* 0x000fc80001000000 */
[----:B------:R-:W-:Y:S01]  /*3f2e0*/  LDGSTS.E [R7+-0x37ff8], desc[UR22][R168.64], P3 ;  /* 0xc8008000a8077fae */ /* 0x000fe200099a1016 */
[----:B------:R-:W-:Y:S02]  /*3f2f0*/  ISETP.GE.AND P3, PT, R229, UR4, PT ;  /* 0x00000004e5007c0c */ /* 0x000fe4000bf66270 */
[----:B------:R-:W-:Y:S01]  /*3f300*/  LOP3.LUT R229, R3, 0x72, RZ, 0xfc, !PT ;  /* 0x0000007203e57812 */ /* 0x000fe200078efcff */
[----:B---3--:R-:W-:Y:S02]  /*3f310*/  IMAD.WIDE R170, R228, 0x4, R222 ;  /* 0x00000004e4aa7825 */ /* 0x008fe400078e02de */
[----:B------:R-:W3:Y:S04]  /*3f320*/  LDL.LU.64 R222, [R1+0x1348] ;  /* 0x0013480001de7983 */ /* 0x000ee80000300a00 */
[----:B------:R-:W-:Y:S01]  /*3f330*/  LDGSTS.E [R7+-0x36000], desc[UR22][R170.64], P1 ;  /* 0xca000000aa077fae */ /* 0x000fe200089a1016 */
[----:B------:R-:W-:-:S02]  /*3f340*/  ISETP.NE.U32.AND P1, PT, R172, RZ, PT ;  /* 0x000000ffac00720c */ /* 0x000fc40003f25070 */
[----:B------:R-:W-:Y:S01]  /*3f350*/  SEL R172, RZ, 0x4, P3 ;  /* 0x00000004ffac7807 */ /* 0x000fe20001800000 */
[----:B------:R-:W4:Y:S01]  /*3f360*/  LDL.LU.64 R186, [R1+0x1340] ;  /* 0x0013400001ba7983 */ /* 0x000f220000300a00 */
[----:B------:R-:W-:Y:S02]  /*3f370*/  ISETP.GE.AND P3, PT, R229, UR4, PT ;  /* 0x00000004e5007c0c */ /* 0x000fe4000bf66270 */
[----:B------:R-:W-:Y:S02]  /*3f380*/  SEL R172, R172, RZ, P2 ;  /* 0x000000ffacac7207 */ /* 0x000fe40001000000 */
[----:B------:R-:W-:Y:S02]  /*3f390*/  SEL R176, RZ, 0x4, P3 ;  /* 0x00000004ffb07807 */ /* 0x000fe40001800000 */
[----:B------:R-:W-:Y:S01]  /*3f3a0*/  ISETP.NE.U32.AND P3, PT, R172, RZ, PT ;  /* 0x000000ffac00720c */ /* 0x000fe20003f65070 */
[----:B------:R-:W-:Y:S01]  /*3f3b0*/  IMAD.WIDE R172, R228, 0x4, R174 ;  /* 0x00000004e4ac7825 */ /* 0x000fe200078e02ae */
[----:B------:R-:W-:-:S02]  /*3f3c0*/  LOP3.LUT R229, R3, 0x14, RZ, 0xfc, !PT ;  /* 0x0000001403e57812 */ /* 0x000fc400078efcff */
[----:B------:R-:W-:Y:S02]  /*3f3d0*/  SEL R176, R176, RZ, P2 ;  /* 0x000000ffb0b07207 */ /* 0x000fe40001000000 */
[----:B------:R-:W-:Y:S01]  /*3f3e0*/  LDGSTS.E [R7+-0x35ff8], desc[UR22][R172.64], P0 ;  /* 0xca008000ac077fae */ /* 0x000fe200081a1016 */
[----:B--2---:R-:W-:-:S03]  /*3f3f0*/  IMAD.WIDE R174, R228, 0x4, R226 ;  /* 0x00000004e4ae7825 */ /* 0x004fc600078e02e2 */
[----:B------:R-:W2:Y:S01]  /*3f400*/  LDL.LU.64 R226, [R1+0x12b0] ;  /* 0x0012b00001e27983 */ /* 0x000ea20000300a00 */
        /* <DEDUP_REMOVED lines=14> */
[----:B------:R-:W-:Y:S01]  /*3f4f0*/  IMAD.WIDE R178, R228, 0x4, R178 ;  /* 0x00000004e4b27825 */ /* 0x000fe200078e02b2 */
        /* <DEDUP_REMOVED lines=22> */
[----:B------:R-:W3:Y:S01]  /*3f660*/  LDL.LU.64 R198, [R1+0x1140] ;  /* 0x0011400001c67983 */ /* 0x000ee20000300a00 */
[----:B------:R-:W-:Y:S02]  /*3f670*/  ISETP.GE.AND P6, PT, R229, UR4, PT ;  /* 0x00000004e5007c0c */ /* 0x000fe4000bfc6270 */
[----:B------:R-:W-:Y:S02]  /*3f680*/  SEL R184, R184, RZ, P2 ;  /* 0x000000ffb8b87207 */ /* 0x000fe40001000000 */
[----:B------:R-:W-:Y:S02]  /*3f690*/  SEL R188, RZ, 0x4, P6 ;  /* 0x00000004ffbc7807 */ /* 0x000fe40003000000 */
[----:B------:R-:W-:Y:S01]  /*3f6a0*/  ISETP.NE.U32.AND P6, PT, R184, RZ, PT ;  /* 0x000000ffb800720c */ /* 0x000fe20003fc5070 */
[----:B----4-:R-:W-:Y:S01]  /*3f6b0*/  IMAD.WIDE R184, R228, 0x4, R186 ;  /* 0x00000004e4b87825 */ /* 0x010fe200078e02ba */
        /* <DEDUP_REMOVED lines=10> */
[----:B------:R-:W4:Y:S01]  /*3f760*/  LDL.LU.64 R208, [R1+0x1380] ;  /* 0x0013800001d07983 */ /* 0x000f220000300a00 */
[----:B------:R-:W-:Y:S02]  /*3f770*/  ISETP.GE.AND P3, PT, R229, UR4, PT ;  /* 0x00000004e5007c0c */ /* 0x000fe4000bf66270 */
[----:B------:R-:W-:Y:S01]  /*3f780*/  SEL R188, R188, RZ, P2 ;  /* 0x000000ffbcbc7207 */ /* 0x000fe20001000000 */
[----:B------:R-:W-:Y:S01]  /*3f790*/  IMAD.WIDE R190, R228, 0x4, R190 ;  /* 0x00000004e4be7825 */ /* 0x000fe200078e02be */
[----:B------:R-:W-:Y:S01]  /*3f7a0*/  SEL R192, RZ, 0x4, P3 ;  /* 0x00000004ffc07807 */ /* 0x000fe20001800000 */
[----:B------:R-:W4:Y:S01]  /*3f7b0*/  LDL.LU.64 R202, [R1+0x12e8] ;  /* 0x0012e80001ca7983 */ /* 0x000f220000300a00 */
[----:B------:R-:W-:Y:S01]  /*3f7c0*/  ISETP.NE.U32.AND P3, PT, R188, RZ, PT ;  /* 0x000000ffbc00720c */ /* 0x000fe20003f65070 */
[----:B------:R-:W-:Y:S01]  /*3f7d0*/  IMAD.WIDE R188, R228, 0x4, R196 ;  /* 0x00000004e4bc7825 */ /* 0x000fe200078e02c4 */
[----:B------:R-:W-:Y:S01]  /*3f7e0*/  LOP3.LUT R229, R3, 0x18, RZ, 0xfc, !PT ;  /* 0x0000001803e57812 */ /* 0x000fe200078efcff */
        /* <DEDUP_REMOVED lines=9> */
[----:B------:R-:W-:-:S02]  /*3f880*/  SEL R192, R192, RZ, P2 ;  /* 0x000000ffc0c07207 */ /* 0x000fc40001000000 */
[----:B------:R-:W-:Y:S02]  /*3f890*/  SEL R196, RZ, 0x4, P0 ;  /* 0x00000004ffc47807 */ /* 0x000fe40000000000 */
[----:B------:R-:W-:Y:S01]  /*3f8a0*/  ISETP.NE.U32.AND P0, PT, R192, RZ, PT ;  /* 0x000000ffc000720c */ /* 0x000fe20003f05070 */
[----:B------:R-:W-:Y:S01]  /*3f8b0*/  IMAD.WIDE R192, R228, 0x4, R194 ;  /* 0x00000004e4c07825 */ /* 0x000fe200078e02c2 */
[----:B------:R-:W-:Y:S02]  /*3f8c0*/  LOP3.LUT R229, R3, 0x38, RZ, 0xfc, !PT ;  /* 0x0000003803e57812 */ /* 0x000fe400078efcff */
[----:B------:R-:W-:Y:S02]  /*3f8d0*/  SEL R196, R196, RZ, P2 ;  /* 0x000000ffc4c47207 */ /* 0x000fe40001000000 */
[----:B------:R-:W-:Y:S01]  /*3f8e0*/  LDGSTS.E [R8+-0x33ff8], desc[UR22][R192.64], P1 ;  /* 0xcc008000c0087fae */ /* 0x000fe200089a1016 */
[----:B------:R-:W-:Y:S02]  /*3f8f0*/  ISETP.GE.AND P1, PT, R229, UR4, PT ;  /* 0x00000004e5007c0c */ /* 0x000fe4000bf26270 */
[----:B------:R-:W-:Y:S01]  /*3f900*/  LOP3.LUT R229, R3, 0x3a, RZ, 0xfc, !PT ;  /* 0x0000003a03e57812 */ /* 0x000fe200078efcff */
[----:B---3--:R-:W-:-:S02]  /*3f910*/  IMAD.WIDE R194, R228, 0x4, R222 ;  /* 0x00000004e4c27825 */ /* 0x008fc400078e02de */
[----:B------:R-:W3:Y:S04]  /*3f920*/  LDL.LU.64 R222, [R1+0x1240] ;  /* 0x0012400001de7983 */ /* 0x000ee80000300a00 */
[----:B------:R-:W-:Y:S01]  /*3f930*/  LDGSTS.E [R8+-0x32000], desc[UR22][R194.64], P3 ;  /* 0xce000000c2087fae */ /* 0x000fe200099a1016 */
[----:B------:R-:W-:Y:S02]  /*3f940*/  ISETP.NE.U32.AND P3, PT, R196, RZ, PT ;  /* 0x000000ffc400720c */ /* 0x000fe40003f65070 */
[----:B------:R-:W-:Y:S01]  /*3f950*/  SEL R196, RZ, 0x4, P1 ;  /* 0x00000004ffc47807 */ /* 0x000fe20000800000 */
[----:B------:R-:W3:Y:S01]  /*3f960*/  LDL.LU.64 R210, [R1+0x1238] ;  /* 0x0012380001d27983 */ /* 0x000ee20000300a00 */
        /* <DEDUP_REMOVED lines=18> */
[----:B----4-:R-:W-:Y:S01]  /*3fa90*/  IMAD.WIDE R202, R228, 0x4, R202 ;  /* 0x00000004e4ca7825 */ /* 0x010fe200078e02ca */
[----:B------:R-:W-:Y:S01]  /*3faa0*/  SEL R204, RZ, 0x4, P6 ;  /* 0x00000004ffcc7807 */ /* 0x000fe20003000000 */
[----:B------:R-:W4:Y:S01]  /*3fab0*/  LDL.LU.64 R214, [R1+0x13b0] ;  /* 0x0013b00001d67983 */ /* 0x000f220000300a00 */
[----:B------:R-:W-:Y:S01]  /*3fac0*/  ISETP.NE.U32.AND P6, PT, R200, RZ, PT ;  /* 0x000000ffc800720c */ /* 0x000fe20003fc5070 */
[----:B------:R-:W-:Y:S01]  /*3fad0*/  IMAD.WIDE R200, R228, 0x4, R208 ;  /* 0x00000004e4c87825 */ /* 0x000fe200078e02d0 */
[----:B------:R-:W-:-:S02]  /*3fae0*/  LOP3.LUT R229, R3, 0x78, RZ, 0xfc, !PT ;  /* 0x0000007803e57812 */ /* 0x000fc400078efcff */
[----:B------:R-:W-:Y:S02]  /*3faf0*/  SEL R204, R204, RZ, P2 ;  /* 0x000000ffcccc7207 */ /* 0x000fe40001000000 */
[----:B------:R-:W-:Y:S01]  /*3fb00*/  LDGSTS.E [R9+-0x37ff8], desc[UR22][R200.64], P3 ;  /* 0xc8008000c8097fae */ /* 0x000fe200099a1016 */
[----:B------:R-:W-:Y:S02]  /*3fb10*/  ISETP.GE.AND P3, PT, R229, UR4, PT ;  /* 0x00000004e5007c0c */ /* 0x000fe4000bf66270 */
[----:B------:R-:W-:Y:S01]  /*3fb20*/  LOP3.LUT R229, R3, 0x7a, RZ, 0xfc, !PT ;  /* 0x0000007a03e57812 */ /* 0x000fe200078efcff */
[----:B------:R-:W-:Y:S01]  /*3fb30*/  LDGSTS.E [R9+-0x36000], desc[UR22][R202.64], P1 ;  /* 0xca000000ca097fae */ /* 0x000fe200089a1016 */
[----:B------:R-:W-:Y:S02]  /*3fb40*/  ISETP.NE.U32.AND P1, PT, R204, RZ, PT ;  /* 0x000000ffcc00720c */ /* 0x000fe40003f25070 */
[----:B------:R-:W-:Y:S02]  /*3fb50*/  SEL R204, RZ, 0x4, P3 ;  /* 0x00000004ffcc7807 */ /* 0x000fe40001800000 */
[----:B------:R-:W-:-:S02]  /*3fb60*/  ISETP.GE.AND P3, PT, R229, UR4, PT ;  /* 0x00000004e5007c0c */ /* 0x000fc4000bf66270 */
[----:B------:R-:W-:Y:S02]  /*3fb70*/  SEL R204, R204, RZ, P2 ;  /* 0x000000ffcccc7207 */ /* 0x000fe40001000000 */
[----:B------:R-:W-:Y:S02]  /*3fb80*/  SEL R208, RZ, 0x4, P3 ;  /* 0x00000004ffd07807 */ /* 0x000fe40001800000 */
[----:B------:R-:W-:Y:S01]  /*3fb90*/  ISETP.NE.U32.AND P3, PT, R204, RZ, PT ;  /* 0x000000ffcc00720c */ /* 0x000fe20003f65070 */
[----:B------:R-:W-:Y:S01]  /*3fba0*/  IMAD.WIDE R204, R228, 0x4, R206 ;  /* 0x00000004e4cc7825 */ /* 0x000fe200078e02ce */
[----:B------:R-:W-:Y:S02]  /*3fbb0*/  LOP3.LUT R229, R3, 0x1c, RZ, 0xfc, !PT ;  /* 0x0000001c03e57812 */ /* 0x000fe400078efcff */
[----:B------:R-:W-:Y:S02]  /*3fbc0*/  SEL R208, R208, RZ, P2 ;  /* 0x000000ffd0d07207 */ /* 0x000fe40001000000 */
[----:B------:R-:W-:Y:S01]  /*3fbd0*/  LDGSTS.E [R9+-0x35ff8], desc[UR22][R204.64], P0 ;  /* 0xca008000cc097fae */ /* 0x000fe200081a1016 */
[----:B------:R-:W-:-:S02]  /*3fbe0*/  ISETP.GE.AND P0, PT, R229, UR4, PT ;  /* 0x00000004e5007c0c */ /* 0x000fc4000bf06270 */
[----:B------:R-:W-:Y:S01]  /*3fbf0*/  LOP3.LUT R229, R3, 0x1e, RZ, 0xfc, !PT ;  /* 0x0000001e03e57812 */ /* 0x000fe200078efcff */
[----:B---3--:R-:W-:Y:S02]  /*3fc00*/  IMAD.WIDE R206, R228, 0x4, R222 ;  /* 0x00000004e4ce7825 */ /* 0x008fe400078e02de */
        /* <DEDUP_REMOVED lines=8> */
[----:B------:R-:W-:Y:S01]  /*3fc90*/  IMAD.WIDE R208, R228, 0x4, R210 ;  /* 0x00000004e4d07825 */ /* 0x000fe200078e02d2 */
[----:B------:R-:W-:Y:S02]  /*3fca0*/  LOP3.LUT R229, R3, 0x3c, RZ, 0xfc, !PT ;  /* 0x0000003c03e57812 */ /* 0x000fe400078efcff */
[----:B------:R-:W-:-:S02]  /*3fcb0*/  SEL R212, R212, RZ, P2 ;  /* 0x000000ffd4d47207 */ /* 0x000fc40001000000 */
        /* <DEDUP_REMOVED lines=8> */
[----:B-1----:R-:W2:Y:S01]  /*3fd40*/  LDL.LU.64 R134, [R1+0x1330] ;  /* 0x0013300001867983 */ /* 0x002ea20000300a00 */
[----:B------:R-:W-:Y:S02]  /*3fd50*/  ISETP.GE.AND P1, PT, R229, UR4, PT ;  /* 0x00000004e5007c0c */ /* 0x000fe4000bf26270 */
[----:B------:R-:W-:-:S02]  /*3fd60*/  SEL R212, R212, RZ, P2 ;  /* 0x000000ffd4d47207 */ /* 0x000fc40001000000 */
[----:B------:R-:W-:Y:S02]  /*3fd70*/  SEL R216, RZ, 0x4, P1 ;  /* 0x00000004ffd87807 */ /* 0x000fe40000800000 */
[----:B------:R-:W-:Y:S01]  /*3fd80*/  ISETP.NE.U32.AND P1, PT, R212, RZ, PT ;  /* 0x000000ffd400720c */ /* 0x000fe20003f25070 */
[----:B------:R-:W-:Y:S01]  /*3fd90*/  IMAD.WIDE R212, R228, 0x4, R218 ;  /* 0x00000004e4d47825 */ /* 0x000fe200078e02da */
[----:B------:R-:W-:-:S03]  /*3fda0*/  SEL R216, R216, RZ, P2 ;  /* 0x000000ffd8d87207 */ /* 0x000fc60001000000 */
[----:B----4-:R-:W-:Y:S01]  /*3fdb0*/  IMAD.WIDE R214, R228, 0x4, R214 ;  /* 0x00000004e4d67825 */ /* 0x010fe200078e02d6 */
[----:B------:R-:W-:Y:S01]  /*3fdc0*/  LOP3.LUT R229, R3, 0x5c, RZ, 0xfc, !PT ;  /* 0x0000005c03e57812 */ /* 0x000fe200078efcff */
[----:B------:R-:W-:Y:S01]  /*3fdd0*/  LDGSTS.E [R9+-0x31ff8], desc[UR22][R212.64], P6 ;  /* 0xce008000d4097fae */ /* 0x000fe2000b1a1016 */
[----:B------:R-:W-:-:S03]  /*3fde0*/  ISETP.NE.U32.AND P6, PT, R216, RZ, PT ;  /* 0x000000ffd800720c */ /* 0x000fc60003fc5070 */
[----:B------:R-:W-:Y:S01]  /*3fdf0*/  LDGSTS.E [R10+-0x38000], desc[UR22][R214.64], P0 ;  /* 0xc8000000d60a7fae */ /* 0x000fe200081a1016 */
[----:B------:R-:W-:Y:S02]  /*3fe00*/  ISETP.GE.AND P0, PT, R229, UR4, PT ;  /* 0x00000004e5007c0c */ /* 0x000fe4000bf06270 */
[C---:B------:R-:W-:Y:S02]  /*3fe10*/  LOP3.LUT R225, R3.reuse, 0x5e, RZ, 0xfc, !PT ;  /* 0x0000005e03e17812 */ /* 0x040fe400078efcff */
[----:B------:R-:W-:Y:S02]  /*3fe20*/  LOP3.LUT R229, R3, 0x7c, RZ, 0xfc, !PT ;  /* 0x0000007c03e57812 */ /* 0x000fe400078efcff */
[----:B------:R-:W-:Y:S02]  /*3fe30*/  SEL R218, RZ, 0x4, P0 ;  /* 0x00000004ffda7807 */ /* 0x000fe40000000000 */
[----:B------:R-:W-:Y:S02]  /*3fe40*/  ISETP.GE.AND P0, PT, R225, UR4, PT ;  /* 0x00000004e1007c0c */ /* 0x000fe4000bf06270 */
[----:B------:R-:W-:-:S02]  /*3fe50*/  SEL R218, R218, RZ, P2 ;  /* 0x000000ffdada7207 */ /* 0x000fc40001000000 */
[----:B------:R-:W-:Y:S02]  /*3fe60*/  SEL R219, RZ, 0x4, P0 ;  /* 0x00000004ffdb7807 */ /* 0x000fe40000000000 */
[----:B------:R-:W-:Y:S02]  /*3fe70*/  ISETP.NE.U32.AND P0, PT, R218, RZ, PT ;  /* 0x000000ffda00720c */ /* 0x000fe40003f05070 */
[----:B------:R-:W-:Y:S01]  /*3fe80*/  SEL R218, R219, RZ, P2 ;  /* 0x000000ffdbda7207 */ /* 0x000fe20001000000 */
[----:B---3--:R-:W-:Y:S02]  /*3fe90*/  IMAD.WIDE R216, R228, 0x4, R222 ;  /* 0x00000004e4d87825 */ /* 0x008fe400078e02de */
[----:B------:R-:W3:Y:S04]  /*3fea0*/  LDL.LU.64 R222, [R1+0x12a0] ;  /* 0x0012a00001de7983 */ /* 0x000ee80000300a00 */
[----:B------:R-:W-:Y:S01]  /*3feb0*/  LDGSTS.E [R10+-0x37ff8], desc[UR22][R216.64], P3 ;  /* 0xc8008000d80a7fae */ /* 0x000fe200099a1016 */
[----:B------:R-:W-:-:S02]  /*3fec0*/  ISETP.GE.AND P3, PT, R229, UR4, PT ;  /* 0x00000004e5007c0c */ /* 0x000fc4000bf66270 */
[----:B------:R-:W1:Y:S01]  /*3fed0*/  LDC R229, c[0x0][0x3a0] ;  /* 0x0000e800ffe57b82 */ /* 0x000e620000000800 */
[----:B------:R-:W4:Y:S01]  /*3fee0*/  LDL.LU.64 R132, [R1+0x1298] ;  /* 0x0012980001847983 */ /* 0x000f220000300a00 */
[----:B------:R-:W-:Y:S02]  /*3fef0*/  SEL R221, RZ, 0x4, P3 ;  /* 0x00000004ffdd7807 */ /* 0x000fe40001800000 */
[----:B------:R-:W-:-:S04]  /*3ff00*/  ISETP.GE.AND P3, PT, R241, UR4, PT ;  /* 0x00000004f1007c0c */ /* 0x000fc8000bf66270 */
[----:B------:R-:W-:Y:S02]  /*3ff10*/  SEL R220, RZ, 0x4, P3 ;  /* 0x00000004ffdc7807 */ /* 0x000fe40001800000 */
[----:B------:R-:W-:Y:S01]  /*3ff20*/  ISETP.NE.U32.AND P3, PT, R218, RZ, PT ;  /* 0x000000ffda00720c */ /* 0x000fe20003f65070 */
[----:B--2---:R-:W-:Y:S02]  /*3ff30*/  IMAD.WIDE R218, R228, 0x4, R226 ;  /* 0x00000004e4da7825 */ /* 0x004fe400078e02e2 */
[----:B------:R-:W2:Y:S04]  /*3ff40*/  LDL.LU.64 R226, [R1+0x11e8] ;  /* 0x0011e80001e27983 */ /* 0x000ea80000300a00 */
[----:B------:R-:W2:Y:S04]  /*3ff50*/  LDL.LU.64 R130, [R1+0x11d0] ;  /* 0x0011d00001827983 */ /* 0x000ea80000300a00 */
        /* <DEDUP_REMOVED lines=13> */
[----:B------:R-:W2:Y:S01]  /*40030*/  LDL.64 R230, [R1+0xf58] ;  /* 0x000f580001e67983 */ /* 0x000ea20000100a00 */
[----:B------:R-:W-:-:S02]  /*40040*/  SEL R221, R221, RZ, P2 ;  /* 0x000000ffdddd7207 */ /* 0x000fc40001000000 */
[----:B------:R-:W-:Y:S01]  /*40050*/  SEL R220, R220, RZ, P2 ;  /* 0x000000ffdcdc7207 */ /* 0x000fe20001000000 */
[----:B------:R-:W-:Y:S01]  /*40060*/  LDGSTS.E [R10+-0x36000], desc[UR22][R218.64], P1 ;  /* 0xca000000da0a7fae */ /* 0x000fe200089a1016 */
[----:B------:R-:W-:Y:S02]  /*40070*/  SEL R224, R224, RZ, P2 ;  /* 0x000000ffe0e07207 */ /* 0x000fe40001000000 */
[----:B------:R-:W-:Y:S01]  /*40080*/  ISETP.NE.U32.AND P1, PT, R221, RZ, PT ;  /* 0x000000ffdd00720c */ /* 0x000fe20003f25070 */
[----:B------:R-:W2:Y:S01]  /*40090*/  LDL.64 R160, [R1+0xf28] ;  /* 0x000f280001a07983 */ /* 0x000ea20000100a00 */
[----:B------:R-:W-:Y:S01]  /*400a0*/  ISETP.NE.U32.AND P2, PT, R220, RZ, PT ;  /* 0x000000ffdc00720c */ /* 0x000fe20003f45070 */
[----:B------:R-:W-:Y:S02]  /*400b0*/  IMAD.WIDE R220, R228, 0x4, R134 ;  /* 0x00000004e4dc7825 */ /* 0x000fe400078e0286 */
[----:B------:R-:W2:Y:S02]  /*400c0*/  LDL.64 R158, [R1+0xef8] ;  /* 0x000ef800019e7983 */ /* 0x000ea40000100a00 */
[----:B-1----:R-:W-:-:S02]  /*400d0*/  VIADD R229, R229, 0x7f ;  /* 0x0000007fe5e57836 */ /* 0x002fc40000000000 */
[----:B------:R-:W-:Y:S01]  /*400e0*/  LDGSTS.E [R10+-0x35ff8], desc[UR22][R220.64], P6 ;  /* 0xca008000dc0a7fae */ /* 0x000fe2000b1a1016 */
[----:B------:R-:W-:-:S03]  /*400f0*/  ISETP.GE.AND P6, PT, R3, UR9, PT ;  /* 0x0000000903007c0c */ /* 0x000fc6000bfc6270 */
[----:B------:R-:W2:Y:S04]  /*40100*/  LDL.64 R156, [R1+0xec8] ;  /* 0x000ec800019c7983 */ /* 0x000ea80000100a00 */
[----:B------:R-:W2:Y:S01]  /*40110*/  LDL.64 R154, [R1+0xea0] ;  /* 0x000ea000019a7983 */ /* 0x000ea20000100a00 */
[----:B------:R-:W-:-:S03]  /*40120*/  SEL R241, RZ, 0x4, P6 ;  /* 0x00000004fff17807 */ /* 0x000fc60003000000 */
[----:B------:R-:W2:Y:S01]  /*40130*/  LDL.64 R152, [R1+0xe70] ;  /* 0x000e700001987983 */ /* 0x000ea20000100a00 */
[----:B------:R-:W-:-:S03]  /*40140*/  ISETP.GT.AND P6, PT, R229, 0x17f, PT ;  /* 0x0000017fe500780c */ /* 0x000fc60003fc4270 */
        /* <DEDUP_REMOVED lines=10> */
[----:B---3--:R-:W-:-:S05]  /*401f0*/  IMAD.WIDE R222, R228, 0x4, R222 ;  /* 0x00000004e4de7825 */ /* 0x008fca00078e02de */
[----:B------:R-:W-:Y:S01]  /*40200*/  LDGSTS.E [R10+-0x34000], desc[UR22][R222.64], P0 ;  /* 0xcc000000de0a7fae */ /* 0x000fe200081a1016 */
[----:B------:R-:W-:Y:S01]  /*40210*/  ISETP.NE.U32.AND P0, PT, R224, RZ, PT ;  /* 0x000000ffe000720c */ /* 0x000fe20003f05070 */
[C---:B----4-:R-:W-:Y:S02]  /*40220*/  IMAD.WIDE R224, R228.reuse, 0x4, R132 ;  /* 0x00000004e4e07825 */ /* 0x050fe400078e0284 */
[----:B------:R-:W3:Y:S04]  /*40230*/  LDL.64 R132, [R1+0x9e0] ;  /* 0x0009e00001847983 */ /* 0x000ee80000100a00 */
[----:B------:R-:W-:Y:S01]  /*40240*/  LDGSTS.E [R10+-0x33ff8], desc[UR22][R224.64], P3 ;  /* 0xcc008000e00a7fae */ /* 0x000fe200099a1016 */
[----:B--2---:R-:W-:-:S04]  /*40250*/  IMAD.WIDE R226, R228, 0x4, R226 ;  /* 0x00000004e4e27825 */ /* 0x004fc800078e02e2 */
[----:B------:R-:W-:Y:S01]  /*40260*/  IMAD.WIDE R228, R228, 0x4, R130 ;  /* 0x00000004e4e47825 */ /* 0x000fe200078e0282 */
[----:B------:R-:W-:Y:S04]  /*40270*/  LDGSTS.E [R10+-0x32000], desc[UR22][R226.64], P1 ;  /* 0xce000000e20a7fae */ /* 0x000fe800089a1016 */
[----:B------:R-:W-:Y:S04]  /*40280*/  LDGSTS.E [R10+-0x31ff8], desc[UR22][R228.64], P2 ;  /* 0xce008000e40a7fae */ /* 0x000fe800091a1016 */
[----:B------:R-:W0:Y:S04]  /*40290*/  LDGDEPBAR ;  /* 0x00000000000079af */ /* 0x000e280000000000 */
[----:B------:R-:W-:Y:S04]  /*402a0*/  LDGSTS.E [R13+0x40000], desc[UR22][R128.64], P0 ;  /* 0x40000000800d7fae */ /* 0x000fe800081a1016 */
        /* <DEDUP_REMOVED lines=44> */
[----:B--2---:R-:W-:Y:S04]  /*40570*/  LDGSTS.E [R13+0x47800], desc[UR22][R130.64], P0 ;  /* 0x47800000820d7fae */ /* 0x004fe800081a1016 */
        /* <DEDUP_REMOVED lines=17> */
[----:B------:R-:W2:Y:S04]  /*40690*/  LDL.LU.64 R14, [R1+0x1a20] ;  /* 0x001a2000010e7983 */ /* 0x000ea80000300a00 */
[----:B------:R-:W2:Y:S04]  /*406a0*/  LDL.64 R130, [R1+0x1400] ;  /* 0x0014000001827983 */ /* 0x000ea80000100a00 */
        /* <DEDUP_REMOVED lines=45> */
[----:B------:R-:W4:Y:S04]  /*40980*/  LDL.64 R132, [R1+0xa10] ;  /* 0x000a100001847983 */ /* 0x000f280000100a00 */
[----:B--2---:R-:W-:Y:S04]  /*40990*/  LDGSTS.E [R14+0x40080], desc[UR22][R130.64], P0 ;  /* 0x40080000820e7fae */ /* 0x004fe800081a1016 */
[----:B---3--:R-:W-:Y:S04]  /*409a0*/  LDGSTS.E [R14+0x40480], desc[UR22][R128.64], P0 ;  /* 0x40480000800e7fae */ /* 0x008fe800081a1016 */
[----:B----4-:R-:W-:Y:S04]  /*409b0*/  LDGSTS.E [R14+0x40880], desc[UR22][R126.64], P0 ;  /* 0x408800007e0e7fae */ /* 0x010fe800081a1016 */
[----:B------:R-:W2:Y:S04]  /*409c0*/  LDL.64 R130, [R1+0x990] ;  /* 0x0009900001827983 */ /* 0x000ea80000100a00 */
[----:B------:R-:W3:Y:S04]  /*409d0*/  LDL.64 R128, [R1+0x928] ;  /* 0x0009280001807983 */ /* 0x000ee80000100a00 */
        /* <DEDUP_REMOVED lines=25> */
[----:B------:R-:W4:Y:S04]  /*40b70*/  LDL.64 R230, [R1] ;  /* 0x0000000001e67983 */ /* 0x000f280000100a00 */
        /* <DEDUP_REMOVED lines=13> */
[----:B------:R-:W4:Y:S04]  /*40c50*/  LDL.64 R150, [R1+0xfd8] ;  /* 0x000fd80001967983 */ /* 0x000f280000100a00 */
[----:B------:R-:W-:Y:S04]  /*40c60*/  LDGSTS.E [R14+0x47480], desc[UR22][R134.64], P0 ;  /* 0x47480000860e7fae */ /* 0x000fe800081a1016 */
[----:B------:R-:W-:Y:S04]  /*40c70*/  LDGSTS.E [R14+0x47880], desc[UR22][R132.64], P0 ;  /* 0x47880000840e7fae */ /* 0x000fe800081a1016 */
        /* <DEDUP_REMOVED lines=10> */
[----:B--2---:R-:W-:Y:S04]  /*40d20*/  LDGSTS.E [R14+0x47c80], desc[UR22][R130.64], P0 ;  /* 0x47c80000820e7fae */ /* 0x004fe800081a1016 */
[----:B---3--:R-:W-:Y:S04]  /*40d30*/  LDGSTS.E [R14+0x60080], desc[UR22][R128.64], P0 ;  /* 0x60080000800e7fae */ /* 0x008fe800081a1016 */
[----:B----4-:R-:W-:Y:S04]  /*40d40*/  LDGSTS.E [R14+0x60480], desc[UR22][R126.64], P0 ;  /* 0x604800007e0e7fae */ /* 0x010fe800081a1016 */
[----:B------:R-:W2:Y:S04]  /*40d50*/  LDL.64 R130, [R1+0x1478] ;  /* 0x0014780001827983 */ /* 0x000ea80000100a00 */
[----:B------:R-:W-:Y:S04]  /*40d60*/  LDGSTS.E [R14+0x60880], desc[UR22][R124.64], P0 ;  /* 0x608800007c0e7fae */ /* 0x000fe800081a1016 */
        /* <DEDUP_REMOVED lines=44> */
[----:B------:R-:W4:Y:S04]  /*41030*/  LDL.64 R230, [R1+0x1018] ;  /* 0x0010180001e67983 */ /* 0x000f280000100a00 */
[----:B------:R-:W4:Y:S04]  /*41040*/  LDL.64 R134, [R1+0xa68] ;  /* 0x000a680001867983 */ /* 0x000f280000100a00 */
[----:B------:R-:W4:Y:S04]  /*41050*/  LDL.64 R132, [R1+0x9d8] ;  /* 0x0009d80001847983 */ /* 0x000f280000100a00 */
[----:B--2---:R-:W-:Y:S04]  /*41060*/  LDGSTS.E [R15+0x40900], desc[UR22][R130.64], P0 ;  /* 0x40900000820f7fae */ /* 0x004fe800081a1016 */
[----:B---3--:R-:W-:Y:S04]  /*41070*/  LDGSTS.E [R15+0x40d00], desc[UR22][R128.64], P0 ;  /* 0x40d00000800f7fae */ /* 0x008fe800081a1016 */
[----:B------:R-:W2:Y:S04]  /*41080*/  LDL.64 R130, [R1+0x948] ;  /* 0x0009480001827983 */ /* 0x000ea80000100a00 */
[----:B----4-:R-:W-:Y:S04]  /*41090*/  LDGSTS.E [R15+0x41100], desc[UR22][R126.64], P0 ;  /* 0x411000007e0f7fae */ /* 0x010fe800081a1016 */
[----:B------:R-:W3:Y:S04]  /*410a0*/  LDL.64 R128, [R1+0xf00] ;  /* 0x000f000001807983 */ /* 0x000ee80000100a00 */
[----:B------:R-:W-:Y:S04]  /*410b0*/  LDGSTS.E [R15+0x41500], desc[UR22][R124.64], P0 ;  /* 0x415000007c0f7fae */ /* 0x000fe800081a1016 */
[----:B------:R-:W4:Y:S04]  /*410c0*/  LDL.64 R126, [R1+0xed8] ;  /* 0x000ed800017e7983 */ /* 0x000f280000100a00 */
[----:B------:R-:W-:Y:S04]  /*410d0*/  LDGSTS.E [R15+0x41900], desc[UR22][R122.64], P0 ;  /* 0x419000007a0f7fae */ /* 0x000fe800081a1016 */
[----:B------:R-:W2:Y:S04]  /*410e0*/  LDL.64 R124, [R1+0xe98] ;  /* 0x000e9800017c7983 */ /* 0x000ea80000100a00 */
        /* <DEDUP_REMOVED lines=8> */
[----:B------:R-:W2:Y:S04]  /*41170*/  LDL.64 R114, [R1+0xf0] ;  /* 0x0000f00001727983 */ /* 0x000ea80000100a00 */
[----:B------:R-:W-:Y:S04]  /*41180*/  LDGSTS.E [R15+0x42d00], desc[UR22][R232.64], P0 ;  /* 0x42d00000e80f7fae */ /* 0x000fe800081a1016 */
[----:B------:R-:W-:Y:S04]  /*41190*/  LDGSTS.E [R15+0x43100], desc[UR22][R112.64], P0 ;  /* 0x43100000700f7fae */ /* 0x000fe800081a1016 */
[----:B------:R-:W-:Y:S04]  /*411a0*/  LDGSTS.E [R15+0x43500], desc[UR22][R110.64], P0 ;  /* 0x435000006e0f7fae */ /* 0x000fe800081a1016 */
[----:B------:R-:W2:Y:S04]  /*411b0*/  LDL.64 R232, [R1+0xda0] ;  /* 0x000da00001e87983 */ /* 0x000ea80000100a00 */
[----:B------:R-:W-:Y:S04]  /*411c0*/  LDGSTS.E [R15+0x43900], desc[UR22][R108.64], P0 ;  /* 0x439000006c0f7fae */ /* 0x000fe800081a1016 */
[----:B------:R-:W2:Y:S04]  /*411d0*/  LDL.64 R112, [R1+0xe8] ;  /* 0x0000e80001707983 */ /* 0x000ea80000100a00 */
[----:B------:R-:W2:Y:S04]  /*411e0*/  LDL.64 R110, [R1+0xe0] ;  /* 0x0000e000016e7983 */ /* 0x000ea80000100a00 */
[----:B------:R-:W2:Y:S04]  /*411f0*/  LDL.64 R108, [R1+0xd8] ;  /* 0x0000d800016c7983 */ /* 0x000ea80000100a00 */
        /* <DEDUP_REMOVED lines=8> */
[----:B---3--:R-:W-:Y:S04]  /*41280*/  LDGSTS.E [R15+0x45500], desc[UR22][R128.64], P0 ;  /* 0x45500000800f7fae */ /* 0x008fe800081a1016 */
[----:B----4-:R-:W-:Y:S04]  /*41290*/  LDGSTS.E [R15+0x45900], desc[UR22][R126.64], P0 ;  /* 0x459000007e0f7fae */ /* 0x010fe800081a1016 */
[----:B------:R-:W3:Y:S04]  /*412a0*/  LDL.64 R128, [R1+0xc0] ;  /* 0x0000c00001807983 */ /* 0x000ee80000100a00 */
[----:B--2---:R-:W-:Y:S04]  /*412b0*/  LDGSTS.E [R15+0x45d00], desc[UR22][R124.64], P0 ;  /* 0x45d000007c0f7fae */ /* 0x004fe800081a1016 */
[----:B------:R-:W2:Y:S04]  /*412c0*/  LDL.64 R126, [R1+0xb8] ;  /* 0x0000b800017e7983 */ /* 0x000ea80000100a00 */
        /* <DEDUP_REMOVED lines=30> */
[----:B------:R-:W4:Y:S04]  /*414b0*/  LDL.64 R230, [R1+0x1468] ;  /* 0x0014680001e67983 */ /* 0x000f280000100a00 */
        /* <DEDUP_REMOVED lines=8> */
[----:B------:R-:W2:Y:S04]  /*41540*/  LDL.LU.64 R236, [R1+0x1a18] ;  /* 0x001a180001ec7983 */ /* 0x000ea80000300a00 */
        /* <DEDUP_REMOVED lines=11> */
[----:B------:R-:W4:Y:S04]  /*41600*/  LDL.64 R158, [R1+0x1420] ;  /* 0x00142000019e7983 */ /* 0x000f280000100a00 */
[----:B------:R-:W-:Y:S04]  /*41610*/  LDGSTS.E [R15+0x67500], desc[UR22][R20.64], P0 ;  /* 0x67500000140f7fae */ /* 0x000fe800081a1016 */
[----:B------:R-:W3:Y:S04]  /*41620*/  LDL.64 R156, [R1+0x13f0] ;  /* 0x0013f000019c7983 */ /* 0x000ee80000100a00 */
[----:B------:R-:W-:Y:S04]  /*41630*/  LDGSTS.E [R15+0x67900], desc[UR22][R18.64], P0 ;  /* 0x67900000120f7fae */ /* 0x000fe800081a1016 */
[----:B------:R-:W3:Y:S04]  /*41640*/  LDL.64 R154, [R1+0x13c0] ;  /* 0x0013c000019a7983 */ /* 0x000ee80000100a00 */
        /* <DEDUP_REMOVED lines=35> */
[----:B---3--:R-:W-:Y:S04]  /*41880*/  LDGSTS.E [R236+0x42580], desc[UR22][R232.64], P0 ;  /* 0x42580000e8ec7fae */ /* 0x008fe800081a1016 */
[----:B------:R-:W3:Y:S04]  /*41890*/  LDL.64 R234, [R1+0x1c0] ;  /* 0x0001c00001ea7983 */ /* 0x000ee80000100a00 */
[----:B----4-:R-:W-:Y:S04]  /*418a0*/  LDGSTS.E [R236+0x42980], desc[UR22][R158.64], P0 ;  /* 0x429800009eec7fae */ /* 0x010fe800081a1016 */
        /* <DEDUP_REMOVED lines=43> */
[----:B----4-:R-:W-:Y:S04]  /*41b60*/  LDGSTS.E [R236+0x61d80], desc[UR22][R232.64], P0 ;  /* 0x61d80000e8ec7fae */ /* 0x010fe800081a1016 */
[----:B------:R-:W3:Y:S04]  /*41b70*/  LDL.64 R134, [R1+0x138] ;  /* 0x0001380001867983 */ /* 0x000ee80000100a00 */
[----:B------:R-:W4:Y:S04]  /*41b80*/  LDL.64 R132, [R1+0x130] ;  /* 0x0001300001847983 */ /* 0x000f280000100a00 */
        /* <DEDUP_REMOVED lines=31> */
[----:B---3--:R-:W-:Y:S04]  /*41d80*/  LDGSTS.E [R236+0x65980], desc[UR22][R232.64], P0 ;  /* 0x65980000e8ec7fae */ /* 0x008fe800081a1016 */
[----:B------:R-:W-:Y:S04]  /*41d90*/  LDGSTS.E [R236+0x65d80], desc[UR22][R134.64], P0 ;  /* 0x65d8000086ec7fae */ /* 0x000fe800081a1016 */
[----:B----4-:R-:W-:Y:S04]  /*41da0*/  LDGSTS.E [R236+0x66180], desc[UR22][R132.64], P0 ;  /* 0x6618000084ec7fae */ /* 0x010fe800081a1016 */
[----:B------:R-:W3:Y:S04]  /*41db0*/  LDL.64 R232, [R1+0x1590] ;  /* 0x0015900001e87983 */ /* 0x000ee80000100a00 */
[----:B------:R-:W-:Y:S04]  /*41dc0*/  LDGSTS.E [R236+0x66580], desc[UR22][R130.64], P0 ;  /* 0x6658000082ec7fae */ /* 0x000fe800081a1016 */
        /* <DEDUP_REMOVED lines=39> */
[----:B------:R-:W2:Y:S04]  /*42040*/  LDL.64 R230, [R1+0x1250] ;  /* 0x0012500001e67983 */ /* 0x000ea80000100a00 */
[----:B---3--:R-:W-:Y:S04]  /*42050*/  LDGSTS.E [R237+0x41e00], desc[UR22][R232.64], P0 ;  /* 0x41e00000e8ed7fae */ /* 0x008fe800081a1016 */
[----:B------:R-:W-:Y:S04]  /*42060*/  LDGSTS.E [R237+0x42200], desc[UR22][R158.64], P0 ;  /* 0x422000009eed7fae */ /* 0x000fe800081a1016 */
[----:B------:R-:W-:Y:S04]  /*42070*/  LDGSTS.E [R237+0x42600], desc[UR22][R156.64], P0 ;  /* 0x426000009ced7fae */ /* 0x000fe800081a1016 */
[----:B------:R-:W3:Y:S04]  /*42080*/  LDL.64 R232, [R1+0x5e0] ;  /* 0x0005e00001e87983 */ /* 0x000ee80000100a00 */
[----:B------:R-:W3:Y:S04]  /*42090*/  LDL.64 R158, [R1+0x2a8] ;  /* 0x0002a800019e7983 */ /* 0x000ee80000100a00 */
[----:B----4-:R-:W-:Y:S04]  /*420a0*/  LDGSTS.E [R237+0x42a00], desc[UR22][R154.64], P0 ;  /* 0x42a000009aed7fae */ /* 0x010fe800081a1016 */
        /* <DEDUP_REMOVED lines=20> */
[----:B------:R-:W4:Y:S04]  /*421f0*/  LDL.64 R138, [R1+0x240] ;  /* 0x00024000018a7983 */ /* 0x000f280000100a00 */
[----:B------:R-:W4:Y:S04]  /*42200*/  LDL.64 R136, [R1+0x238] ;  /* 0x0002380001887983 */ /* 0x000f280000100a00 */
[----:B--2---:R-:W-:Y:S04]  /*42210*/  LDGSTS.E [R237+0x45600], desc[UR22][R230.64], P0 ;  /* 0x45600000e6ed7fae */ /* 0x004fe800081a1016 */
[----:B------:R-:W-:Y:S04]  /*42220*/  LDGSTS.E [R237+0x45a00], desc[UR22][R134.64], P0 ;  /* 0x45a0000086ed7fae */ /* 0x000fe800081a1016 */
[----:B------:R-:W-:Y:S04]  /*42230*/  LDGSTS.E [R237+0x45e00], desc[UR22][R132.64], P0 ;  /* 0x45e0000084ed7fae */ /* 0x000fe800081a1016 */
[----:B------:R-:W2:Y:S04]  /*42240*/  LDL.64 R230, [R1+0x590] ;  /* 0x0005900001e67983 */ /* 0x000ea80000100a00 */
        /* <DEDUP_REMOVED lines=30> */
[----:B--2---:R-:W-:Y:S04]  /*42430*/  LDGSTS.E [R237+0x61a00], desc[UR22][R230.64], P0 ;  /* 0x61a00000e6ed7fae */ /* 0x004fe800081a1016 */
        /* <DEDUP_REMOVED lines=16> */
[----:B---3--:R-:W-:Y:S04]  /*42540*/  LDGSTS.E [R237+0x65a00], desc[UR22][R132.64], P0 ;  /* 0x65a0000084ed7fae */ /* 0x008fe800081a1016 */
[----:B------:R-:W-:Y:S04]  /*42550*/  LDGSTS.E [R237+0x65e00], desc[UR22][R130.64], P0 ;  /* 0x65e0000082ed7fae */ /* 0x000fe800081a1016 */
[----:B------:R-:W3:Y:S04]  /*42560*/  LDL.LU.64 R238, [R1+0x1a10] ;  /* 0x001a100001ee7983 */ /* 0x000ee80000300a00 */
[----:B------:R-:W4:Y:S04]  /*42570*/  LDL.64 R160, [R1+0x1690] ;  /* 0x0016900001a07983 */ /* 0x000f280000100a00 */
        /* <DEDUP_REMOVED lines=32> */
[----:B---3--:R-:W-:Y:S04]  /*42780*/  LDGSTS.E [R238+0x40280], desc[UR22][R112.64], P0 ;  /* 0x4028000070ee7fae */ /* 0x008fe800081a1016 */
[----:B------:R-:W-:Y:S04]  /*42790*/  LDGSTS.E [R238+0x40680], desc[UR22][R110.64], P0 ;  /* 0x406800006eee7fae */ /* 0x000fe800081a1016 */
[----:B------:R-:W-:Y:S04]  /*427a0*/  LDGSTS.E [R238+0x40a80], desc[UR22][R108.64], P0 ;  /* 0x40a800006cee7fae */ /* 0x000fe800081a1016 */
[----:B------:R-:W3:Y:S04]  /*427b0*/  LDL.64 R112, [R1+0xfa8] ;  /* 0x000fa80001707983 */ /* 0x000ee80000100a00 */
[----:B------:R-:W3:Y:S04]  /*427c0*/  LDL.64 R110, [R1+0xf60] ;  /* 0x000f6000016e7983 */ /* 0x000ee80000100a00 */
[----:B------:R-:W-:Y:S04]  /*427d0*/  LDGSTS.E [R238+0x40e80], desc[UR22][R234.64], P0 ;  /* 0x40e80000eaee7fae */ /* 0x000fe800081a1016 */
[----:B------:R-:W3:Y:S04]  /*427e0*/  LDL.64 R108, [R1+0xf10] ;  /* 0x000f1000016c7983 */ /* 0x000ee80000100a00 */
[----:B------:R-:W-:Y:S04]  /*427f0*/  LDGSTS.E [R238+0x41280], desc[UR22][R232.64], P0 ;  /* 0x41280000e8ee7fae */ /* 0x000fe800081a1016 */
[----:B------:R-:W3:Y:S04]  /*42800*/  LDL.64 R234, [R1+0xea8] ;  /* 0x000ea80001ea7983 */ /* 0x000ee80000100a00 */
[----:B--2---:R-:W-:Y:S04]  /*42810*/  LDGSTS.E [R238+0x41680], desc[UR22][R230.64], P0 ;  /* 0x41680000e6ee7fae */ /* 0x004fe800081a1016 */
[----:B------:R-:W2:Y:S04]  /*42820*/  LDL.64 R232, [R1+0xdb0] ;  /* 0x000db00001e87983 */ /* 0x000ea80000100a00 */
        /* <DEDUP_REMOVED lines=239> */
[----:B------:R-:W2:Y:S04]  /*43720*/  LDL.64 R112, [R1+0x1628] ;  /* 0x0016280001707983 */ /* 0x000ea80000100a00 */
[----:B----4-:R-:W-:Y:S04]  /*43730*/  LDGSTS.E [R239+0x67b00], desc[UR22][R108.64], P0 ;  /* 0x67b000006cef7fae */ /* 0x010fe800081a1016 */
        /* <DEDUP_REMOVED lines=72> */
[----:B------:R-:W5:Y:S04]  /*43bc0*/  LDL.LU.64 R160, [R1+0x1a08] ;  /* 0x001a080001a07983 */ /* 0x000f680000300a00 */
        /* <DEDUP_REMOVED lines=8> */
[----:B------:R-:W5:Y:S04]  /*43c50*/  LDL.LU.64 R150, [R1+0x19e0] ;  /* 0x0019e00001967983 */ /* 0x000f680000300a00 */
[----:B------:R-:W-:Y:S04]  /*43c60*/  LDGSTS.E [R240+0x61f80], desc[UR22][R4.64], P0 ;  /* 0x61f8000004f07fae */ /* 0x000fe800081a1016 */
[----:B------:R-:W-:Y:S04]  /*43c70*/  LDGSTS.E [R240+0x62380], desc[UR22][R148.64], P0 ;  /* 0x6238000094f07fae */ /* 0x000fe800081a1016 */
[----:B------:R-:W-:Y:S04]  /*43c80*/  LDGSTS.E [R240+0x62780], desc[UR22][R146.64], P0 ;  /* 0x6278000092f07fae */ /* 0x000fe800081a1016 */
[----:B------:R-:W5:Y:S04]  /*43c90*/  LDL.LU.64 R4, [R1+0x19d8] ;  /* 0x0019d80001047983 */ /* 0x000f680000300a00 */
        /* <DEDUP_REMOVED lines=33> */
[----:B------:R-:W5:Y:S04]  /*43eb0*/  LDL.LU.64 R114, [R1+0x1948] ;  /* 0x0019480001727983 */ /* 0x000f680000300a00 */
[----:B--2---:R-:W-:Y:S04]  /*43ec0*/  LDGSTS.E [R240+0x66b80], desc[UR22][R112.64], P0 ;  /* 0x66b8000070f07fae */ /* 0x004fe800081a1016 */
[----:B---3--:R-:W-:Y:S04]  /*43ed0*/  LDGSTS.E [R240+0x66f80], desc[UR22][R110.64], P0 ;  /* 0x66f800006ef07fae */ /* 0x008fe800081a1016 */
[----:B------:R-:W5:Y:S04]  /*43ee0*/  LDL.LU.64 R112, [R1+0x1940] ;  /* 0x0019400001707983 */ /* 0x000f680000300a00 */
[----:B----4-:R-:W-:Y:S04]  /*43ef0*/  LDGSTS.E [R240+0x67380], desc[UR22][R108.64], P0 ;  /* 0x673800006cf07fae */ /* 0x010fe800081a1016 */
[----:B------:R-:W5:Y:S04]  /*43f00*/  LDL.LU.64 R110, [R1+0x1938] ;  /* 0x00193800016e7983 */ /* 0x000f680000300a00 */
[----:B------:R-:W-:Y:S04]  /*43f10*/  LDGSTS.E [R240+0x67780], desc[UR22][R234.64], P0 ;  /* 0x67780000eaf07fae */ /* 0x000fe800081a1016 */
[----:B------:R-:W5:Y:S04]  /*43f20*/  LDL.LU.64 R108, [R1+0x1930] ;  /* 0x00193000016c7983 */ /* 0x000f680000300a00 */
[----:B------:R-:W-:Y:S04]  /*43f30*/  LDGSTS.E [R240+0x67b80], desc[UR22][R232.64], P0 ;  /* 0x67b80000e8f07fae */ /* 0x000fe800081a1016 */
[----:B------:R-:W5:Y:S04]  /*43f40*/  LDL.LU.64 R234, [R1+0x1928] ;  /* 0x0019280001ea7983 */ /* 0x000f680000300a00 */
[----:B------:R1:W-:Y:S04]  /*43f50*/  LDGSTS.E [R240+0x67f80], desc[UR22][R230.64], P0 ;  /* 0x67f80000e6f07fae */ /* 0x0003e800081a1016 */
[----:B------:R-:W2:Y:S01]  /*43f60*/  LDL.LU.64 R232, [R1+0x1920] ;  /* 0x0019200001e87983 */ /* 0x000ea20000300a00 */
[----:B------:R-:W-:Y:S01]  /*43f70*/  SEL R241, R241, RZ, P6 ;  /* 0x000000fff1f17207 */ /* 0x000fe20003000000 */
[----:B------:R-:W-:-:S02]  /*43f80*/  USHF.R.S32.HI UR4, URZ, 0x1f, UR13 ;  /* 0x0000001fff047899 */ /* 0x000fc4000801140d */
[----:B------:R-:W0:Y:S04]  /*43f90*/  LDGDEPBAR ;  /* 0x00000000000079af */ /* 0x000e280000000000 */
[----:B------:R-:W1:Y:S01]  /*43fa0*/  LDL.LU.64 R230, [R1+0x1918] ;  /* 0x0019180001e67983 */ /* 0x000e620000300a00 */
[----:B------:R-:W-:Y:S02]  /*43fb0*/  ISETP.NE.U32.AND P3, PT, R241, RZ, PT ;  /* 0x000000fff100720c */ /* 0x000fe40003f65070 */
[----:B------:R-:W-:-:S04]  /*43fc0*/  SEL R241, RZ, 0x4, P4 ;  /* 0x00000004fff17807 */ /* 0x000fc80002000000 */
[----:B------:R-:W-:-:S04]  /*43fd0*/  SEL R241, R241, RZ, P6 ;  /* 0x000000fff1f17207 */ /* 0x000fc80003000000 */
[----:B------:R-:W-:Y:S02]  /*43fe0*/  ISETP.NE.U32.AND P1, PT, R241, RZ, PT ;  /* 0x000000fff100720c */ /* 0x000fe40003f25070 */
[----:B------:R-:W3:Y:S01]  /*43ff0*/  LDC R241, c[0x0][0x3a0] ;  /* 0x0000e800fff17b82 */ /* 0x000ee20000000800 */
[----:B------:R-:W-:Y:S02]  /*44000*/  USHF.L.U32 UR12, UR13, 0x2, URZ ;  /* 0x000000020d0c7899 */ /* 0x000fe400080006ff */
[----:B------:R-:W-:Y:S01]  /*44010*/  USHF.L.U64.HI UR13, UR13, 0x2, UR4 ;  /* 0x000000020d0d7899 */ /* 0x000fe20008010204 */
[----:B------:R-:W-:Y:S01]  /*44020*/  ISETP.NE.U32.AND P0, PT, RZ, UR17, PT ;  /* 0x00000011ff007c0c */ /* 0x000fe2000bf05070 */
[----:B------:R-:W-:-:S04]  /*44030*/  DEPBAR.LE SB0, 0x2 ;  /* 0x000080800000791a */ /* 0x000fc80000000000 */
[----:B---3--:R-:W-:Y:S01]  /*44040*/  VIADD R241, R241, 0x7f ;  /* 0x0000007ff1f17836 */ /* 0x008fe20000000000 */
[----:B------:R-:W-:Y:S01]  /*44050*/  BAR.SYNC.DEFER_BLOCKING 0x0 ;  /* 0x0000000000007b1d */ /* 0x000fe20000010000 */
[----:B-1----:R-:W-:-:S04]  /*44060*/  IADD3 R230, P2, PT, R230, UR12, RZ ;  /* 0x0000000ce6e67c10 */ /* 0x002fc8000ff5e0ff */
[----:B------:R-:W-:Y:S02]  /*44070*/  IADD3.X R231, PT, PT, R231, UR13, RZ, P2, !PT ;  /* 0x0000000de7e77c10 */ /* 0x000fe400097fe4ff */
[----:B------:R-:W-:Y:S02]  /*44080*/  ISETP.LT.OR P2, PT, R241, 0x80, P0 ;  /* 0x00000080f100780c */ /* 0x000fe40000741670 */
[----:B--2---:R-:W-:-:S04]  /*44090*/  IADD3 R232, P4, PT, R232, UR12, RZ ;  /* 0x0000000ce8e87c10 */ /* 0x004fc8000ff9e0ff */
[----:B------:R-:W-:-:S07]  /*440a0*/  IADD3.X R233, PT, PT, R233, UR13, RZ, P4, !PT ;  /* 0x0000000de9e97c10 */ /* 0x000fce000a7fe4ff */
[----:B------:R-:W-:Y:S05]  /*440b0*/  @P2 BRA `(.L_x_6) ;  /* 0x0000000800702947 */ /* 0x000fea0003800000 */
[----:B------:R-:W-:Y:S02]  /*440c0*/  USHF.R.U32.HI UR32, URZ, 0x4, UR7 ;  /* 0x00000004ff207899 */ /* 0x000fe40008011607 */
[----:B------:R-:W-:Y:S02]  /*440d0*/  UIADD3 UR14, UPT, UPT, UR7, 0xc0000, URZ ;  /* 0x000c0000070e7890 */ /* 0x000fe4000fffe0ff */
[----:B------:R-:W-:Y:S02]  /*440e0*/  USGXT.U32 UR32, UR32, 0xe ;  /* 0x0000000e2020789a */ /* 0x000fe40008000000 */
[----:B------:R-:W-:Y:S02]  /*440f0*/  USHF.R.U32.HI UR14, URZ, 0x4, UR14 ;  /* 0x00000004ff0e7899 */ /* 0x000fe4000801160e */
[----:B------:R-:W-:Y:S02]  /*44100*/  UIADD3 UR24, UP1, UPT, UR32, 0x2, URZ ;  /* 0x0000000220187890 */ /* 0x000fe4000ff3e0ff */
[----:B------:R-:W-:Y:S01]  /*44110*/  USGXT.U32 UR56, UR14, 0xe ;  /* 0x0000000e0e38789a */ /* 0x000fe20008000000 */
[----:B------:R-:W-:Y:S01]  /*44120*/  UMOV UR5, URZ ;  /* 0x000000ff00057c82 */ /* 0x000fe20008000000 */
[----:B------:R-:W-:Y:S01]  /*44130*/  UMOV UR4, URZ ;  /* 0x000000ff00047c82 */ /* 0x000fe20008000000 */
[----:B------:R-:W-:-:S02]  /*44140*/  UIADD3.X UR25, UPT, UPT, UR5, 0x40004040, URZ, UP1, !UPT ;  /* 0x4000404005197890 */ /* 0x000fc40008ffe4ff */
[----:B------:R-:W-:Y:S02]  /*44150*/  UIADD3 UR42, UP1, UPT, UR56, 0x2, URZ ;  /* 0x00000002382a7890 */ /* 0x000fe4000ff3e0ff */
[----:B------:R-:W-:Y:S02]  /*44160*/  UIADD3.64 UR18, UPT, UPT, UR24, 0x2, URZ ;  /* 0x0000000218127897 */ /* 0x000fe4000fffe0ff */
[----:B------:R-:W-:Y:S02]  /*44170*/  UIADD3.X UR43, UPT, UPT, UR4, 0x40004040, URZ, UP1, !UPT ;  /* 0x40004040042b7890 */ /* 0x000fe40008ffe4ff */
[----:B------:R-:W-:Y:S02]  /*44180*/  UIADD3.64 UR76, UPT, UPT, UR24, 0x4, URZ ;  /* 0x00000004184c7897 */ /* 0x000fe4000fffe0ff */
[----:B------:R-:W-:Y:S02]  /*44190*/  UIADD3.64 UR44, UPT, UPT, UR42, 0x2, URZ ;  /* 0x000000022a2c7897 */ /* 0x000fe4000fffe0ff */
[----:B------:R-:W-:-:S02]  /*441a0*/  UIADD3.64 UR48, UPT, UPT, UR42, 0x4, URZ ;  /* 0x000000042a307897 */ /* 0x000fc4000fffe0ff */
[----:B------:R-:W-:Y:S02]  /*441b0*/  UIADD3.64 UR4, UPT, UPT, UR24, 0x7fe, URZ ;  /* 0x000007fe18047897 */ /* 0x000fe4000fffe0ff */
[----:B------:R-:W-:Y:S01]  /*441c0*/  UIADD3.64 UR54, UPT, UPT, UR42, 0x1fe, URZ ;  /* 0x000001fe2a367897 */ /* 0x000fe2000fffe0ff */
[----:B------:R-:W-:Y:S01]  /*441d0*/  UMOV UR28, 0x0 ;  /* 0x00000000001c7882 */ /* 0x000fe20000000000 */
[----:B------:R-:W-:Y:S01]  /*441e0*/  UMOV UR29, 0x4400910 ;  /* 0x04400910001d7882 */ /* 0x000fe20000000000 */
[----:B------:R-:W-:Y:S01]  /*441f0*/  UMOV UR33, 0x40004040 ;  /* 0x4000404000217882 */ /* 0x000fe20000000000 */
[----:B------:R-:W-:Y:S01]  /*44200*/  UMOV UR57, 0x40004040 ;  /* 0x4000404000397882 */ /* 0x000fe20000000000 */
[----:B------:R-:W-:Y:S01]  /*44210*/  UMOV UR26, 0x0 ;  /* 0x00000000001a7882 */ /* 0x000fe20000000000 */
[----:B------:R-:W-:Y:S01]  /*44220*/  UMOV UR27, 0x4400910 ;  /* 0x04400910001b7882 */ /* 0x000fe20000000000 */
[----:B------:R-:W-:Y:S01]  /*44230*/  UMOV UR70, 0x0 ;  /* 0x0000000000467882 */ /* 0x000fe20000000000 */
[----:B------:R-:W-:Y:S01]  /*44240*/  UMOV UR71, 0x4400910 ;  /* 0x0440091000477882 */ /* 0x000fe20000000000 */
[----:B------:R1:W-:Y:S01]  /*44250*/  UTCHMMA gdesc[UR56], gdesc[UR32], tmem[UR10], tmem[UR28], idesc[UR29], !UPT ;  /* 0x00ff1c20380075ea */ /* 0x0003e2000f80000a */
[----:B------:R-:W-:Y:S01]  /*44260*/  UMOV UR30, 0x0 ;  /* 0x00000000001e7882 */ /* 0x000fe20000000000 */
[----:B------:R-:W-:Y:S01]  /*44270*/  UMOV UR31, 0x4400910 ;  /* 0x04400910001f7882 */ /* 0x000fe20000000000 */
[----:B------:R2:W-:Y:S01]  /*44280*/  UTCHMMA gdesc[UR42], gdesc[UR24], tmem[UR10], tmem[UR26], idesc[UR27], UPT ;  /* 0x00ff1a182a0075ea */ /* 0x0005e2000b80000a */
[----:B------:R-:W-:Y:S01]  /*44290*/  UMOV UR68, 0x0 ;  /* 0x0000000000447882 */ /* 0x000fe20000000000 */
[----:B------:R-:W-:Y:S01]  /*442a0*/  UMOV UR69, 0x4400910 ;  /* 0x0440091000457882 */ /* 0x000fe20000000000 */
[----:B------:R-:W-:Y:S01]  /*442b0*/  UTCHMMA gdesc[UR44], gdesc[UR18], tmem[UR10], tmem[UR70], idesc[UR71], UPT ;  /* 0x00ff46122c0075ea */ /* 0x000fe2000b80000a */
[----:B------:R-:W-:Y:S01]  /*442c0*/  UIADD3.64 UR58, UPT, UPT, UR24, 0x800, URZ ;  /* 0x00000800183a7897 */ /* 0x000fe2000fffe0ff */
[----:B------:R-:W-:Y:S01]  /*442d0*/  UTCHMMA gdesc[UR48], gdesc[UR76], tmem[UR10], tmem[UR30], idesc[UR31], UPT ;  /* 0x00ff1e4c300075ea */ /* 0x000fe2000b80000a */
[----:B------:R-:W-:Y:S01]  /*442e0*/  UIADD3.64 UR72, UPT, UPT, UR42, 0x200, URZ ;  /* 0x000002002a487897 */ /* 0x000fe2000fffe0ff */
[----:B------:R3:W-:Y:S01]  /*442f0*/  UTCHMMA gdesc[UR54], gdesc[UR4], tmem[UR10], tmem[UR68], idesc[UR69], UPT ;  /* 0x00ff4404360075ea */ /* 0x0007e2000b80000a */
[----:B-1----:R-:W-:-:S02]  /*44300*/  UIADD3.64 UR28, UPT, UPT, UR24, 0x802, URZ ;  /* 0x00000802181c7897 */ /* 0x002fc4000fffe0ff */
[----:B------:R-:W-:Y:S02]  /*44310*/  UIADD3.64 UR66, UPT, UPT, UR42, 0x202, URZ ;  /* 0x000002022a427897 */ /* 0x000fe4000fffe0ff */
[----:B------:R-:W-:Y:S02]  /*44320*/  UIADD3.64 UR50, UPT, UPT, UR24, 0x804, URZ ;  /* 0x0000080418327897 */ /* 0x000fe4000fffe0ff */
[----:B------:R-:W-:Y:S02]  /*44330*/  UIADD3.64 UR32, UPT, UPT, UR24, 0xffe, URZ ;  /* 0x00000ffe18207897 */ /* 0x000fe4000fffe0ff */
[----:B--2---:R-:W-:Y:S02]  /*44340*/  UIADD3.64 UR26, UPT, UPT, UR42, 0x3fe, URZ ;  /* 0x000003fe2a1a7897 */ /* 0x004fe4000fffe0ff */
[----:B---3--:R-:W-:Y:S01]  /*44350*/  UIADD3.64 UR4, UPT, UPT, UR42, 0x204, URZ ;  /* 0x000002042a047897 */ /* 0x008fe2000fffe0ff */
[----:B------:R-:W-:Y:S01]  /*44360*/  UMOV UR34, 0x0 ;  /* 0x0000000000227882 */ /* 0x000fe20000000000 */
[----:B------:R-:W-:Y:S01]  /*44370*/  UMOV UR35, 0x4400910 ;  /* 0x0440091000237882 */ /* 0x000fe20000000000 */
[----:B------:R-:W-:Y:S01]  /*44380*/  UMOV UR46, 0x0 ;  /* 0x00000000002e7882 */ /* 0x000fe20000000000 */
[----:B------:R-:W-:Y:S01]  /*44390*/  UMOV UR47, 0x4400910 ;  /* 0x04400910002f7882 */ /* 0x000fe20000000000 */
[----:B------:R-:W-:Y:S01]  /*443a0*/  UMOV UR36, 0x0 ;  /* 0x0000000000247882 */ /* 0x000fe20000000000 */
[----:B------:R-:W-:Y:S01]  /*443b0*/  UMOV UR37, 0x4400910 ;  /* 0x0440091000257882 */ /* 0x000fe20000000000 */
[----:B------:R-:W-:Y:S01]  /*443c0*/  UTCHMMA gdesc[UR72], gdesc[UR58], tmem[UR10], tmem[UR34], idesc[UR35], UPT ;  /* 0x00ff223a480075ea */ /* 0x000fe2000b80000a */
[----:B------:R-:W-:Y:S01]  /*443d0*/  UMOV UR38, 0x0 ;  /* 0x0000000000267882 */ /* 0x000fe20000000000 */
[----:B------:R-:W-:Y:S01]  /*443e0*/  UMOV UR39, 0x4400910 ;  /* 0x0440091000277882 */ /* 0x000fe20000000000 */
[----:B------:R1:W-:Y:S01]  /*443f0*/  UTCHMMA gdesc[UR66], gdesc[UR28], tmem[UR10], tmem[UR46], idesc[UR47], UPT ;  /* 0x00ff2e1c420075ea */ /* 0x0003e2000b80000a */
[----:B------:R-:W-:Y:S01]  /*44400*/  UIADD3.64 UR18, UPT, UPT, UR24, 0x1000, URZ ;  /* 0x0000100018127897 */ /* 0x000fe2000fffe0ff */
[----:B------:R-:W-:Y:S01]  /*44410*/  UTCHMMA gdesc[UR4], gdesc[UR50], tmem[UR10], tmem[UR36], idesc[UR37], UPT ;  /* 0x00ff2432040075ea */ /* 0x000fe2000b80000a */
[----:B------:R-:W-:Y:S01]  /*44420*/  UIADD3.64 UR70, UPT, UPT, UR24, 0x1002, URZ ;  /* 0x0000100218467897 */ /* 0x000fe2000fffe0ff */
[----:B------:R2:W-:Y:S01]  /*44430*/  UTCHMMA gdesc[UR26], gdesc[UR32], tmem[UR10], tmem[UR38], idesc[UR39], UPT ;  /* 0x00ff26201a0075ea */ /* 0x0005e2000b80000a */
[----:B------:R-:W-:-:S02]  /*44440*/  UIADD3.64 UR30, UPT, UPT, UR42, 0x402, URZ ;  /* 0x000004022a1e7897 */ /* 0x000fc4000fffe0ff */
[----:B------:R-:W-:Y:S02]  /*44450*/  UIADD3.64 UR76, UPT, UPT, UR24, 0x1004, URZ ;  /* 0x00001004184c7897 */ /* 0x000fe4000fffe0ff */
[----:B------:R-:W-:Y:S02]  /*44460*/  UIADD3.64 UR68, UPT, UPT, UR24, 0x17fe, URZ ;  /* 0x000017fe18447897 */ /* 0x000fe4000fffe0ff */
[----:B-1----:R-:W-:Y:S02]  /*44470*/  UIADD3.64 UR28, UPT, UPT, UR42, 0x400, URZ ;  /* 0x000004002a1c7897 */ /* 0x002fe4000fffe0ff */
[----:B------:R-:W-:Y:S02]  /*44480*/  UIADD3.64 UR34, UPT, UPT, UR42, 0x5fe, URZ ;  /* 0x000005fe2a227897 */ /* 0x000fe4000fffe0ff */
[----:B--2---:R-:W-:Y:S02]  /*44490*/  UIADD3.64 UR32, UPT, UPT, UR42, 0x404, URZ ;  /* 0x000004042a207897 */ /* 0x004fe4000fffe0ff */
[----:B------:R-:W-:-:S02]  /*444a0*/  UIADD3.64 UR46, UPT, UPT, UR24, 0x1800, URZ ;  /* 0x00001800182e7897 */ /* 0x000fc4000fffe0ff */
[----:B------:R-:W-:Y:S01]  /*444b0*/  UIADD3.64 UR36, UPT, UPT, UR42, 0x600, URZ ;  /* 0x000006002a247897 */ /* 0x000fe2000fffe0ff */
[----:B------:R-:W-:Y:S01]  /*444c0*/  UMOV UR40, 0x0 ;  /* 0x0000000000287882 */ /* 0x000fe20000000000 */
[----:B------:R-:W-:Y:S01]  /*444d0*/  UMOV UR41, 0x4400910 ;  /* 0x0440091000297882 */ /* 0x000fe20000000000 */
[----:B------:R-:W-:Y:S01]  /*444e0*/  UMOV UR64, 0x0 ;  /* 0x0000000000407882 */ /* 0x000fe20000000000 */
[----:B------:R-:W-:Y:S01]  /*444f0*/  UMOV UR65, 0x4400910 ;  /* 0x0440091000417882 */ /* 0x000fe20000000000 */
[----:B------:R-:W-:Y:S01]  /*44500*/  UMOV UR74, 0x0 ;  /* 0x00000000004a7882 */ /* 0x000fe20000000000 */
[----:B------:R-:W-:Y:S01]  /*44510*/  UMOV UR75, 0x4400910 ;  /* 0x04400910004b7882 */ /* 0x000fe20000000000 */
[----:B------:R1:W-:Y:S01]  /*44520*/  UTCHMMA gdesc[UR28], gdesc[UR18], tmem[UR10], tmem[UR40], idesc[UR41], UPT ;  /* 0x00ff28121c0075ea */ /* 0x0003e2000b80000a */
[----:B------:R-:W-:Y:S01]  /*44530*/  UMOV UR62, 0x0 ;  /* 0x00000000003e7882 */ /* 0x000fe20000000000 */
[----:B------:R-:W-:Y:S01]  /*44540*/  UMOV UR63, 0x4400910 ;  /* 0x04400910003f7882 */ /* 0x000fe20000000000 */
[----:B------:R-:W-:Y:S01]  /*44550*/  UTCHMMA gdesc[UR30], gdesc[UR70], tmem[UR10], tmem[UR64], idesc[UR65], UPT ;  /* 0x00ff40461e0075ea */ /* 0x000fe2000b80000a */
[----:B------:R2:W-:Y:S01]  /*44560*/  UTCHMMA gdesc[UR32], gdesc[UR76], tmem[UR10], tmem[UR74], idesc[UR75], UPT ;  /* 0x00ff4a4c200075ea */ /* 0x0005e2000b80000a */
[----:B------:R-:W-:Y:S01]  /*44570*/  UIADD3.64 UR50, UPT, UPT, UR24, 0x1802, URZ ;  /* 0x0000180218327897 */ /* 0x000fe2000fffe0ff */
[----:B------:R-:W-:Y:S01]  /*44580*/  UTCHMMA gdesc[UR34], gdesc[UR68], tmem[UR10], tmem[UR62], idesc[UR63], UPT ;  /* 0x00ff3e44220075ea */ /* 0x000fe2000b80000a */
[----:B------:R-:W-:Y:S01]  /*44590*/  UIADD3.64 UR38, UPT, UPT, UR42, 0x602, URZ ;  /* 0x000006022a267897 */ /* 0x000fe2000fffe0ff */
[----:B------:R3:W-:Y:S01]  /*445a0*/  UTCHMMA gdesc[UR36], gdesc[UR46], tmem[UR10], tmem[UR64], idesc[UR65], UPT ;  /* 0x00ff402e240075ea */ /* 0x0007e2000b80000a */
[----:B------:R-:W-:-:S02]  /*445b0*/  UIADD3 UR17, UPT, UPT, UR10, 0x100000, URZ ;  /* 0x001000000a117890 */ /* 0x000fc4000fffe0ff */
[----:B-1----:R-:W-:Y:S02]  /*445c0*/  UIADD3.64 UR18, UPT, UPT, UR24, 0x1804, URZ ;  /* 0x0000180418127897 */ /* 0x002fe4000fffe0ff */
[----:B------:R-:W-:Y:S01]  /*445d0*/  UIADD3.64 UR40, UPT, UPT, UR42, 0x604, URZ ;  /* 0x000006042a287897 */ /* 0x000fe2000fffe0ff */
[----:B--2---:R-:W-:Y:S01]  /*445e0*/  UMOV UR76, 0x0 ;  /* 0x00000000004c7882 */ /* 0x004fe20000000000 */
[----:B------:R-:W-:Y:S01]  /*445f0*/  UMOV UR77, 0x4400910 ;  /* 0x04400910004d7882 */ /* 0x000fe20000000000 */
[----:B------:R-:W-:Y:S02]  /*44600*/  UIADD3 UR21, UPT, UPT, UR10, 0x100000, URZ ;  /* 0x001000000a157890 */ /* 0x000fe4000fffe0ff */
[----:B------:R1:W-:Y:S01]  /*44610*/  UTCHMMA gdesc[UR38], gdesc[UR50], tmem[UR10], tmem[UR76], idesc[UR77], UPT ;  /* 0x00ff4c32260075ea */ /* 0x0003e2000b80000a */
[----:B---3--:R-:W-:Y:S02]  /*44620*/  UIADD3.64 UR64, UPT, UPT, UR24, 0x1ffe, URZ ;  /* 0x00001ffe18407897 */ /* 0x008fe4000fffe0ff */
[----:B------:R-:W-:Y:S01]  /*44630*/  UIADD3.64 UR62, UPT, UPT, UR24, 0x2000, URZ ;  /* 0x00002000183e7897 */ /* 0x000fe2000fffe0ff */
[----:B------:R-:W-:Y:S01]  /*44640*/  UTCHMMA gdesc[UR40], gdesc[UR18], tmem[UR10], tmem[UR74], idesc[UR75], UPT ;  /* 0x00ff4a12280075ea */ /* 0x000fe2000b80000a */
[----:B------:R-:W-:-:S02]  /*44650*/  UIADD3 UR61, UPT, UPT, UR10, 0x100000, URZ ;  /* 0x001000000a3d7890 */ /* 0x000fc4000fffe0ff */
[----:B------:R-:W-:Y:S02]  /*44660*/  UIADD3.64 UR46, UPT, UPT, UR24, 0x2002, URZ ;  /* 0x00002002182e7897 */ /* 0x000fe4000fffe0ff */
[----:B------:R-:W-:Y:S01]  /*44670*/  UIADD3 UR53, UPT, UPT, UR10, 0x100000, URZ ;  /* 0x001000000a357890 */ /* 0x000fe2000fffe0ff */
[----:B------:R2:W-:Y:S01]  /*44680*/  UTCHMMA gdesc[UR56], gdesc[UR64], tmem[UR17], tmem[UR74], idesc[UR75], !UPT ;  /* 0x00ff4a40380075ea */ /* 0x0005e2000f800011 */
[----:B-1----:R-:W-:Y:S01]  /*44690*/  UIADD3.64 UR50, UPT, UPT, UR24, 0x2004, URZ ;  /* 0x0000200418327897 */ /* 0x002fe2000fffe0ff */
[----:B------:R1:W-:Y:S01]  /*446a0*/  UTCHMMA gdesc[UR42], gdesc[UR62], tmem[UR21], tmem[UR74], idesc[UR75], UPT ;  /* 0x00ff4a3e2a0075ea */ /* 0x0003e2000b800015 */
[----:B------:R-:W-:Y:S01]  /*446b0*/  UIADD3 UR59, UPT, UPT, UR10, 0x100000, URZ ;  /* 0x001000000a3b7890 */ /* 0x000fe2000fffe0ff */
[----:B------:R-:W-:Y:S02]  /*446c0*/  UMOV UR68, 0x0 ;  /* 0x0000000000447882 */ /* 0x000fe40000000000 */
[----:B------:R-:W-:Y:S01]  /*446d0*/  UTCHMMA gdesc[UR44], gdesc[UR46], tmem[UR61], tmem[UR74], idesc[UR75], UPT ;  /* 0x00ff4a2e2c0075ea */ /* 0x000fe2000b80003d */
[----:B------:R-:W-:Y:S01]  /*446e0*/  UMOV UR69, 0x4400910 ;  /* 0x0440091000457882 */ /* 0x000fe20000000000 */
[----:B------:R-:W-:-:S02]  /*446f0*/  UIADD3 UR52, UPT, UPT, UR10, 0x100000, URZ ;  /* 0x001000000a347890 */ /* 0x000fc4000fffe0ff */
[----:B--2---:R-:W-:Y:S01]  /*44700*/  UIADD3.64 UR56, UPT, UPT, UR24, 0x27fe, URZ ;  /* 0x000027fe18387897 */ /* 0x004fe2000fffe0ff */
[----:B------:R2:W-:Y:S01]  /*44710*/  UTCHMMA gdesc[UR48], gdesc[UR50], tmem[UR53], tmem[UR74], idesc[UR75], UPT ;  /* 0x00ff4a32300075ea */ /* 0x0005e2000b800035 */
[----:B------:R-:W-:Y:S02]  /*44720*/  UIADD3 UR58, UPT, UPT, UR10, 0x100000, URZ ;  /* 0x001000000a3a7890 */ /* 0x000fe4000fffe0ff */
[----:B------:R-:W-:Y:S02]  /*44730*/  UIADD3 UR60, UPT, UPT, UR10, 0x100000, URZ ;  /* 0x001000000a3c7890 */ /* 0x000fe4000fffe0ff */
[----:B-1----:R-:W-:Y:S01]  /*44740*/  UIADD3.64 UR62, UPT, UPT, UR24, 0x2804, URZ ;  /* 0x00002804183e7897 */ /* 0x002fe2000fffe0ff */
[----:B------:R-:W-:Y:S02]  /*44750*/  UMOV UR70, 0x0 ;  /* 0x0000000000467882 */ /* 0x000fe40000000000 */
[----:B------:R1:W-:Y:S01]  /*44760*/  UTCHMMA gdesc[UR54], gdesc[UR56], tmem[UR59], tmem[UR68], idesc[UR69], UPT ;  /* 0x00ff4438360075ea */ /* 0x0003e2000b80003b */
[----:B------:R-:W-:Y:S01]  /*44770*/  UMOV UR71, 0x4400910 ;  /* 0x0440091000477882 */ /* 0x000fe20000000000 */
[----:B--2---:R-:W-:-:S02]  /*44780*/  UIADD3.64 UR74, UPT, UPT, UR24, 0x2800, URZ ;  /* 0x00002800184a7897 */ /* 0x004fc4000fffe0ff */
[----:B------:R-:W-:Y:S02]  /*44790*/  UIADD3 UR14, UPT, UPT, UR10, 0x100000, URZ ;  /* 0x001000000a0e7890 */ /* 0x000fe4000fffe0ff */
[----:B------:R-:W-:Y:S02]  /*447a0*/  UIADD3.64 UR48, UPT, UPT, UR24, 0x2ffe, URZ ;  /* 0x00002ffe18307897 */ /* 0x000fe4000fffe0ff */
[----:B------:R-:W-:Y:S02]  /*447b0*/  UIADD3 UR20, UPT, UPT, UR10, 0x100000, URZ ;  /* 0x001000000a147890 */ /* 0x000fe4000fffe0ff */
[----:B-1----:R-:W-:Y:S01]  /*447c0*/  UIADD3.64 UR68, UPT, UPT, UR24, 0x2802, URZ ;  /* 0x0000280218447897 */ /* 0x002fe2000fffe0ff */
[----:B------:R1:W-:Y:S01]  /*447d0*/  UTCHMMA gdesc[UR72], gdesc[UR74], tmem[UR52], tmem[UR70], idesc[UR71], UPT ;  /* 0x00ff464a480075ea */ /* 0x0003e2000b800034 */
[----:B------:R-:W-:Y:S01]  /*447e0*/  UMOV UR56, 0x0 ;  /* 0x0000000000387882 */ /* 0x000fe20000000000 */
[----:B------:R-:W-:Y:S01]  /*447f0*/  UMOV UR57, 0x4400910 ;  /* 0x0440091000397882 */ /* 0x000fe20000000000 */
[----:B------:R-:W-:-:S02]  /*44800*/  UIADD3.64 UR50, UPT, UPT, UR24, 0x3000, URZ ;  /* 0x0000300018327897 */ /* 0x000fc4000fffe0ff */
[----:B------:R-:W-:Y:S02]  /*44810*/  UIADD3 UR19, UPT, UPT, UR10, 0x100000, URZ ;  /* 0x001000000a137890 */ /* 0x000fe4000fffe0ff */
[----:B------:R-:W-:Y:S01]  /*44820*/  UIADD3 UR18, UPT, UPT, UR10, 0x100000, URZ ;  /* 0x001000000a127890 */ /* 0x000fe2000fffe0ff */
[----:B------:R2:W-:Y:S01]  /*44830*/  UTCHMMA gdesc[UR66], gdesc[UR68], tmem[UR58], tmem[UR56], idesc[UR57], UPT ;  /* 0x00ff3844420075ea */ /* 0x0005e2000b80003a */
[----:B------:R-:W-:Y:S01]  /*44840*/  UIADD3.64 UR54, UPT, UPT, UR24, 0x3004, URZ ;  /* 0x0000300418367897 */ /* 0x000fe2000fffe0ff */
[----:B------:R3:W-:Y:S01]  /*44850*/  UTCHMMA gdesc[UR4], gdesc[UR62], tmem[UR60], tmem[UR70], idesc[UR71], UPT ;  /* 0x00ff463e040075ea */ /* 0x0007e2000b80003c */
[----:B-1----:R-:W-:Y:S02]  /*44860*/  UIADD3.64 UR52, UPT, UPT, UR24, 0x3002, URZ ;  /* 0x0000300218347897 */ /* 0x002fe4000fffe0ff */
[----:B------:R-:W-:Y:S02]  /*44870*/  UIADD3 UR64, UPT, UPT, UR10, 0x100000, URZ ;  /* 0x001000000a407890 */ /* 0x000fe4000fffe0ff */
[----:B------:R-:W-:Y:S01]  /*44880*/  UIADD3 UR65, UPT, UPT, UR10, 0x100000, URZ ;  /* 0x001000000a417890 */ /* 0x000fe2000fffe0ff */
[----:B------:R-:W-:Y:S01]  /*44890*/  UMOV UR72, 0x0 ;  /* 0x0000000000487882 */ /* 0x000fe20000000000 */
[----:B--2---:R-:W-:-:S02]  /*448a0*/  UIADD3.64 UR56, UPT, UPT, UR24, 0x37fe, URZ ;  /* 0x000037fe18387897 */ /* 0x004fc4000fffe0ff */
[----:B------:R-:W-:Y:S02]  /*448b0*/  UIADD3.64 UR58, UPT, UPT, UR24, 0x3800, URZ ;  /* 0x00003800183a7897 */ /* 0x000fe4000fffe0ff */
[----:B---3--:R-:W-:Y:S02]  /*448c0*/  UIADD3.64 UR60, UPT, UPT, UR24, 0x3802, URZ ;  /* 0x00003802183c7897 */ /* 0x008fe4000fffe0ff */
[----:B------:R-:W-:Y:S01]  /*448d0*/  UIADD3.64 UR24, UPT, UPT, UR24, 0x3804, URZ ;  /* 0x0000380418187897 */ /* 0x000fe2000fffe0ff */
        /* <DEDUP_REMOVED lines=8> */
[----:B------:R1:W-:Y:S01]  /*44960*/  UTCHMMA gdesc[UR28], gdesc[UR50], tmem[UR20], tmem[UR68], idesc[UR69], UPT ;  /* 0x00ff44321c0075ea */ /* 0x0003e2000b800014 */
[----:B------:R1:W-:Y:S01]  /*44970*/  UTCHMMA gdesc[UR30], gdesc[UR52], tmem[UR19], tmem[UR72], idesc[UR73], UPT ;  /* 0x00ff48341e0075ea */ /* 0x0003e2000b800013 */
[----:B------:R-:W-:Y:S01]  /*44980*/  UMOV UR42, 0x0 ;  /* 0x00000000002a7882 */ /* 0x000fe20000000000 */
[----:B------:R-:W-:Y:S01]  /*44990*/  UMOV UR43, 0x4400910 ;  /* 0x04400910002b7882 */ /* 0x000fe20000000000 */
[----:B------:R1:W-:Y:S01]  /*449a0*/  UTCHMMA gdesc[UR32], gdesc[UR54], tmem[UR18], tmem[UR74], idesc[UR75], UPT ;  /* 0x00ff4a36200075ea */ /* 0x0003e2000b800012 */
[----:B------:R-:W-:Y:S01]  /*449b0*/  UMOV UR44, 0x0 ;  /* 0x00000000002c7882 */ /* 0x000fe20000000000 */
[----:B------:R-:W-:Y:S01]  /*449c0*/  UMOV UR45, 0x4400910 ;  /* 0x04400910002d7882 */ /* 0x000fe20000000000 */
[----:B------:R-:W-:Y:S01]  /*449d0*/  UMOV UR4, UR16 ;  /* 0x0000001000047c82 */ /* 0x000fe20008000000 */
[----:B------:R-:W-:Y:S01]  /*449e0*/  UMOV UR5, URZ ;  /* 0x000000ff00057c82 */ /* 0x000fe20008000000 */
[----:B------:R1:W-:Y:S01]  /*449f0*/  UTCHMMA gdesc[UR34], gdesc[UR56], tmem[UR17], tmem[UR76], idesc[UR77], UPT ;  /* 0x00ff4c38220075ea */ /* 0x0003e2000b800011 */
[----:B------:R-:W-:Y:S01]  /*44a00*/  UMOV UR46, 0x0 ;  /* 0x00000000002e7882 */ /* 0x000fe20000000000 */
[----:B------:R-:W-:Y:S01]  /*44a10*/  UMOV UR47, 0x4400910 ;  /* 0x04400910002f7882 */ /* 0x000fe20000000000 */
[----:B------:R1:W-:Y:S01]  /*44a20*/  UTCHMMA gdesc[UR36], gdesc[UR58], tmem[UR21], tmem[UR42], idesc[UR43], UPT ;  /* 0x00ff2a3a240075ea */ /* 0x0003e2000b800015 */
[----:B------:R-:W-:Y:S01]  /*44a30*/  UMOV UR70, UR4 ;  /* 0x0000000400467c82 */ /* 0x000fe20008000000 */
[----:B------:R1:W-:Y:S01]  /*44a40*/  UTCHMMA gdesc[UR38], gdesc[UR60], tmem[UR64], tmem[UR44], idesc[UR45], UPT ;  /* 0x00ff2c3c260075ea */ /* 0x0003e2000b800040 */
[----:B------:R1:W-:Y:S01]  /*44a50*/  UTCHMMA gdesc[UR40], gdesc[UR24], tmem[UR65], tmem[UR46], idesc[UR47], UPT ;  /* 0x00ff2e18280075ea */ /* 0x0003e2000b800041 */
[----:B------:R1:W-:Y:S01]  /*44a60*/  UTCBAR [UR70], URZ ;  /* 0x000000ff460073e9 */ /* 0x0003e200080000ff */
[----:B------:R-:W-:Y:S01]  /*44a70*/  NOP ;  /* 0x0000000000007918 */ /* 0x000fe20000000000 */
.L_x_6:
[----:B------:R-:W-:Y:S01]  /*44a80*/  BAR.SYNC.DEFER_BLOCKING 0x0 ;  /* 0x0000000000007b1d */ /* 0x000fe20000010000 */
[----:B------:R-:W-:Y:S02]  /*44a90*/  LOP3.LUT R241, R3, 0x20, RZ, 0xfc, !PT ;  /* 0x0000002003f17812 */ /* 0x000fe400078efcff */
[----:B-----5:R-:W-:-:S04]  /*44aa0*/  IADD3 R234, P4, PT, R234, UR12, RZ ;  /* 0x0000000ceaea7c10 */ /* 0x020fc8000ff9e0ff */
[----:B------:R-:W-:Y:S01]  /*44ab0*/  IADD3.X R235, PT, PT, R235, UR13, RZ, P4, !PT ;  /* 0x0000000debeb7c10 */ /* 0x000fe2000a7fe4ff */
[----:B------:R2:W-:Y:S01]  /*44ac0*/  STL.64 [R1+0x1918], R238 ;  /* 0x001918ee01007387 */ /* 0x0005e20000100a00 */
[----:B------:R-:W-:-:S04]  /*44ad0*/  IADD3 R108, P4, PT, R108, UR12, RZ ;  /* 0x0000000c6c6c7c10 */ /* 0x000fc8000ff9e0ff */
[----:B------:R-:W-:Y:S02]  /*44ae0*/  IADD3.X R109, PT, PT, R109, UR13, RZ, P4, !PT ;  /* 0x0000000d6d6d7c10 */ /* 0x000fe4000a7fe4ff */
[----:B--2---:R-:W-:Y:S02]  /*44af0*/  LOP3.LUT R239, R3, 0x22, RZ, 0xfc, !PT ;  /* 0x0000002203ef7812 */ /* 0x004fe400078efcff */
[----:B------:R-:W-:Y:S01]  /*44b00*/  IADD3 R238, P4, PT, R110, UR12, RZ ;  /* 0x0000000c6eee7c10 */ /* 0x000fe2000ff9e0ff */
[----:B------:R-:W-:Y:S01]  /*44b10*/  @!PT LDS RZ, [RZ] ;  /* 0x00000000fffff984 */ /* 0x000fe20000000800 */
[----:B------:R-:W-:Y:S01]  /*44b20*/  @!PT LDS RZ, [RZ] ;  /* 0x00000000fffff984 */ /* 0x000fe20000000800 */
[----:B------:R-:W-:Y:S01]  /*44b30*/  @!PT LDS RZ, [RZ] ;  /* 0x00000000fffff984 */ /* 0x000fe20000000800 */
[----:B------:R-:W-:Y:S01]  /*44b40*/  LDGSTS.E [R2+-0x30000], desc[UR22][R230.64], P3 ;  /* 0xd0000000e6027fae */ /* 0x000fe200099a1016 */
[----:B------:R-:W-:Y:S02]  /*44b50*/  ISETP.GE.AND P2, PT, R239, UR9, PT ;  /* 0x00000009ef007c0c */ /* 0x000fe4000bf46270 */
[----:B------:R-:W-:Y:S01]  /*44b60*/  ISETP.GE.AND P3, PT, R252, UR9, PT ;  /* 0x00000009fc007c0c */ /* 0x000fe2000bf66270 */
[----:B------:R-:W-:Y:S01]  /*44b70*/  LDGSTS.E [R2+-0x2fff8], desc[UR22][R232.64], P1 ;  /* 0xd0008000e8027fae */ /* 0x000fe200089a1016 */
[----:B------:R-:W-:Y:S01]  /*44b80*/  ISETP.GE.AND P1, PT, R241, UR9, PT ;  /* 0x00000009f1007c0c */ /* 0x000fe2000bf26270 */
[----:B------:R-:W-:Y:S01]  /*44b90*/  IMAD.MOV.U32 R110, RZ, RZ, R238 ;  /* 0x000000ffff6e7224 */ /* 0x000fe200078e00ee */
[----:B------:R-:W-:-:S02]  /*44ba0*/  SEL R252, RZ, 0x4, P2 ;  /* 0x00000004fffc7807 */ /* 0x000fc40001000000 */
[----:B------:R-:W-:Y:S02]  /*44bb0*/  SEL R241, RZ, 0x4, P1 ;  /* 0x00000004fff17807 */ /* 0x000fe40000800000 */
[----:B------:R-:W-:Y:S02]  /*44bc0*/  SEL R252, R252, RZ, P6 ;  /* 0x000000fffcfc7207 */ /* 0x000fe40003000000 */
[----:B------:R-:W-:Y:S02]  /*44bd0*/  SEL R241, R241, RZ, P6 ;  /* 0x000000fff1f17207 */ /* 0x000fe40003000000 */
[----:B------:R-:W-:Y:S02]  /*44be0*/  IADD3.X R239, PT, PT, R111, UR13, RZ, P4, !PT ;  /* 0x0000000d6fef7c10 */ /* 0x000fe4000a7fe4ff */
[----:B------:R-:W-:Y:S02]  /*44bf0*/  ISETP.NE.U32.AND P1, PT, R241, RZ, PT ;  /* 0x000000fff100720c */ /* 0x000fe40003f25070 */
[----:B------:R-:W-:Y:S01]  /*44c00*/  SEL R241, RZ, 0x4, P3 ;  /* 0x00000004fff17807 */ /* 0x000fe20001800000 */
[----:B------:R-:W-:Y:S01]  /*44c10*/  IMAD.MOV.U32 R111, RZ, RZ, R239 ;  /* 0x000000ffff6f7224 */ /* 0x000fe200078e00ef */
[----:B------:R-:W-:Y:S01]  /*44c20*/  ISETP.NE.U32.AND P3, PT, R252, RZ, PT ;  /* 0x000000fffc00720c */ /* 0x000fe20003f65070 */
[----:B------:R2:W-:Y:S01]  /*44c30*/  STL.64 [R1+0x378], R238 ;  /* 0x000378ee01007387 */ /* 0x0005e20000100a00 */
[----:B------:R-:W-:-:S04]  /*44c40*/  SEL R241, R241, RZ, P6 ;  /* 0x000000fff1f17207 */ /* 0x000fc80003000000 */
[----:B------:R-:W-:Y:S02]  /*44c50*/  ISETP.NE.U32.AND P2, PT, R241, RZ, PT ;  /* 0x000000fff100720c */ /* 0x000fe40003f45070 */
[C---:B------:R-:W-:Y:S01]  /*44c60*/  LOP3.LUT R252, R3.reuse, 0x42, RZ, 0xfc, !PT ;  /* 0x0000004203fc7812 */ /* 0x040fe200078efcff */
[----:B------:R-:W-:Y:S03]  /*44c70*/  LDGSTS.E [R2+-0x2e000], desc[UR22][R234.64], P1 ;  /* 0xd2000000ea027fae */ /* 0x000fe600089a1016 */
[----:B------:R-:W-:Y:S01]  /*44c80*/  ISETP.GE.AND P1, PT, R252, UR9, PT ;  /* 0x00000009fc007c0c */ /* 0x000fe2000bf26270 */
[----:B------:R-:W-:Y:S01]  /*44c90*/  LDGSTS.E [R2+-0x2dff8], desc[UR22][R108.64], P3 ;  /* 0xd20080006c027fae */ /* 0x000fe200099a1016 */
[----:B------:R-:W-:-:S03]  /*44ca0*/  LOP3.LUT R252, R3, 0x62, RZ, 0xfc, !PT ;  /* 0x0000006203fc7812 */ /* 0x000fc600078efcff */
[----:B--2---:R-:W2:Y:S01]  /*44cb0*/  LDL.LU.64 R238, [R1+0x1918] ;  /* 0x0019180001ee7983 */ /* 0x004ea20000300a00 */
[----:B------:R-:W-:Y:S02]  /*44cc0*/  LOP3.LUT R241, R3, 0x60, RZ, 0xfc, !PT ;  /* 0x0000006003f17812 */ /* 0x000fe400078efcff */
[----:B------:R-:W-:Y:S01]  /*44cd0*/  ISETP.GE.AND P3, PT, R252, UR9, PT ;  /* 0x00000009fc007c0c */ /* 0x000fe2000bf66270 */
[----:B------:R3:W-:Y:S01]  /*44ce0*/  LDGSTS.E [R2+-0x2c000], desc[UR22][R110.64], P2 ;  /* 0xd40000006e027fae */ /* 0x0007e200091a1016 */
[----:B------:R-:W-:Y:S02]  /*44cf0*/  ISETP.GE.AND P2, PT, R241, UR9, PT ;  /* 0x00000009f1007c0c */ /* 0x000fe4000bf46270 */
[C---:B------:R-:W-:Y:S02]  /*44d00*/  LOP3.LUT R241, R3.reuse, 0x4, RZ, 0xfc, !PT ;  /* 0x0000000403f17812 */ /* 0x040fe400078efcff */
[----:B------:R-:W-:Y:S02]  /*44d10*/  LOP3.LUT R252, R3, 0x6, RZ, 0xfc, !PT ;  /* 0x0000000603fc7812 */ /* 0x000fe400078efcff */
[----:B---3--:R-:W-:-:S02]  /*44d20*/  SEL R110, RZ, 0x4, P1 ;  /* 0x00000004ff6e7807 */ /* 0x008fc40000800000 */
[----:B------:R-:W-:Y:S02]  /*44d30*/  SEL R111, RZ, 0x4, P2 ;  /* 0x00000004ff6f7807 */ /* 0x000fe40001000000 */
[----:B------:R-:W-:Y:S02]  /*44d40*/  SEL R110, R110, RZ, P6 ;  /* 0x000000ff6e6e7207 */ /* 0x000fe40003000000 */
[----:B------:R-:W-:Y:S02]  /*44d50*/  SEL R111, R111, RZ, P6 ;  /* 0x000000ff6f6f7207 */ /* 0x000fe40003000000 */
[----:B------:R-:W-:Y:S02]  /*44d60*/  ISETP.NE.U32.AND P1, PT, R110, RZ, PT ;  /* 0x000000ff6e00720c */ /* 0x000fe40003f25070 */
[----:B------:R-:W-:Y:S02]  /*44d70*/  SEL R110, RZ, 0x4, P3 ;  /* 0x00000004ff6e7807 */ /* 0x000fe40001800000 */
[----:B------:R-:W-:-:S02]  /*44d80*/  ISETP.NE.U32.AND P3, PT, R111, RZ, PT ;  /* 0x000000ff6f00720c */ /* 0x000fc40003f65070 */
[----:B------:R-:W-:-:S04]  /*44d90*/  SEL R110, R110, RZ, P6 ;  /* 0x000000ff6e6e7207 */ /* 0x000fc80003000000 */
[----:B------:R-:W-:Y:S02]  /*44da0*/  ISETP.NE.U32.AND P2, PT, R110, RZ, PT ;  /* 0x000000ff6e00720c */ /* 0x000fe40003f45070 */
[----:B------:R-:W-:-:S04]  /*44db0*/  IADD3 R110, P4, PT, R112, UR12, RZ ;  /* 0x0000000c706e7c10 */ /* 0x000fc8000ff9e0ff */
[----:B------:R-:W-:Y:S02]  /*44dc0*/  IADD3.X R111, PT, PT, R113, UR13, RZ, P4, !PT ;  /* 0x0000000d716f7c10 */ /* 0x000fe4000a7fe4ff */
[----:B------:R-:W-:Y:S01]  /*44dd0*/  IADD3 R112, P4, PT, R114, UR12, RZ ;  /* 0x0000000c72707c10 */ /* 0x000fe2000ff9e0ff */
[----:B------:R-:W-:Y:S02]  /*44de0*/  IMAD.MOV.U32 R114, RZ, RZ, R110 ;  /* 0x000000ffff727224 */ /* 0x000fe400078e006e */
[----:B------:R3:W-:Y:S01]  /*44df0*/  STL.64 [R1+0x390], R110 ;  /* 0x0003906e01007387 */ /* 0x0007e20000100a00 */
[----:B------:R-:W-:Y:S01]  /*44e00*/  IADD3.X R113, PT, PT, R115, UR13, RZ, P4, !PT ;  /* 0x0000000d73717c10 */ /* 0x000fe2000a7fe4ff */
[----:B------:R-:W-:-:S04]  /*44e10*/  IMAD.MOV.U32 R115, RZ, RZ, R111 ;  /* 0x000000ffff737224 */ /* 0x000fc800078e006f */
[----:B------:R-:W-:Y:S04]  /*44e20*/  STL.64 [R1+0x4b0], R112 ;  /* 0x0004b07001007387 */ /* 0x000fe80000100a00 */
[----:B------:R-:W-:Y:S01]  /*44e30*/  LDGSTS.E [R2+-0x2bff8], desc[UR22][R114.64], P1 ;  /* 0xd400800072027fae */ /* 0x000fe200089a1016 */
[----:B------:R-:W-:Y:S02]  /*44e40*/  ISETP.GE.AND P1, PT, R241, UR9, PT ;  /* 0x00000009f1007c0c */ /* 0x000fe4000bf26270 */
[----:B---3--:R-:W-:Y:S01]  /*44e50*/  IADD3 R110, P4, PT, R116, UR12, RZ ;  /* 0x0000000c746e7c10 */ /* 0x008fe2000ff9e0ff */
[----:B------:R-:W-:Y:S01]  /*44e60*/  LDGSTS.E [R2+-0x2a000], desc[UR22][R112.64], P3 ;  /* 0xd600000070027fae */ /* 0x000fe200099a1016 */
[----:B------:R-:W-:Y:S02]  /*44e70*/  LOP3.LUT R241, R3, 0x26, RZ, 0xfc, !PT ;  /* 0x0000002603f17812 */ /* 0x000fe400078efcff */
[----:B------:R-:W-:-:S05]  /*44e80*/  IADD3.X R111, PT, PT, R117, UR13, RZ, P4, !PT ;  /* 0x0000000d756f7c10 */ /* 0x000fca000a7fe4ff */
[----:B------:R3:W-:Y:S01]  /*44e90*/  LDGSTS.E [R2+-0x29ff8], desc[UR22][R110.64], P2 ;  /* 0xd60080006e027fae */ /* 0x0007e200091a1016 */
[----:B------:R-:W-:Y:S02]  /*44ea0*/  ISETP.GE.AND P2, PT, R252, UR9, PT ;  /* 0x00000009fc007c0c */ /* 0x000fe4000bf46270 */
[----:B------:R-:W-:Y:S01]  /*44eb0*/  LOP3.LUT R252, R3, 0x24, RZ, 0xfc, !PT ;  /* 0x0000002403fc7812 */ /* 0x000fe200078efcff */
[----:B------:R4:W-:Y:S01]  /*44ec0*/  STL.64 [R1+0x4b8], R110 ;  /* 0x0004b86e01007387 */ /* 0x0009e20000100a00 */
[----:B---3--:R-:W-:Y:S02]  /*44ed0*/  SEL R2, RZ, 0x4, P2 ;  /* 0x00000004ff027807 */ /* 0x008fe40001000000 */
[----:B----4-:R-:W-:Y:S02]  /*44ee0*/  SEL R110, RZ, 0x4, P1 ;  /* 0x00000004ff6e7807 */ /* 0x010fe40000800000 */
[----:B------:R-:W-:Y:S02]  /*44ef0*/  SEL R2, R2, RZ, P6 ;  /* 0x000000ff02027207 */ /* 0x000fe40003000000 */
[----:B------:R-:W-:-:S02]  /*44f00*/  SEL R110, R110, RZ, P6 ;  /* 0x000000ff6e6e7207 */ /* 0x000fc40003000000 */
[----:B------:R-:W-:Y:S02]  /*44f10*/  ISETP.NE.U32.AND P2, PT, R2, RZ, PT ;  /* 0x000000ff0200720c */ /* 0x000fe40003f45070 */
[----:B------:R-:W-:Y:S02]  /*44f20*/  ISETP.NE.U32.AND P1, PT, R110, RZ, PT ;  /* 0x000000ff6e00720c */ /* 0x000fe40003f25070 */
[----:B------:R-:W-:-:S04]  /*44f30*/  IADD3 R110, P3, PT, R118, UR12, RZ ;  /* 0x0000000c766e7c10 */ /* 0x000fc8000ff7e0ff */
[----:B------:R-:W-:Y:S02]  /*44f40*/  IADD3.X R111, PT, PT, R119, UR13, RZ, P3, !PT ;  /* 0x0000000d776f7c10 */ /* 0x000fe40009ffe4ff */
[----:B------:R-:W-:-:S04]  /*44f50*/  IADD3 R112, P3, PT, R120, UR12, RZ ;  /* 0x0000000c78707c10 */ /* 0x000fc8000ff7e0ff */
[----:B------:R-:W-:Y:S01]  /*44f60*/  IADD3.X R113, PT, PT, R121, UR13, RZ, P3, !PT ;  /* 0x0000000d79717c10 */ /* 0x000fe20009ffe4ff */
[----:B------:R-:W-:Y:S01]  /*44f70*/  LDGSTS.E [R4+-0x30000], desc[UR22][R110.64], P1 ;  /* 0xd00000006e047fae */ /* 0x000fe200089a1016 */
[----:B------:R-:W-:Y:S02]  /*44f80*/  ISETP.GE.AND P1, PT, R252, UR9, PT ;  /* 0x00000009fc007c0c */ /* 0x000fe4000bf26270 */
[----:B------:R-:W-:Y:S01]  /*44f90*/  LOP3.LUT R252, R3, 0x44, RZ, 0xfc, !PT ;  /* 0x0000004403fc7812 */ /* 0x000fe200078efcff */
[----:B------:R-:W-:Y:S01]  /*44fa0*/  LDGSTS.E [R4+-0x2fff8], desc[UR22][R112.64], P2 ;  /* 0xd000800070047fae */ /* 0x000fe200091a1016 */
[----:B------:R-:W-:Y:S02]  /*44fb0*/  ISETP.GE.AND P2, PT, R241, UR9, PT ;  /* 0x00000009f1007c0c */ /* 0x000fe4000bf46270 */
[----:B------:R-:W-:Y:S02]  /*44fc0*/  SEL R2, RZ, 0x4, P1 ;  /* 0x00000004ff027807 */ /* 0x000fe40000800000 */
[----:B------:R-:W-:-:S02]  /*44fd0*/  SEL R114, RZ, 0x4, P2 ;  /* 0x00000004ff727807 */ /* 0x000fc40001000000 */
[----:B------:R-:W-:Y:S02]  /*44fe0*/  SEL R2, R2, RZ, P6 ;  /* 0x000000ff02027207 */ /* 0x000fe40003000000 */
[----:B------:R-:W-:Y:S02]  /*44ff0*/  ISETP.GE.AND P3, PT, R252, UR9, PT ;  /* 0x00000009fc007c0c */ /* 0x000fe4000bf66270 */
[----:B------:R-:W-:Y:S02]  /*45000*/  SEL R114, R114, RZ, P6 ;  /* 0x000000ff72727207 */ /* 0x000fe40003000000 */
[----:B------:R-:W-:Y:S02]  /*45010*/  ISETP.NE.U32.AND P1, PT, R2, RZ, PT ;  /* 0x000000ff0200720c */ /* 0x000fe40003f25070 */
[----:B------:R-:W-:Y:S02]  /*45020*/  SEL R2, RZ, 0x4, P3 ;  /* 0x00000004ff027807 */ /* 0x000fe40001800000 */
[----:B------:R-:W-:-:S02]  /*45030*/  ISETP.NE.U32.AND P3, PT, R114, RZ, PT ;  /* 0x000000ff7200720c */ /* 0x000fc40003f65070 */
[----:B------:R-:W-:Y:S02]  /*45040*/  IADD3 R114, P4, PT, R122, UR12, RZ ;  /* 0x0000000c7a727c10 */ /* 0x000fe4000ff9e0ff */
[----:B------:R-:W-:Y:S02]  /*45050*/  SEL R2, R2, RZ, P6 ;  /* 0x000000ff02027207 */ /* 0x000fe40003000000 */
[----:B------:R-:W-:Y:S02]  /*45060*/  IADD3.X R115, PT, PT, R123, UR13, RZ, P4, !PT ;  /* 0x0000000d7b737c10 */ /* 0x000fe4000a7fe4ff */
[----:B------:R-:W-:Y:S02]  /*45070*/  IADD3 R116, P4, PT, R124, UR12, RZ ;  /* 0x0000000c7c747c10 */ /* 0x000fe4000ff9e0ff */
[----:B------:R-:W-:Y:S01]  /*45080*/  ISETP.NE.U32.AND P2, PT, R2, RZ, PT ;  /* 0x000000ff0200720c */ /* 0x000fe20003f45070 */
[----:B------:R-:W-:Y:S01]  /*45090*/  LDGSTS.E [R4+-0x2e000], desc[UR22][R114.64], P1 ;  /* 0xd200000072047fae */ /* 0x000fe200089a1016 */
[----:B------:R-:W-:-:S02]  /*450a0*/  LOP3.LUT R252, R3, 0x46, RZ, 0xfc, !PT ;  /* 0x0000004603fc7812 */ /* 0x000fc400078efcff */
[----:B------:R-:W-:Y:S02]  /*450b0*/  IADD3.X R117, PT, PT, R125, UR13, RZ, P4, !PT ;  /* 0x0000000d7d757c10 */ /* 0x000fe4000a7fe4ff */
[----:B------:R-:W-:Y:S02]  /*450c0*/  IADD3 R118, P4, PT, R126, UR12, RZ ;  /* 0x0000000c7e767c10 */ /* 0x000fe4000ff9e0ff */
[----:B------:R-:W-:Y:S01]  /*450d0*/  ISETP.GE.AND P1, PT, R252, UR9, PT ;  /* 0x00000009fc007c0c */ /* 0x000fe2000bf26270 */
[----:B------:R-:W-:Y:S01]  /*450e0*/  LDGSTS.E [R4+-0x2dff8], desc[UR22][R116.64], P3 ;  /* 0xd200800074047fae */ /* 0x000fe200099a1016 */
[----:B------:R-:W-:Y:S02]  /*450f0*/  IADD3.X R119, PT, PT, R127, UR13, RZ, P4, !PT ;  /* 0x0000000d7f777c10 */ /* 0x000fe4000a7fe4ff */
[----:B------:R-:W-:Y:S02]  /*45100*/  SEL R2, RZ, 0x4, P1 ;  /* 0x00000004ff027807 */ /* 0x000fe40000800000 */
[C---:B------:R-:W-:Y:S01]  /*45110*/  LOP3.LUT R241, R3.reuse, 0x64, RZ, 0xfc, !PT ;  /* 0x0000006403f17812 */ /* 0x040fe200078efcff */
[----:B------:R3:W-:Y:S01]  /*45120*/  LDGSTS.E [R4+-0x2c000], desc[UR22][R118.64], P2 ;  /* 0xd400000076047fae */ /* 0x0007e200091a1016 */
[----:B------:R-:W-:-:S02]  /*45130*/  LOP3.LUT R252, R3, 0x66, RZ, 0xfc, !PT ;  /* 0x0000006603fc7812 */ /* 0x000fc400078efcff */
[----:B------:R-:W-:Y:S01]  /*45140*/  SEL R2, R2, RZ, P6 ;  /* 0x000000ff02027207 */ /* 0x000fe20003000000 */
[----:B------:R3:W-:Y:S01]  /*45150*/  STL.64 [R1+0x2c0], R118 ;  /* 0x0002c07601007387 */ /* 0x0007e20000100a00 */
[----:B------:R-:W-:Y:S02]  /*45160*/  ISETP.GE.AND P2, PT, R241, UR9, PT ;  /* 0x00000009f1007c0c */ /* 0x000fe4000bf46270 */
[----:B------:R-:W-:Y:S02]  /*45170*/  ISETP.GE.AND P3, PT, R252, UR9, PT ;  /* 0x00000009fc007c0c */ /* 0x000fe4000bf66270 */
[----:B------:R-:W-:Y:S02]  /*45180*/  ISETP.NE.U32.AND P1, PT, R2, RZ, PT ;  /* 0x000000ff0200720c */ /* 0x000fe40003f25070 */
[----:B------:R-:W-:Y:S02]  /*45190*/  SEL R2, RZ, 0x4, P3 ;  /* 0x00000004ff027807 */ /* 0x000fe40001800000 */
[----:B------:R-:W-:-:S02]  /*451a0*/  IADD3 R124, P4, PT, R128, UR12, RZ ;  /* 0x0000000c807c7c10 */ /* 0x000fc4000ff9e0ff */
[----:B------:R-:W-:Y:S02]  /*451b0*/  SEL R2, R2, RZ, P6 ;  /* 0x000000ff02027207 */ /* 0x000fe40003000000 */
[----:B---3--:R-:W-:Y:S02]  /*451c0*/  SEL R118, RZ, 0x4, P2 ;  /* 0x00000004ff767807 */ /* 0x008fe40001000000 */
[----:B------:R-:W-:Y:S02]  /*451d0*/  IADD3.X R125, PT, PT, R129, UR13, RZ, P4, !PT ;  /* 0x0000000d817d7c10 */ /* 0x000fe4000a7fe4ff */
[----:B------:R-:W-:Y:S02]  /*451e0*/  SEL R118, R118, RZ, P6 ;  /* 0x000000ff76767207 */ /* 0x000fe40003000000 */
[----:B------:R-:W-:Y:S01]  /*451f0*/  IADD3 R122, P4, PT, R130, UR12, RZ ;  /* 0x0000000c827a7c10 */ /* 0x000fe2000ff9e0ff */
[----:B------:R-:W-:Y:S01]  /*45200*/  LDGSTS.E [R4+-0x2bff8], desc[UR22][R124.64], P1 ;  /* 0xd40080007c047fae */ /* 0x000fe200089a1016 */
[----:B------:R-:W-:-:S02]  /*45210*/  ISETP.NE.U32.AND P3, PT, R118, RZ, PT ;  /* 0x000000ff7600720c */ /* 0x000fc40003f65070 */
[----:B------:R-:W-:Y:S01]  /*45220*/  ISETP.NE.U32.AND P2, PT, R2, RZ, PT ;  /* 0x000000ff0200720c */ /* 0x000fe20003f45070 */
[----:B------:R-:W-:Y:S01]  /*45230*/  STL.64 [R1+0x2c8], R124 ;  /* 0x0002c87c01007387 */ /* 0x000fe20000100a00 */
[----:B------:R-:W-:Y:S02]  /*45240*/  IADD3.X R123, PT, PT, R131, UR13, RZ, P4, !PT ;  /* 0x0000000d837b7c10 */ /* 0x000fe4000a7fe4ff */
[----:B------:R-:W-:Y:S02]  /*45250*/  IADD3 R120, P4, PT, R132, UR12, RZ ;  /* 0x0000000c84787c10 */ /* 0x000fe4000ff9e0ff */
[----:B------:R-:W-:Y:S01]  /*45260*/  LOP3.LUT R241, R3, 0x8, RZ, 0xfc, !PT ;  /* 0x0000000803f17812 */ /* 0x000fe200078efcff */
[----:B------:R-:W-:Y:S01]  /*45270*/  STL.64 [R1+0x498], R122 ;  /* 0x0004987a01007387 */ /* 0x000fe20000100a00 */
[----:B------:R-:W-:Y:S02]  /*45280*/  IADD3.X R121, PT, PT, R133, UR13, RZ, P4, !PT ;  /* 0x0000000d85797c10 */ /* 0x000fe4000a7fe4ff */
[----:B------:R-:W-:Y:S01]  /*45290*/  ISETP.GE.AND P1, PT, R241, UR9, PT ;  /* 0x00000009f1007c0c */ /* 0x000fe2000bf26270 */
[----:B------:R-:W-:Y:S01]  /*452a0*/  LDGSTS.E [R4+-0x2a000], desc[UR22][R122.64], P3 ;  /* 0xd60000007a047fae */ /* 0x000fe200099a1016 */
[----:B------:R-:W-:-:S02]  /*452b0*/  LOP3.LUT R252, R3, 0xa, RZ, 0xfc, !PT ;  /* 0x0000000a03fc7812 */ /* 0x000fc400078efcff */
[----:B------:R-:W-:Y:S01]  /*452c0*/  IADD3 R118, P3, PT, R134, UR12, RZ ;  /* 0x0000000c86767c10 */ /* 0x000fe2000ff7e0ff */
[----:B------:R3:W-:Y:S01]  /*452d0*/  LDGSTS.E [R4+-0x29ff8], desc[UR22][R120.64], P2 ;  /* 0xd600800078047fae */ /* 0x0007e200091a1016 */
[----:B------:R-:W-:Y:S02]  /*452e0*/  ISETP.GE.AND P2, PT, R252, UR9, PT ;  /* 0x00000009fc007c0c */ /* 0x000fe4000bf46270 */
[----:B------:R-:W-:Y:S01]  /*452f0*/  IADD3.X R119, PT, PT, R135, UR13, RZ, P3, !PT ;  /* 0x0000000d87777c10 */ /* 0x000fe20009ffe4ff */
[----:B------:R4:W-:Y:S01]  /*45300*/  STL.64 [R1+0x4a0], R120 ;  /* 0x0004a07801007387 */ /* 0x0009e20000100a00 */
[----:B------:R-:W-:Y:S02]  /*45310*/  SEL R2, RZ, 0x4, P2 ;  /* 0x00000004ff027807 */ /* 0x000fe40001000000 */
[----:B------:R-:W-:Y:S02]  /*45320*/  LOP3.LUT R252, R3, 0x28, RZ, 0xfc, !PT ;  /* 0x0000002803fc7812 */ /* 0x000fe400078efcff */
[----:B------:R-:W-:-:S02]  /*45330*/  SEL R2, R2, RZ, P6 ;  /* 0x000000ff02027207 */ /* 0x000fc40003000000 */
[----:B------:R-:W-:Y:S02]  /*45340*/  LOP3.LUT R241, R3, 0x2a, RZ, 0xfc, !PT ;  /* 0x0000002a03f17812 */ /* 0x000fe400078efcff */
[----:B---3--:R-:W-:Y:S02]  /*45350*/  SEL R4, RZ, 0x4, P1 ;  /* 0x00000004ff047807 */ /* 0x008fe40000800000 */
[----:B------:R-:W-:Y:S02]  /*45360*/  ISETP.NE.U32.AND P2, PT, R2, RZ, PT ;  /* 0x000000ff0200720c */ /* 0x000fe40003f45070 */
[----:B------:R-:W-:Y:S02]  /*45370*/  SEL R4, R4, RZ, P6 ;  /* 0x000000ff04047207 */ /* 0x000fe40003000000 */
[----:B----4-:R-:W-:Y:S02]  /*45380*/  IADD3 R120, P3, PT, R136, UR12, RZ ;  /* 0x0000000c88787c10 */ /* 0x010fe4000ff7e0ff */
[----:B------:R-:W-:-:S02]  /*45390*/  ISETP.NE.U32.AND P1, PT, R4, RZ, PT ;  /* 0x000000ff0400720c */ /* 0x000fc40003f25070 */
[----:B------:R-:W-:Y:S02]  /*453a0*/  IADD3.X R121, PT, PT, R137, UR13, RZ, P3, !PT ;  /* 0x0000000d89797c10 */ /* 0x000fe40009ffe4ff */
[----:B------:R-:W-:-:S04]  /*453b0*/  IADD3 R122, P4, PT, R138, UR12, RZ ;  /* 0x0000000c8a7a7c10 */ /* 0x000fc8000ff9e0ff */
[----:B------:R-:W-:Y:S02]  /*453c0*/  IADD3.X R123, PT, PT, R139, UR13, RZ, P4, !PT ;  /* 0x0000000d8b7b7c10 */ /* 0x000fe4000a7fe4ff */
[----:B------:R-:W-:-:S03]  /*453d0*/  IADD3 R124, P4, PT, R140, UR12, RZ ;  /* 0x0000000c8c7c7c10 */ /* 0x000fc6000ff9e0ff */
[----:B------:R-:W-:Y:S01]  /*453e0*/  LDGSTS.E [R5+-0x30000], desc[UR22][R118.64], P1 ;  /* 0xd000000076057fae */ /* 0x000fe200089a1016 */
[----:B------:R-:W-:Y:S02]  /*453f0*/  ISETP.GE.AND P1, PT, R252, UR9, PT ;  /* 0x00000009fc007c0c */ /* 0x000fe4000bf26270 */
[----:B------:R-:W-:Y:S01]  /*45400*/  LOP3.LUT R252, R3, 0x48, RZ, 0xfc, !PT ;  /* 0x0000004803fc7812 */ /* 0x000fe200078efcff */
[----:B------:R-:W-:Y:S01]  /*45410*/  LDGSTS.E [R5+-0x2fff8], desc[UR22][R120.64], P2 ;  /* 0xd000800078057fae */ /* 0x000fe200091a1016 */
[----:B------:R-:W-:Y:S02]  /*45420*/  SEL R2, RZ, 0x4, P1 ;  /* 0x00000004ff027807 */ /* 0x000fe40000800000 */
[----:B------:R-:W-:Y:S02]  /*45430*/  ISETP.GE.AND P2, PT, R241, UR9, PT ;  /* 0x00000009f1007c0c */ /* 0x000fe4000bf46270 */
[----:B------:R-:W-:Y:S02]  /*45440*/  SEL R2, R2, RZ, P6 ;  /* 0x000000ff02027207 */ /* 0x000fe40003000000 */
[----:B------:R-:W-:-:S02]  /*45450*/  ISETP.GE.AND P3, PT, R252, UR9, PT ;  /* 0x00000009fc007c0c */ /* 0x000fc4000bf66270 */
[----:B------:R-:W-:Y:S02]  /*45460*/  ISETP.NE.U32.AND P1, PT, R2, RZ, PT ;  /* 0x000000ff0200720c */ /* 0x000fe40003f25070 */
[----:B------:R-:W-:Y:S02]  /*45470*/  SEL R4, RZ, 0x4, P2 ;  /* 0x00000004ff047807 */ /* 0x000fe40001000000 */
[----:B------:R-:W-:Y:S02]  /*45480*/  SEL R2, RZ, 0x4, P3 ;  /* 0x00000004ff027807 */ /* 0x000fe40001800000 */
[----:B------:R-:W-:Y:S02]  /*45490*/  SEL R4, R4, RZ, P6 ;  /* 0x000000ff04047207 */ /* 0x000fe40003000000 */
[----:B------:R-:W-:Y:S02]  /*454a0*/  SEL R2, R2, RZ, P6 ;  /* 0x000000ff02027207 */ /* 0x000fe40003000000 */
[----:B------:R-:W-:-:S02]  /*454b0*/  ISETP.NE.U32.AND P3, PT, R4, RZ, PT ;  /* 0x000000ff0400720c */ /* 0x000fc40003f65070 */
[----:B------:R-:W-:Y:S01]  /*454c0*/  ISETP.NE.U32.AND P2, PT, R2, RZ, PT ;  /* 0x000000ff0200720c */ /* 0x000fe20003f45070 */
[----:B------:R-:W-:Y:S01]  /*454d0*/  LDGSTS.E [R5+-0x2e000], desc[UR22][R122.64], P1 ;  /* 0xd20000007a057fae */ /* 0x000fe200089a1016 */
[----:B------:R-:W-:Y:S02]  /*454e0*/  LOP3.LUT R252, R3, 0x4a, RZ, 0xfc, !PT ;  /* 0x0000004a03fc7812 */ /* 0x000fe400078efcff */
[----:B------:R-:W-:Y:S02]  /*454f0*/  IADD3.X R125, PT, PT, R141, UR13, RZ, P4, !PT ;  /* 0x0000000d8d7d7c10 */ /* 0x000fe4000a7fe4ff */
[----:B------:R-:W-:Y:S02]  /*45500*/  IADD3 R126, P4, PT, R142, UR12, RZ ;  /* 0x0000000c8e7e7c10 */ /* 0x000fe4000ff9e0ff */
[----:B------:R-:W-:Y:S02]  /*45510*/  ISETP.GE.AND P1, PT, R252, UR9, PT ;  /* 0x00000009fc007c0c */ /* 0x000fe4000bf26270 */
[----:B------:R-:W-:Y:S01]  /*45520*/  IADD3.X R127, PT, PT, R143, UR13, RZ, P4, !PT ;  /* 0x0000000d8f7f7c10 */ /* 0x000fe2000a7fe4ff */
[----:B------:R-:W-:Y:S01]  /*45530*/  LDGSTS.E [R5+-0x2dff8], desc[UR22][R124.64], P3 ;  /* 0xd20080007c057fae */ /* 0x000fe200099a1016 */
[----:B------:R-:W-:-:S02]  /*45540*/  SEL R2, RZ, 0x4, P1 ;  /* 0x00000004ff027807 */ /* 0x000fc40000800000 */
[C---:B------:R-:W-:Y:S01]  /*45550*/  LOP3.LUT R241, R3.reuse, 0x68, RZ, 0xfc, !PT ;  /* 0x0000006803f17812 */ /* 0x040fe200078efcff */
[----:B------:R3:W-:Y:S01]  /*45560*/  LDGSTS.E [R5+-0x2c000], desc[UR22][R126.64], P2 ;  /* 0xd40000007e057fae */ /* 0x0007e200091a1016 */
[----:B------:R-:W-:Y:S02]  /*45570*/  LOP3.LUT R252, R3, 0x6a, RZ, 0xfc, !PT ;  /* 0x0000006a03fc7812 */ /* 0x000fe400078efcff */
[----:B------:R-:W-:Y:S01]  /*45580*/  SEL R2, R2, RZ, P6 ;  /* 0x000000ff02027207 */ /* 0x000fe20003000000 */
[----:B------:R3:W-:Y:S01]  /*45590*/  STL.64 [R1+0x2b0], R126 ;  /* 0x0002b07e01007387 */ /* 0x0007e20000100a00 */
[----:B------:R-:W-:Y:S02]  /*455a0*/  ISETP.GE.AND P2, PT, R241, UR9, PT ;  /* 0x00000009f1007c0c */ /* 0x000fe4000bf46270 */
[----:B------:R-:W-:Y:S02]  /*455b0*/  ISETP.GE.AND P3, PT, R252, UR9, PT ;  /* 0x00000009fc007c0c */ /* 0x000fe4000bf66270 */
[----:B------:R-:W-:-:S02]  /*455c0*/  ISETP.NE.U32.AND P1, PT, R2, RZ, PT ;  /* 0x000000ff0200720c */ /* 0x000fc40003f25070 */
[----:B------:R-:W-:Y:S02]  /*455d0*/  SEL R4, RZ, 0x4, P2 ;  /* 0x00000004ff047807 */ /* 0x000fe40001000000 */
[----:B------:R-:W-:Y:S02]  /*455e0*/  SEL R2, RZ, 0x4, P3 ;  /* 0x00000004ff027807 */ /* 0x000fe40001800000 */
[----:B------:R-:W-:Y:S02]  /*455f0*/  IADD3 R130, P4, PT, R144, UR12, RZ ;  /* 0x0000000c90827c10 */ /* 0x000fe4000ff9e0ff */
[----:B------:R-:W-:Y:S02]  /*45600*/  SEL R4, R4, RZ, P6 ;  /* 0x000000ff04047207 */ /* 0x000fe40003000000 */
[----:B------:R-:W-:Y:S02]  /*45610*/  SEL R2, R2, RZ, P6 ;  /* 0x000000ff02027207 */ /* 0x000fe40003000000 */
[----:B------:R-:W-:-:S02]  /*45620*/  IADD3.X R131, PT, PT, R145, UR13, RZ, P4, !PT ;  /* 0x0000000d91837c10 */ /* 0x000fc4000a7fe4ff */
[----:B------:R-:W-:Y:S02]  /*45630*/  ISETP.NE.U32.AND P3, PT, R4, RZ, PT ;  /* 0x000000ff0400720c */ /* 0x000fe40003f65070 */
[----:B------:R-:W-:Y:S01]  /*45640*/  IADD3 R128, P4, PT, R146, UR12, RZ ;  /* 0x0000000c92807c10 */ /* 0x000fe2000ff9e0ff */
[----:B------:R-:W-:Y:S01]  /*45650*/  LDGSTS.E [R5+-0x2bff8], desc[UR22][R130.64], P1 ;  /* 0xd400800082057fae */ /* 0x000fe200089a1016 */
[----:B------:R-:W-:Y:S02]  /*45660*/  ISETP.NE.U32.AND P2, PT, R2, RZ, PT ;  /* 0x000000ff0200720c */ /* 0x000fe40003f45070 */
[----:B------:R-:W-:Y:S01]  /*45670*/  IADD3.X R129, PT, PT, R147, UR13, RZ, P4, !PT ;  /* 0x0000000d93817c10 */ /* 0x000fe2000a7fe4ff */
[----:B------:R-:W-:Y:S01]  /*45680*/  STL.64 [R1+0x2b8], R130 ;  /* 0x0002b88201007387 */ /* 0x000fe20000100a00 */
[----:B---3--:R-:W-:Y:S02]  /*45690*/  IADD3 R126, P4, PT, R148, UR12, RZ ;  /* 0x0000000c947e7c10 */ /* 0x008fe4000ff9e0ff */
[----:B------:R-:W-:Y:S01]  /*456a0*/  LOP3.LUT R241, R3, 0xc, RZ, 0xfc, !PT ;  /* 0x0000000c03f17812 */ /* 0x000fe200078efcff */
[----:B------:R-:W-:Y:S01]  /*456b0*/  STL.64 [R1+0x480], R128 ;  /* 0x0004808001007387 */ /* 0x000fe20000100a00 */
[----:B------:R-:W-:-:S02]  /*456c0*/  IADD3.X R127, PT, PT, R149, UR13, RZ, P4, !PT ;  /* 0x0000000d957f7c10 */ /* 0x000fc4000a7fe4ff */
[----:B------:R-:W-:Y:S01]  /*456d0*/  LOP3.LUT R252, R3, 0xe, RZ, 0xfc, !PT ;  /* 0x0000000e03fc7812 */ /* 0x000fe200078efcff */
[----:B------:R-:W-:Y:S01]  /*456e0*/  LDGSTS.E [R5+-0x2a000], desc[UR22][R128.64], P3 ;  /* 0xd600000080057fae */ /* 0x000fe200099a1016 */
[----:B------:R-:W-:Y:S02]  /*456f0*/  ISETP.GE.AND P1, PT, R241, UR9, PT ;  /* 0x00000009f1007c0c */ /* 0x000fe4000bf26270 */
[----:B------:R-:W-:Y:S01]  /*45700*/  LOP3.LUT R241, R3, 0x2e, RZ, 0xfc, !PT ;  /* 0x0000002e03f17812 */ /* 0x000fe200078efcff */
[----:B------:R3:W-:Y:S01]  /*45710*/  LDGSTS.E [R5+-0x29ff8], desc[UR22][R126.64], P2 ;  /* 0xd60080007e057fae */ /* 0x0007e200091a1016 */
[----:B------:R-:W-:Y:S02]  /*45720*/  ISETP.GE.AND P2, PT, R252, UR9, PT ;  /* 0x00000009fc007c0c */ /* 0x000fe4000bf46270 */
[----:B------:R-:W-:Y:S01]  /*45730*/  SEL R4, RZ, 0x4, P1 ;  /* 0x00000004ff047807 */ /* 0x000fe20000800000 */
[----:B------:R4:W-:Y:S01]  /*45740*/  STL.64 [R1+0x490], R126 ;  /* 0x0004907e01007387 */ /* 0x0009e20000100a00 */
[----:B------:R-:W-:-:S02]  /*45750*/  SEL R2, RZ, 0x4, P2 ;  /* 0x00000004ff027807 */ /* 0x000fc40001000000 */
[----:B------:R-:W-:Y:S02]  /*45760*/  SEL R4, R4, RZ, P6 ;  /* 0x000000ff04047207 */ /* 0x000fe40003000000 */
[----:B------:R-:W-:Y:S02]  /*45770*/  SEL R2, R2, RZ, P6 ;  /* 0x000000ff02027207 */ /* 0x000fe40003000000 */
[----:B------:R-:W-:Y:S02]  /*45780*/  ISETP.NE.U32.AND P1, PT, R4, RZ, PT ;  /* 0x000000ff0400720c */ /* 0x000fe40003f25070 */
[----:B------:R-:W-:Y:S02]  /*45790*/  IADD3 R4, P3, PT, R150, UR12, RZ ;  /* 0x0000000c96047c10 */ /* 0x000fe4000ff7e0ff */
[----:B------:R-:W-:Y:S02]  /*457a0*/  ISETP.NE.U32.AND P2, PT, R2, RZ, PT ;  /* 0x000000ff0200720c */ /* 0x000fe40003f45070 */
[----:B---3--:R-:W-:-:S02]  /*457b0*/  IADD3.X R5, PT, PT, R151, UR13, RZ, P3, !PT ;  /* 0x0000000d97057c10 */ /* 0x008fc40009ffe4ff */
[----:B----4-:R-:W-:Y:S02]  /*457c0*/  IADD3 R126, P3, PT, R152, UR12, RZ ;  /* 0x0000000c987e7c10 */ /* 0x010fe4000ff7e0ff */
[----:B------:R-:W-:Y:S02]  /*457d0*/  LOP3.LUT R252, R3, 0x2c, RZ, 0xfc, !PT ;  /* 0x0000002c03fc7812 */ /* 0x000fe400078efcff */
[----:B------:R-:W-:Y:S01]  /*457e0*/  IADD3.X R127, PT, PT, R153, UR13, RZ, P3, !PT ;  /* 0x0000000d997f7c10 */ /* 0x000fe20009ffe4ff */
[----:B------:R-:W-:Y:S01]  /*457f0*/  LDGSTS.E [R6+-0x30000], desc[UR22][R4.64], P1 ;  /* 0xd000000004067fae */ /* 0x000fe200089a1016 */
[----:B------:R-:W-:Y:S02]  /*45800*/  ISETP.GE.AND P1, PT, R252, UR9, PT ;  /* 0x00000009fc007c0c */ /* 0x000fe4000bf26270 */
[----:B------:R-:W-:Y:S01]  /*45810*/  LOP3.LUT R252, R3, 0x4c, RZ, 0xfc, !PT ;  /* 0x0000004c03fc7812 */ /* 0x000fe200078efcff */
[----:B------:R-:W-:Y:S01]  /*45820*/  LDGSTS.E [R6+-0x2fff8], desc[UR22][R126.64], P2 ;  /* 0xd00080007e067fae */ /* 0x000fe200091a1016 */
[----:B------:R-:W-:-:S02]  /*45830*/  ISETP.GE.AND P2, PT, R241, UR9, PT ;  /* 0x00000009f1007c0c */ /* 0x000fc4000bf46270 */
[----:B------:R-:W-:Y:S02]  /*45840*/  SEL R2, RZ, 0x4, P1 ;  /* 0x00000004ff027807 */ /* 0x000fe40000800000 */
[----:B------:R-:W-:Y:S02]  /*45850*/  SEL R128, RZ, 0x4, P2 ;  /* 0x00000004ff807807 */ /* 0x000fe40001000000 */
[----:B------:R-:W-:Y:S02]  /*45860*/  SEL R2, R2, RZ, P6 ;  /* 0x000000ff02027207 */ /* 0x000fe40003000000 */
[----:B------:R-:W-:Y:S02]  /*45870*/  ISETP.GE.AND P3, PT, R252, UR9, PT ;  /* 0x00000009fc007c0c */ /* 0x000fe4000bf66270 */
[----:B------:R-:W-:Y:S02]  /*45880*/  SEL R128, R128, RZ, P6 ;  /* 0x000000ff80807207 */ /* 0x000fe40003000000 */
[----:B------:R-:W-:-:S02]  /*45890*/  ISETP.NE.U32.AND P1, PT, R2, RZ, PT ;  /* 0x000000ff0200720c */ /* 0x000fc40003f25070 */
[----:B------:R-:W-:Y:S02]  /*458a0*/  SEL R2, RZ, 0x4, P3 ;  /* 0x00000004ff027807 */ /* 0x000fe40001800000 */
[----:B------:R-:W-:Y:S02]  /*458b0*/  ISETP.NE.U32.AND P3, PT, R128, RZ, PT ;  /* 0x000000ff8000720c */ /* 0x000fe40003f65070 */
[----:B------:R-:W-:Y:S02]  /*458c0*/  IADD3 R128, P4, PT, R154, UR12, RZ ;  /* 0x0000000c9a807c10 */ /* 0x000fe4000ff9e0ff */
[----:B------:R-:W-:Y:S02]  /*458d0*/  SEL R2, R2, RZ, P6 ;  /* 0x000000ff02027207 */ /* 0x000fe40003000000 */
[----:B------:R-:W-:Y:S02]  /*458e0*/  IADD3.X R129, PT, PT, R155, UR13, RZ, P4, !PT ;  /* 0x0000000d9b817c10 */ /* 0x000fe4000a7fe4ff */
[----:B------:R-:W-:-:S02]  /*458f0*/  IADD3 R130, P4, PT, R156, UR12, RZ ;  /* 0x0000000c9c827c10 */ /* 0x000fc4000ff9e0ff */
[----:B------:R-:W-:Y:S01]  /*45900*/  ISETP.NE.U32.AND P2, PT, R2, RZ, PT ;  /* 0x000000ff0200720c */ /* 0x000fe20003f45070 */
[----:B------:R-:W-:Y:S01]  /*45910*/  LDGSTS.E [R6+-0x2e000], desc[UR22][R128.64], P1 ;  /* 0xd200000080067fae */ /* 0x000fe200089a1016 */
[----:B------:R-:W-:Y:S02]  /*45920*/  LOP3.LUT R252, R3, 0x4e, RZ, 0xfc, !PT ;  /* 0x0000004e03fc7812 */ /* 0x000fe400078efcff */
[----:B------:R-:W-:Y:S02]  /*45930*/  IADD3.X R131, PT, PT, R157, UR13, RZ, P4, !PT ;  /* 0x0000000d9d837c10 */ /* 0x000fe4000a7fe4ff */
[----:B------:R-:W-:Y:S02]  /*45940*/  IADD3 R132, P4, PT, R158, UR12, RZ ;  /* 0x0000000c9e847c10 */ /* 0x000fe4000ff9e0ff */
[----:B------:R-:W-:Y:S01]  /*45950*/  ISETP.GE.AND P1, PT, R252, UR9, PT ;  /* 0x00000009fc007c0c */ /* 0x000fe2000bf26270 */
[----:B------:R-:W-:Y:S01]  /*45960*/  LDGSTS.E [R6+-0x2dff8], desc[UR22][R130.64], P3 ;  /* 0xd200800082067fae */ /* 0x000fe200099a1016 */
[----:B------:R-:W-:-:S02]  /*45970*/  IADD3.X R133, PT, PT, R159, UR13, RZ, P4, !PT ;  /* 0x0000000d9f857c10 */ /* 0x000fc4000a7fe4ff */
[----:B------:R-:W-:Y:S02]  /*45980*/  SEL R2, RZ, 0x4, P1 ;  /* 0x00000004ff027807 */ /* 0x000fe40000800000 */
[C---:B------:R-:W-:Y:S01]  /*45990*/  LOP3.LUT R241, R3.reuse, 0x6c, RZ, 0xfc, !PT ;  /* 0x0000006c03f17812 */ /* 0x040fe200078efcff */
[----:B------:R3:W-:Y:S01]  /*459a0*/  LDGSTS.E [R6+-0x2c000], desc[UR22][R132.64], P2 ;  /* 0xd400000084067fae */ /* 0x0007e200091a1016 */
[----:B------:R-:W-:Y:S02]  /*459b0*/  LOP3.LUT R252, R3, 0x6e, RZ, 0xfc, !PT ;  /* 0x0000006e03fc7812 */ /* 0x000fe400078efcff */
[----:B------:R-:W-:Y:S01]  /*459c0*/  SEL R2, R2, RZ, P6 ;  /* 0x000000ff02027207 */ /* 0x000fe20003000000 */
[----:B------:R3:W-:Y:S01]  /*459d0*/  STL.64 [R1+0x290], R132 ;  /* 0x0002908401007387 */ /* 0x0007e20000100a00 */
[----:B------:R-:W-:Y:S02]  /*459e0*/  ISETP.GE.AND P2, PT, R241, UR9, PT ;  /* 0x00000009f1007c0c */ /* 0x000fe4000bf46270 */
[----:B------:R-:W-:-:S02]  /*459f0*/  ISETP.GE.AND P3, PT, R252, UR9, PT ;  /* 0x00000009fc007c0c */ /* 0x000fc4000bf66270 */
[----:B------:R-:W-:Y:S02]  /*45a00*/  ISETP.NE.U32.AND P1, PT, R2, RZ, PT ;  /* 0x000000ff0200720c */ /* 0x000fe40003f25070 */
[----:B------:R-:W-:Y:S02]  /*45a10*/  SEL R2, RZ, 0x4, P3 ;  /* 0x00000004ff027807 */ /* 0x000fe40001800000 */
[----:B------:R-:W-:Y:S02]  /*45a20*/  IADD3 R138, P4, PT, R160, UR12, RZ ;  /* 0x0000000ca08a7c10 */ /* 0x000fe4000ff9e0ff */
[----:B------:R-:W-:Y:S02]  /*45a30*/  SEL R2, R2, RZ, P6 ;  /* 0x000000ff02027207 */ /* 0x000fe40003000000 */
[----:B---3--:R-:W-:Y:S02]  /*45a40*/  SEL R132, RZ, 0x4, P2 ;  /* 0x00000004ff847807 */ /* 0x008fe40001000000 */
[----:B------:R-:W-:-:S02]  /*45a50*/  IADD3.X R139, PT, PT, R161, UR13, RZ, P4, !PT ;  /* 0x0000000da18b7c10 */ /* 0x000fc4000a7fe4ff */
[----:B------:R-:W-:Y:S02]  /*45a60*/  SEL R132, R132, RZ, P6 ;  /* 0x000000ff84847207 */ /* 0x000fe40003000000 */
[----:B------:R-:W-:Y:S01]  /*45a70*/  IADD3 R136, P4, PT, R162, UR12, RZ ;  /* 0x0000000ca2887c10 */ /* 0x000fe2000ff9e0ff */
[----:B------:R-:W-:Y:S01]  /*45a80*/  LDGSTS.E [R6+-0x2bff8], desc[UR22][R138.64], P1 ;  /* 0xd40080008a067fae */ /* 0x000fe200089a1016 */
[----:B------:R-:W-:Y:S02]  /*45a90*/  ISETP.NE.U32.AND P3, PT, R132, RZ, PT ;  /* 0x000000ff8400720c */ /* 0x000fe40003f65070 */
[----:B------:R-:W-:Y:S01]  /*45aa0*/  ISETP.NE.U32.AND P2, PT, R2, RZ, PT ;  /* 0x000000ff0200720c */ /* 0x000fe20003f45070 */
[----:B------:R-:W-:Y:S01]  /*45ab0*/  STL.64 [R1+0x2a0], R138 ;  /* 0x0002a08a01007387 */ /* 0x000fe20000100a00 */
[----:B------:R-:W-:Y:S02]  /*45ac0*/  IADD3.X R137, PT, PT, R163, UR13, RZ, P4, !PT ;  /* 0x0000000da3897c10 */ /* 0x000fe4000a7fe4ff */
[----:B------:R-:W-:-:S02]  /*45ad0*/  IADD3 R134, P4, PT, R164, UR12, RZ ;  /* 0x0000000ca4867c10 */ /* 0x000fc4000ff9e0ff */
[----:B------:R-:W-:Y:S01]  /*45ae0*/  LOP3.LUT R241, R3, 0x10, RZ, 0xfc, !PT ;  /* 0x0000001003f17812 */ /* 0x000fe200078efcff */
[----:B------:R-:W-:Y:S01]  /*45af0*/  STL.64 [R1+0x3c8], R136 ;  /* 0x0003c88801007387 */ /* 0x000fe20000100a00 */
[----:B------:R-:W-:Y:S02]  /*45b00*/  IADD3.X R135, PT, PT, R165, UR13, RZ, P4, !PT ;  /* 0x0000000da5877c10 */ /* 0x000fe4000a7fe4ff */
[----:B------:R-:W-:Y:S01]  /*45b10*/  ISETP.GE.AND P1, PT, R241, UR9, PT ;  /* 0x00000009f1007c0c */ /* 0x000fe2000bf26270 */
[----:B------:R-:W-:Y:S01]  /*45b20*/  LDGSTS.E [R6+-0x2a000], desc[UR22][R136.64], P3 ;  /* 0xd600000088067fae */ /* 0x000fe200099a1016 */
[----:B------:R-:W-:Y:S02]  /*45b30*/  LOP3.LUT R252, R3, 0x12, RZ, 0xfc, !PT ;  /* 0x0000001203fc7812 */ /* 0x000fe400078efcff */
[----:B------:R-:W-:Y:S01]  /*45b40*/  IADD3 R132, P3, PT, R166, UR12, RZ ;  /* 0x0000000ca6847c10 */ /* 0x000fe2000ff7e0ff */
[----:B------:R3:W-:Y:S01]  /*45b50*/  LDGSTS.E [R6+-0x29ff8], desc[UR22][R134.64], P2 ;  /* 0xd600800086067fae */ /* 0x0007e200091a1016 */
[----:B------:R-:W-:-:S02]  /*45b60*/  ISETP.GE.AND P2, PT, R252, UR9, PT ;  /* 0x00000009fc007c0c */ /* 0x000fc4000bf46270 */
[----:B------:R-:W-:Y:S01]  /*45b70*/  IADD3.X R133, PT, PT, R167, UR13, RZ, P3, !PT ;  /* 0x0000000da7857c10 */ /* 0x000fe20009ffe4ff */
[----:B------:R4:W-:Y:S01]  /*45b80*/  STL.64 [R1+0x3d0], R134 ;  /* 0x0003d08601007387 */ /* 0x0009e20000100a00 */
[----:B------:R-:W-:Y:S02]  /*45b90*/  SEL R2, RZ, 0x4, P2 ;  /* 0x00000004ff027807 */ /* 0x000fe40001000000 */
[C---:B------:R-:W-:Y:S02]  /*45ba0*/  LOP3.LUT R252, R3.reuse, 0x30, RZ, 0xfc, !PT ;  /* 0x0000003003fc7812 */ /* 0x040fe400078efcff */
[----:B------:R-:W-:Y:S02]  /*45bb0*/  SEL R2, R2, RZ, P6 ;  /* 0x000000ff02027207 */ /* 0x000fe40003000000 */
[----:B------:R-:W-:Y:S02]  /*45bc0*/  LOP3.LUT R241, R3, 0x32, RZ, 0xfc, !PT ;  /* 0x0000003203f17812 */ /* 0x000fe400078efcff */
[----:B---3--:R-:W-:-:S02]  /*45bd0*/  SEL R6, RZ, 0x4, P1 ;  /* 0x00000004ff067807 */ /* 0x008fc40000800000 */
[----:B------:R-:W-:Y:S02]  /*45be0*/  ISETP.NE.U32.AND P2, PT, R2, RZ, PT ;  /* 0x000000ff0200720c */ /* 0x000fe40003f45070 */
[----:B------:R-:W-:Y:S02]  /*45bf0*/  SEL R6, R6, RZ, P6 ;  /* 0x000000ff06067207 */ /* 0x000fe40003000000 */
[----:B----4-:R-:W-:Y:S02]  /*45c00*/  IADD3 R134, P3, PT, R168, UR12, RZ ;  /* 0x0000000ca8867c10 */ /* 0x010fe4000ff7e0ff */
[----:B------:R-:W-:Y:S02]  /*45c10*/  ISETP.NE.U32.AND P1, PT, R6, RZ, PT ;  /* 0x000000ff0600720c */ /* 0x000fe40003f25070 */
        /* <DEDUP_REMOVED lines=88> */
[----:B------:R-:W-:Y:S02]  /*461a0*/  IADD3.X R145, PT, PT, R189, UR13, RZ, P4, !PT ;  /* 0x0000000dbd917c10 */ /* 0x000fe4000a7fe4ff */
[----:B------:R-:W-:Y:S02]  /*461b0*/  IADD3 R174, P4, PT, R190, UR12, RZ ;  /* 0x0000000cbeae7c10 */ /* 0x000fe4000ff9e0ff */
[----:B------:R-:W-:Y:S01]  /*461c0*/  LOP3.LUT R252, R3, 0x56, RZ, 0xfc, !PT ;  /* 0x0000005603fc7812 */ /* 0x000fe200078efcff */
[----:B------:R-:W-:Y:S01]  /*461d0*/  LDGSTS.E [R8+-0x2dff8], desc[UR22][R144.64], P3 ;  /* 0xd200800090087fae */ /* 0x000fe200099a1016 */
[----:B------:R-:W-:Y:S02]  /*461e0*/  IADD3.X R175, PT, PT, R191, UR13, RZ, P4, !PT ;  /* 0x0000000dbfaf7c10 */ /* 0x000fe4000a7fe4ff */
[----:B------:R-:W-:-:S02]  /*461f0*/  LOP3.LUT R241, R3, 0x74, RZ, 0xfc, !PT ;  /* 0x0000007403f17812 */ /* 0x000fc400078efcff */
[----:B------:R-:W-:Y:S01]  /*46200*/  ISETP.GE.AND P1, PT, R252, UR9, PT ;  /* 0x00000009fc007c0c */ /* 0x000fe2000bf26270 */
[----:B------:R-:W-:Y:S01]  /*46210*/  LDGSTS.E [R8+-0x2c000], desc[UR22][R174.64], P2 ;  /* 0xd4000000ae087fae */ /* 0x000fe200091a1016 */
[----:B------:R-:W-:Y:S02]  /*46220*/  ISETP.GE.AND P2, PT, R241, UR9, PT ;  /* 0x00000009f1007c0c */ /* 0x000fe4000bf46270 */
[----:B------:R-:W-:Y:S02]  /*46230*/  SEL R2, RZ, 0x4, P1 ;  /* 0x00000004ff027807 */ /* 0x000fe40000800000 */
[----:B------:R-:W-:Y:S02]  /*46240*/  LOP3.LUT R252, R3, 0x76, RZ, 0xfc, !PT ;  /* 0x0000007603fc7812 */ /* 0x000fe400078efcff */
[----:B------:R-:W-:Y:S02]  /*46250*/  SEL R146, RZ, 0x4, P2 ;  /* 0x00000004ff927807 */ /* 0x000fe40001000000 */
[----:B------:R-:W-:-:S02]  /*46260*/  SEL R2, R2, RZ, P6 ;  /* 0x000000ff02027207 */ /* 0x000fc40003000000 */
[----:B------:R-:W-:Y:S02]  /*46270*/  ISETP.GE.AND P3, PT, R252, UR9, PT ;  /* 0x00000009fc007c0c */ /* 0x000fe4000bf66270 */
[----:B------:R-:W-:Y:S02]  /*46280*/  SEL R146, R146, RZ, P6 ;  /* 0x000000ff92927207 */ /* 0x000fe40003000000 */
[----:B------:R-:W-:Y:S02]  /*46290*/  ISETP.NE.U32.AND P1, PT, R2, RZ, PT ;  /* 0x000000ff0200720c */ /* 0x000fe40003f25070 */
[----:B------:R-:W-:Y:S02]  /*462a0*/  SEL R2, RZ, 0x4, P3 ;  /* 0x00000004ff027807 */ /* 0x000fe40001800000 */
[----:B------:R-:W-:Y:S02]  /*462b0*/  IADD3 R178, P4, PT, R192, UR12, RZ ;  /* 0x0000000cc0b27c10 */ /* 0x000fe4000ff9e0ff */
[----:B------:R-:W-:-:S02]  /*462c0*/  ISETP.NE.U32.AND P3, PT, R146, RZ, PT ;  /* 0x000000ff9200720c */ /* 0x000fc40003f65070 */
[----:B------:R-:W-:Y:S02]  /*462d0*/  IADD3.X R179, PT, PT, R193, UR13, RZ, P4, !PT ;  /* 0x0000000dc1b37c10 */ /* 0x000fe4000a7fe4ff */
[----:B------:R-:W-:Y:S02]  /*462e0*/  IADD3 R150, P4, PT, R194, UR12, RZ ;  /* 0x0000000cc2967c10 */ /* 0x000fe4000ff9e0ff */
[----:B------:R-:W-:Y:S01]  /*462f0*/  SEL R2, R2, RZ, P6 ;  /* 0x000000ff02027207 */ /* 0x000fe20003000000 */
[----:B------:R-:W-:Y:S01]  /*46300*/  LDGSTS.E [R8+-0x2bff8], desc[UR22][R178.64], P1 ;  /* 0xd4008000b2087fae */ /* 0x000fe200089a1016 */
[----:B------:R-:W-:Y:S02]  /*46310*/  IADD3.X R151, PT, PT, R195, UR13, RZ, P4, !PT ;  /* 0x0000000dc3977c10 */ /* 0x000fe4000a7fe4ff */
[----:B------:R-:W-:Y:S02]  /*46320*/  IADD3 R148, P4, PT, R196, UR12, RZ ;  /* 0x0000000cc4947c10 */ /* 0x000fe4000ff9e0ff */
[----:B------:R-:W-:Y:S01]  /*46330*/  ISETP.NE.U32.AND P2, PT, R2, RZ, PT ;  /* 0x000000ff0200720c */ /* 0x000fe20003f45070 */
[----:B------:R3:W-:Y:S01]  /*46340*/  STL.64 [R1+0x3a8], R150 ;  /* 0x0003a89601007387 */ /* 0x0007e20000100a00 */
[----:B------:R-:W-:-:S02]  /*46350*/  IADD3.X R149, PT, PT, R197, UR13, RZ, P4, !PT ;  /* 0x0000000dc5957c10 */ /* 0x000fc4000a7fe4ff */
[C---:B------:R-:W-:Y:S01]  /*46360*/  LOP3.LUT R241, R3.reuse, 0x18, RZ, 0xfc, !PT ;  /* 0x0000001803f17812 */ /* 0x040fe200078efcff */
[----:B------:R3:W-:Y:S01]  /*46370*/  LDGSTS.E [R8+-0x2a000], desc[UR22][R150.64], P3 ;  /* 0xd600000096087fae */ /* 0x0007e200099a1016 */
[----:B------:R-:W-:Y:S02]  /*46380*/  LOP3.LUT R252, R3, 0x1a, RZ, 0xfc, !PT ;  /* 0x0000001a03fc7812 */ /* 0x000fe400078efcff */
[----:B------:R-:W-:Y:S01]  /*46390*/  ISETP.GE.AND P1, PT, R241, UR9, PT ;  /* 0x00000009f1007c0c */ /* 0x000fe2000bf26270 */
[----:B------:R4:W-:Y:S01]  /*463a0*/  STL.64 [R1+0x3b0], R148 ;  /* 0x0003b09401007387 */ /* 0x0009e20000100a00 */
[----:B------:R-:W-:Y:S02]  /*463b0*/  IADD3 R146, P3, PT, R198, UR12, RZ ;  /* 0x0000000cc6927c10 */ /* 0x000fe4000ff7e0ff */
[----:B------:R-:W-:Y:S01]  /*463c0*/  LOP3.LUT R241, R3, 0x3a, RZ, 0xfc, !PT ;  /* 0x0000003a03f17812 */ /* 0x000fe200078efcff */
[----:B------:R1:W-:Y:S01]  /*463d0*/  LDGSTS.E [R8+-0x29ff8], desc[UR22][R148.64], P2 ;  /* 0xd600800094087fae */ /* 0x0003e200091a1016 */
[----:B------:R-:W-:-:S02]  /*463e0*/  ISETP.GE.AND P2, PT, R252, UR9, PT ;  /* 0x00000009fc007c0c */ /* 0x000fc4000bf46270 */
[----:B------:R-:W-:Y:S02]  /*463f0*/  IADD3.X R147, PT, PT, R199, UR13, RZ, P3, !PT ;  /* 0x0000000dc7937c10 */ /* 0x000fe40009ffe4ff */
[----:B---3--:R-:W-:Y:S02]  /*46400*/  IADD3 R150, P4, PT, R202, UR12, RZ ;  /* 0x0000000cca967c10 */ /* 0x008fe4000ff9e0ff */
[----:B------:R-:W-:Y:S02]  /*46410*/  SEL R2, RZ, 0x4, P2 ;  /* 0x00000004ff027807 */ /* 0x000fe40001000000 */
[----:B------:R-:W-:Y:S02]  /*46420*/  IADD3.X R151, PT, PT, R203, UR13, RZ, P4, !PT ;  /* 0x0000000dcb977c10 */ /* 0x000fe4000a7fe4ff */
[----:B------:R-:W-:Y:S02]  /*46430*/  IADD3 R152, P4, PT, R204, UR12, RZ ;  /* 0x0000000ccc987c10 */ /* 0x000fe4000ff9e0ff */
[----:B-1----:R-:W-:-:S02]  /*46440*/  SEL R8, RZ, 0x4, P1 ;  /* 0x00000004ff087807 */ /* 0x002fc40000800000 */
[----:B------:R-:W-:Y:S02]  /*46450*/  IADD3.X R153, PT, PT, R205, UR13, RZ, P4, !PT ;  /* 0x0000000dcd997c10 */ /* 0x000fe4000a7fe4ff */
[----:B------:R-:W-:Y:S02]  /*46460*/  IADD3 R154, P4, PT, R206, UR12, RZ ;  /* 0x0000000cce9a7c10 */ /* 0x000fe4000ff9e0ff */
[----:B------:R-:W-:Y:S02]  /*46470*/  SEL R8, R8, RZ, P6 ;  /* 0x000000ff08087207 */ /* 0x000fe40003000000 */
[----:B------:R-:W-:Y:S02]  /*46480*/  IADD3.X R155, PT, PT, R207, UR13, RZ, P4, !PT ;  /* 0x0000000dcf9b7c10 */ /* 0x000fe4000a7fe4ff */
[----:B------:R-:W-:Y:S02]  /*46490*/  IADD3 R156, P4, PT, R208, UR12, RZ ;  /* 0x0000000cd09c7c10 */ /* 0x000fe4000ff9e0ff */
[----:B------:R-:W-:-:S02]  /*464a0*/  ISETP.NE.U32.AND P1, PT, R8, RZ, PT ;  /* 0x000000ff0800720c */ /* 0x000fc40003f25070 */
[----:B------:R-:W-:Y:S02]  /*464b0*/  IADD3.X R157, PT, PT, R209, UR13, RZ, P4, !PT ;  /* 0x0000000dd19d7c10 */ /* 0x000fe4000a7fe4ff */
[----:B------:R-:W-:Y:S02]  /*464c0*/  IADD3 R160, P4, PT, R210, UR12, RZ ;  /* 0x0000000cd2a07c10 */ /* 0x000fe4000ff9e0ff */
[----:B------:R-:W-:Y:S02]  /*464d0*/  SEL R2, R2, RZ, P6 ;  /* 0x000000ff02027207 */ /* 0x000fe40003000000 */
[----:B------:R-:W-:Y:S02]  /*464e0*/  IADD3.X R161, PT, PT, R211, UR13, RZ, P4, !PT ;  /* 0x0000000dd3a17c10 */ /* 0x000fe4000a7fe4ff */
[----:B------:R-:W-:Y:S02]  /*464f0*/  IADD3 R158, P4, PT, R212, UR12, RZ ;  /* 0x0000000cd49e7c10 */ /* 0x000fe4000ff9e0ff */
[----:B------:R-:W-:Y:S01]  /*46500*/  ISETP.NE.U32.AND P2, PT, R2, RZ, PT ;  /* 0x000000ff0200720c */ /* 0x000fe20003f45070 */
[----:B------:R-:W-:Y:S01]  /*46510*/  STL.64 [R1+0x368], R160 ;  /* 0x000368a001007387 */ /* 0x000fe20000100a00 */
[----:B------:R-:W-:-:S02]  /*46520*/  IADD3.X R159, PT, PT, R213, UR13, RZ, P4, !PT ;  /* 0x0000000dd59f7c10 */ /* 0x000fc4000a7fe4ff */
[----:B------:R-:W-:Y:S01]  /*46530*/  LOP3.LUT R252, R3, 0x38, RZ, 0xfc, !PT ;  /* 0x0000003803fc7812 */ /* 0x000fe200078efcff */
[----:B------:R-:W-:Y:S01]  /*46540*/  LDGSTS.E [R9+-0x30000], desc[UR22][R146.64], P1 ;  /* 0xd000000092097fae */ /* 0x000fe200089a1016 */
[----:B----4-:R-:W-:Y:S02]  /*46550*/  IADD3 R148, P3, PT, R200, UR12, RZ ;  /* 0x0000000cc8947c10 */ /* 0x010fe4000ff7e0ff */
[----:B------:R-:W-:Y:S01]  /*46560*/  ISETP.GE.AND P1, PT, R252, UR9, PT ;  /* 0x00000009fc007c0c */ /* 0x000fe2000bf26270 */
[----:B------:R1:W-:Y:S01]  /*46570*/  STL.64 [R1+0x388], R158 ;  /* 0x0003889e01007387 */ /* 0x0003e20000100a00 */
[----:B------:R-:W-:Y:S02]  /*46580*/  IADD3.X R149, PT, PT, R201, UR13, RZ, P3, !PT ;  /* 0x0000000dc9957c10 */ /* 0x000fe40009ffe4ff */
[----:B------:R-:W-:Y:S01]  /*46590*/  SEL R2, RZ, 0x4, P1 ;  /* 0x00000004ff027807 */ /* 0x000fe20000800000 */
[----:B------:R-:W3:Y:S01]  /*465a0*/  LDL.LU.64 R172, [R1+0x1300] ;  /* 0x0013000001ac7983 */ /* 0x000ee20000300a00 */
[----:B------:R-:W-:-:S02]  /*465b0*/  LOP3.LUT R252, R3, 0x58, RZ, 0xfc, !PT ;  /* 0x0000005803fc7812 */ /* 0x000fc400078efcff */
[----:B------:R-:W-:Y:S01]  /*465c0*/  SEL R2, R2, RZ, P6 ;  /* 0x000000ff02027207 */ /* 0x000fe20003000000 */
[----:B------:R-:W4:Y:S01]  /*465d0*/  LDL.LU.64 R168, [R1+0x12c0] ;  /* 0x0012c00001a87983 */ /* 0x000f220000300a00 */
[----:B------:R-:W-:Y:S02]  /*465e0*/  ISETP.GE.AND P3, PT, R252, UR9, PT ;  /* 0x00000009fc007c0c */ /* 0x000fe4000bf66270 */
[----:B------:R-:W-:Y:S01]  /*465f0*/  ISETP.NE.U32.AND P1, PT, R2, RZ, PT ;  /* 0x000000ff0200720c */ /* 0x000fe20003f25070 */
[----:B------:R-:W2:Y:S01]  /*46600*/  LDL.LU.64 R170, [R1+0x1260] ;  /* 0x0012600001aa7983 */ /* 0x000ea20000300a00 */
[----:B------:R-:W-:Y:S02]  /*46610*/  SEL R2, RZ, 0x4, P3 ;  /* 0x00000004ff027807 */ /* 0x000fe40001800000 */
[----:B------:R-:W-:Y:S01]  /*46620*/  LOP3.LUT R252, R3, 0x5a, RZ, 0xfc, !PT ;  /* 0x0000005a03fc7812 */ /* 0x000fe200078efcff */
[----:B------:R-:W-:Y:S01]  /*46630*/  LDGSTS.E [R9+-0x2fff8], desc[UR22][R148.64], P2 ;  /* 0xd000800094097fae */ /* 0x000fe200091a1016 */
[----:B------:R-:W-:-:S02]  /*46640*/  ISETP.GE.AND P2, PT, R241, UR9, PT ;  /* 0x00000009f1007c0c */ /* 0x000fc4000bf46270 */
[----:B------:R-:W-:Y:S01]  /*46650*/  SEL R2, R2, RZ, P6 ;  /* 0x000000ff02027207 */ /* 0x000fe20003000000 */
[----:B------:R-:W2:Y:S01]  /*46660*/  LDL.LU.64 R186, [R1+0x540] ;  /* 0x0005400001ba7983 */ /* 0x000ea20000300a00 */
[----:B------:R-:W-:Y:S02]  /*46670*/  SEL R8, RZ, 0x4, P2 ;  /* 0x00000004ff087807 */ /* 0x000fe40001000000 */
[----:B------:R-:W-:Y:S01]  /*46680*/  ISETP.NE.U32.AND P2, PT, R2, RZ, PT ;  /* 0x000000ff0200720c */ /* 0x000fe20003f45070 */
[----:B------:R-:W-:Y:S01]  /*46690*/  LDGSTS.E [R9+-0x2e000], desc[UR22][R150.64], P1 ;  /* 0xd200000096097fae */ /* 0x000fe200089a1016 */
[----:B------:R-:W-:Y:S02]  /*466a0*/  SEL R8, R8, RZ, P6 ;  /* 0x000000ff08087207 */ /* 0x000fe40003000000 */
[----:B------:R-:W-:Y:S01]  /*466b0*/  ISETP.GE.AND P1, PT, R252, UR9, PT ;  /* 0x00000009fc007c0c */ /* 0x000fe2000bf26270 */
[----:B------:R-:W2:Y:S01]  /*466c0*/  LDL.LU.64 R184, [R1+0x11a8] ;  /* 0x0011a80001b87983 */ /* 0x000ea20000300a00 */
[----:B------:R-:W-:-:S02]  /*466d0*/  ISETP.NE.U32.AND P3, PT, R8, RZ, PT ;  /* 0x000000ff0800720c */ /* 0x000fc40003f65070 */
[----:B------:R-:W-:Y:S01]  /*466e0*/  SEL R2, RZ, 0x4, P1 ;  /* 0x00000004ff027807 */ /* 0x000fe20000800000 */
[----:B------:R-:W2:Y:S01]  /*466f0*/  LDL.LU.64 R182, [R1+0x1150] ;  /* 0x0011500001b67983 */ /* 0x000ea20000300a00 */
[C---:B------:R-:W-:Y:S02]  /*46700*/  LOP3.LUT R241, R3.reuse, 0x78, RZ, 0xfc, !PT ;  /* 0x0000007803f17812 */ /* 0x040fe400078efcff */
[----:B------:R-:W-:Y:S01]  /*46710*/  LOP3.LUT R252, R3, 0x7a, RZ, 0xfc, !PT ;  /* 0x0000007a03fc7812 */ /* 0x000fe200078efcff */
[----:B------:R-:W2:Y:S01]  /*46720*/  LDL.LU.64 R180, [R1+0x10e0] ;  /* 0x0010e00001b47983 */ /* 0x000ea20000300a00 */
[----:B------:R-:W-:Y:S01]  /*46730*/  SEL R2, R2, RZ, P6 ;  /* 0x000000ff02027207 */ /* 0x000fe20003000000 */
[----:B------:R-:W-:Y:S02]  /*46740*/  USHF.R.S32.HI UR4, URZ, 0x1f, UR15 ;  /* 0x0000001fff047899 */ /* 0x000fe4000801140f */
[----:B------:R-:W-:Y:S01]  /*46750*/  USHF.L.U32 UR14, UR15, 0x2, URZ ;  /* 0x000000020f0e7899 */ /* 0x000fe200080006ff */
[----:B------:R-:W-:Y:S01]  /*46760*/  ISETP.NE.U32.AND P1, PT, R2, RZ, PT ;  /* 0x000000ff0200720c */ /* 0x000fe20003f25070 */
[----:B------:R-:W-:Y:S01]  /*46770*/  LDGSTS.E [R9+-0x2dff8], desc[UR22][R152.64], P3 ;  /* 0xd200800098097fae */ /* 0x000fe200099a1016 */
[----:B------:R-:W-:-:S02]  /*46780*/  ISETP.GE.AND P3, PT, R252, UR9, PT ;  /* 0x00000009fc007c0c */ /* 0x000fc4000bf66270 */
[----:B------:R-:W-:Y:S01]  /*46790*/  LOP3.LUT R252, R3, 0x1e, RZ, 0xfc, !PT ;  /* 0x0000001e03fc7812 */ /* 0x000fe200078efcff */
[----:B------:R-:W-:Y:S01]  /*467a0*/  LDGSTS.E [R9+-0x2c000], desc[UR22][R154.64], P2 ;  /* 0xd40000009a097fae */ /* 0x000fe200091a1016 */
[----:B------:R-:W-:Y:S02]  /*467b0*/  ISETP.GE.AND P2, PT, R241, UR9, PT ;  /* 0x00000009f1007c0c */ /* 0x000fe4000bf46270 */
[----:B------:R-:W-:Y:S01]  /*467c0*/  SEL R2, RZ, 0x4, P3 ;  /* 0x00000004ff027807 */ /* 0x000fe20001800000 */
[----:B------:R-:W2:Y:S01]  /*467d0*/  LDL.LU.64 R176, [R1+0x10a0] ;  /* 0x0010a00001b07983 */ /* 0x000ea20000300a00 */
[----:B------:R-:W-:Y:S02]  /*467e0*/  SEL R8, RZ, 0x4, P2 ;  /* 0x00000004ff087807 */ /* 0x000fe40001000000 */
[----:B------:R-:W-:Y:S01]  /*467f0*/  SEL R2, R2, RZ, P6 ;  /* 0x000000ff02027207 */ /* 0x000fe20003000000 */
[----:B------:R-:W-:Y:S01]  /*46800*/  LDGSTS.E [R9+-0x2bff8], desc[UR22][R156.64], P1 ;  /* 0xd40080009c097fae */ /* 0x000fe200089a1016 */
[----:B------:R-:W-:-:S02]  /*46810*/  SEL R8, R8, RZ, P6 ;  /* 0x000000ff08087207 */ /* 0x000fc40003000000 */
[----:B------:R-:W-:Y:S02]  /*46820*/  ISETP.NE.U32.AND P2, PT, R2, RZ, PT ;  /* 0x000000ff0200720c */ /* 0x000fe40003f45070 */
[----:B------:R-:W-:Y:S02]  /*46830*/  ISETP.NE.U32.AND P3, PT, R8, RZ, PT ;  /* 0x000000ff0800720c */ /* 0x000fe40003f65070 */
[----:B------:R-:W-:-:S04]  /*46840*/  LOP3.LUT R241, R3, 0x1c, RZ, 0xfc, !PT ;  /* 0x0000001c03f17812 */ /* 0x000fc800078efcff */
[----:B------:R-:W-:Y:S02]  /*46850*/  ISETP.GE.AND P1, PT, R241, UR9, PT ;  /* 0x00000009f1007c0c */ /* 0x000fe4000bf26270 */
[----:B------:R-:W-:Y:S02]  /*46860*/  LOP3.LUT R241, R3, 0x3e, RZ, 0xfc, !PT ;  /* 0x0000003e03f17812 */ /* 0x000fe400078efcff */
[----:B------:R-:W-:-:S03]  /*46870*/  SEL R8, RZ, 0x4, P1 ;  /* 0x00000004ff087807 */ /* 0x000fc60000800000 */
[----:B------:R-:W-:Y:S01]  /*46880*/  LDGSTS.E [R9+-0x2a000], desc[UR22][R160.64], P3 ;  /* 0xd6000000a0097fae */ /* 0x000fe200099a1016 */
[----:B------:R-:W-:-:S03]  /*46890*/  SEL R8, R8, RZ, P6 ;  /* 0x000000ff08087207 */ /* 0x000fc60003000000 */
[----:B------:R1:W-:Y:S01]  /*468a0*/  LDGSTS.E [R9+-0x29ff8], desc[UR22][R158.64], P2 ;  /* 0xd60080009e097fae */ /* 0x0003e200091a1016 */
[----:B------:R-:W-:Y:S02]  /*468b0*/  ISETP.GE.AND P2, PT, R252, UR9, PT ;  /* 0x00000009fc007c0c */ /* 0x000fe4000bf46270 */
[----:B------:R-:W-:Y:S02]  /*468c0*/  ISETP.NE.U32.AND P1, PT, R8, RZ, PT ;  /* 0x000000ff0800720c */ /* 0x000fe40003f25070 */
[----:B------:R-:W-:Y:S02]  /*468d0*/  SEL R2, RZ, 0x4, P2 ;  /* 0x00000004ff027807 */ /* 0x000fe40001000000 */
[----:B------:R-:W-:Y:S02]  /*468e0*/  IADD3 R8, P3, PT, R214, UR12, RZ ;  /* 0x0000000cd6087c10 */ /* 0x000fe4000ff7e0ff */
[----:B------:R-:W-:Y:S02]  /*468f0*/  SEL R2, R2, RZ, P6 ;  /* 0x000000ff02027207 */ /* 0x000fe40003000000 */
[----:B------:R-:W-:-:S02]  /*46900*/  LOP3.LUT R252, R3, 0x3c, RZ, 0xfc, !PT ;  /* 0x0000003c03fc7812 */ /* 0x000fc400078efcff */
[----:B------:R-:W-:Y:S02]  /*46910*/  ISETP.NE.U32.AND P2, PT, R2, RZ, PT ;  /* 0x000000ff0200720c */ /* 0x000fe40003f45070 */
[----:B-1----:R-:W-:Y:S02]  /*46920*/  IADD3.X R9, PT, PT, R215, UR13, RZ, P3, !PT ;  /* 0x0000000dd7097c10 */ /* 0x002fe40009ffe4ff */
[----:B------:R-:W-:-:S03]  /*46930*/  IADD3 R158, P3, PT, R216, UR12, RZ ;  /* 0x0000000cd89e7c10 */ /* 0x000fc6000ff7e0ff */
[----:B------:R-:W-:Y:S01]  /*46940*/  LDGSTS.E [R10+-0x30000], desc[UR22][R8.64], P1 ;  /* 0xd0000000080a7fae */ /* 0x000fe200089a1016 */
[----:B------:R-:W-:Y:S02]  /*46950*/  IADD3.X R159, PT, PT, R217, UR13, RZ, P3, !PT ;  /* 0x0000000dd99f7c10 */ /* 0x000fe40009ffe4ff */
        /* <DEDUP_REMOVED lines=18> */
[----:B------:R-:W-:-:S02]  /*46a80*/  IADD3.X R163, PT, PT, R221, UR13, RZ, P4, !PT ;  /* 0x0000000ddda37c10 */ /* 0x000fc4000a7fe4ff */
[----:B------:R-:W-:Y:S02]  /*46a90*/  IADD3 R164, P4, PT, R222, UR12, RZ ;  /* 0x0000000cdea47c10 */ /* 0x000fe4000ff9e0ff */
[----:B------:R-:W-:Y:S01]  /*46aa0*/  LOP3.LUT R252, R3, 0x5e, RZ, 0xfc, !PT ;  /* 0x0000005e03fc7812 */ /* 0x000fe200078efcff */
[----:B------:R-:W-:Y:S01]  /*46ab0*/  LDGSTS.E [R10+-0x2dff8], desc[UR22][R162.64], P3 ;  /* 0xd2008000a20a7fae */ /* 0x000fe200099a1016 */
[----:B------:R-:W-:Y:S02]  /*46ac0*/  IADD3.X R165, PT, PT, R223, UR13, RZ, P4, !PT ;  /* 0x0000000ddfa57c10 */ /* 0x000fe4000a7fe4ff */
[----:B------:R-:W-:Y:S02]  /*46ad0*/  LOP3.LUT R241, R3, 0x7c, RZ, 0xfc, !PT ;  /* 0x0000007c03f17812 */ /* 0x000fe400078efcff */
[----:B------:R-:W-:Y:S01]  /*46ae0*/  ISETP.GE.AND P1, PT, R252, UR9, PT ;  /* 0x00000009fc007c0c */ /* 0x000fe2000bf26270 */
[----:B------:R-:W-:Y:S01]  /*46af0*/  LDGSTS.E [R10+-0x2c000], desc[UR22][R164.64], P2 ;  /* 0xd4000000a40a7fae */ /* 0x000fe200091a1016 */
[----:B------:R-:W-:-:S02]  /*46b00*/  ISETP.GE.AND P2, PT, R241, UR9, PT ;  /* 0x00000009f1007c0c */ /* 0x000fc4000bf46270 */
[----:B------:R-:W-:Y:S02]  /*46b10*/  SEL R2, RZ, 0x4, P1 ;  /* 0x00000004ff027807 */ /* 0x000fe40000800000 */
[----:B------:R-:W-:Y:S02]  /*46b20*/  LOP3.LUT R252, R3, 0x7e, RZ, 0xfc, !PT ;  /* 0x0000007e03fc7812 */ /* 0x000fe400078efcff */
[----:B------:R-:W-:Y:S02]  /*46b30*/  SEL R166, RZ, 0x4, P2 ;  /* 0x00000004ffa67807 */ /* 0x000fe40001000000 */
[----:B------:R-:W-:Y:S02]  /*46b40*/  SEL R2, R2, RZ, P6 ;  /* 0x000000ff02027207 */ /* 0x000fe40003000000 */
[----:B------:R-:W-:Y:S02]  /*46b50*/  ISETP.GE.AND P3, PT, R252, UR9, PT ;  /* 0x00000009fc007c0c */ /* 0x000fe4000bf66270 */
[----:B------:R-:W-:-:S02]  /*46b60*/  SEL R166, R166, RZ, P6 ;  /* 0x000000ffa6a67207 */ /* 0x000fc40003000000 */
[----:B------:R-:W-:Y:S02]  /*46b70*/  ISETP.NE.U32.AND P1, PT, R2, RZ, PT ;  /* 0x000000ff0200720c */ /* 0x000fe40003f25070 */
[----:B------:R-:W-:Y:S02]  /*46b80*/  SEL R2, RZ, 0x4, P3 ;  /* 0x00000004ff027807 */ /* 0x000fe40001800000 */
[----:B------:R-:W-:Y:S02]  /*46b90*/  ISETP.NE.U32.AND P3, PT, R166, RZ, PT ;  /* 0x000000ffa600720c */ /* 0x000fe40003f65070 */
[----:B------:R-:W-:Y:S02]  /*46ba0*/  IADD3 R166, P4, PT, R224, UR12, RZ ;  /* 0x0000000ce0a67c10 */ /* 0x000fe4000ff9e0ff */
[----:B------:R-:W-:Y:S02]  /*46bb0*/  SEL R2, R2, RZ, P6 ;  /* 0x000000ff02027207 */ /* 0x000fe40003000000 */
[----:B------:R-:W-:-:S02]  /*46bc0*/  IADD3.X R167, PT, PT, R225, UR13, RZ, P4, !PT ;  /* 0x0000000de1a77c10 */ /* 0x000fc4000a7fe4ff */
[----:B------:R-:W-:Y:S02]  /*46bd0*/  IADD3 R198, P4, PT, R226, UR12, RZ ;  /* 0x0000000ce2c67c10 */ /* 0x000fe4000ff9e0ff */
[----:B------:R-:W-:Y:S01]  /*46be0*/  ISETP.NE.U32.AND P2, PT, R2, RZ, PT ;  /* 0x000000ff0200720c */ /* 0x000fe20003f45070 */
[----:B------:R-:W-:Y:S01]  /*46bf0*/  LDGSTS.E [R10+-0x2bff8], desc[UR22][R166.64], P1 ;  /* 0xd4008000a60a7fae */ /* 0x000fe200089a1016 */
[----:B------:R-:W-:Y:S02]  /*46c00*/  IADD3.X R199, PT, PT, R227, UR13, RZ, P4, !PT ;  /* 0x0000000de3c77c10 */ /* 0x000fe4000a7fe4ff */
[----:B------:R-:W-:Y:S01]  /*46c10*/  IADD3 R200, P4, PT, R228, UR12, RZ ;  /* 0x0000000ce4c87c10 */ /* 0x000fe2000ff9e0ff */
[----:B------:R-:W-:Y:S02]  /*46c20*/  USHF.L.U64.HI UR15, UR15, 0x2, UR4 ;  /* 0x000000020f0f7899 */ /* 0x000fe40008010204 */
[----:B------:R-:W-:Y:S01]  /*46c30*/  LDGSTS.E [R10+-0x2a000], desc[UR22][R198.64], P3 ;  /* 0xd6000000c60a7fae */ /* 0x000fe200099a1016 */
[----:B------:R-:W-:-:S05]  /*46c40*/  IADD3.X R201, PT, PT, R229, UR13, RZ, P4, !PT ;  /* 0x0000000de5c97c10 */ /* 0x000fca000a7fe4ff */
[----:B------:R-:W-:Y:S01]  /*46c50*/  LDGSTS.E [R10+-0x29ff8], desc[UR22][R200.64], P2 ;  /* 0xd6008000c80a7fae */ /* 0x000fe200091a1016 */
[----:B------:R-:W1:Y:S03]  /*46c60*/  S2R R252, SR_TID.X ;  /* 0x0000000000fc7919 */ /* 0x000e660000002100 */
[----:B------:R-:W0:Y:S01]  /*46c70*/  LDGDEPBAR ;  /* 0x00000000000079af */ /* 0x000e220000000000 */
[----:B---3--:R-:W-:-:S04]  /*46c80*/  IADD3 R208, P2, PT, R172, UR14, RZ ;  /* 0x0000000eacd07c10 */ /* 0x008fc8000ff5e0ff */
[----:B------:R-:W-:Y:S02]  /*46c90*/  IADD3.X R209, PT, PT, R173, UR15, RZ, P2, !PT ;  /* 0x0000000fadd17c10 */ /* 0x000fe400097fe4ff */
[----:B----4-:R-:W-:Y:S01]  /*46ca0*/  IADD3 R228, P2, PT, R168, UR14, RZ ;  /* 0x0000000ea8e47c10 */ /* 0x010fe2000ff5e0ff */
[----:B------:R-:W3:Y:S03]  /*46cb0*/  LDL.LU.64 R172, [R1+0x1048] ;  /* 0x0010480001ac7983 */ /* 0x000ee60000300a00 */
[----:B------:R-:W-:Y:S02]  /*46cc0*/  IADD3.X R229, PT, PT, R169, UR15, RZ, P2, !PT ;  /* 0x0000000fa9e57c10 */ /* 0x000fe400097fe4ff */
[----:B--2---:R-:W-:-:S04]  /*46cd0*/  IADD3 R168, P2, PT, R170, UR14, RZ ;  /* 0x0000000eaaa87c10 */ /* 0x004fc8000ff5e0ff */
[----:B------:R-:W-:-:S05]  /*46ce0*/  IADD3.X R169, PT, PT, R171, UR15, RZ, P2, !PT ;  /* 0x0000000faba97c10 */ /* 0x000fca00097fe4ff */
[----:B------:R2:W-:Y:S04]  /*46cf0*/  STL.64 [R1+0x4a8], R168 ;  /* 0x0004a8a801007387 */ /* 0x0005e80000100a00 */
[----:B------:R-:W4:Y:S01]  /*46d00*/  LDL.LU.64 R170, [R1+0x1020] ;  /* 0x0010200001aa7983 */ /* 0x000f220000300a00 */
[----:B-1----:R-:W-:-:S04]  /*46d10*/  LOP3.LUT R252, R252, 0x7f, RZ, 0xc0, !PT ;  /* 0x0000007ffcfc7812 */ /* 0x002fc800078ec0ff */
[----:B------:R-:W-:Y:S02]  /*46d20*/  ISETP.GE.AND P1, PT, R252, UR9, PT ;  /* 0x00000009fc007c0c */ /* 0x000fe4000bf26270 */
[----:B------:R-:W1:Y:S02]  /*46d30*/  LDC R252, c[0x0][0x3a0] ;  /* 0x0000e800fffc7b82 */ /* 0x000e640000000800 */
[----:B------:R-:W-:-:S04]  /*46d40*/  SEL R2, RZ, 0x4, P1 ;  /* 0x00000004ff027807 */ /* 0x000fc80000800000 */
[----:B------:R-:W-:-:S04]  /*46d50*/  SEL R2, R2, RZ, P6 ;  /* 0x000000ff02027207 */ /* 0x000fc80003000000 */
[----:B------:R-:W-:Y:S01]  /*46d60*/  ISETP.NE.U32.AND P1, PT, R2, RZ, PT ;  /* 0x000000ff0200720c */ /* 0x000fe20003f25070 */
[----:B------:R-:W-:-:S12]  /*46d70*/  VIADD R2, R13, 0x100000 ;  /* 0x001000000d027836 */ /* 0x000fd80000000000 */
[----:B------:R-:W-:Y:S04]  /*46d80*/  LDGSTS.E [R2+-0x80000], desc[UR22][R208.64], P1 ;  /* 0x80000000d0027fae */ /* 0x000fe800089a1016 */
[----:B------:R-:W-:Y:S04]  /*46d90*/  LDGSTS.E [R2+-0x7fc00], desc[UR22][R228.64], P1 ;  /* 0x80400000e4027fae */ /* 0x000fe800089a1016 */
[----:B------:R2:W-:Y:S02]  /*46da0*/  LDGSTS.E [R2+-0x7f800], desc[UR22][R168.64], P1 ;  /* 0x80800000a8027fae */ /* 0x0005e400089a1016 */
[----:B--2---:R-:W-:-:S04]  /*46db0*/  IADD3 R168, P2, PT, R186, UR14, RZ ;  /* 0x0000000ebaa87c10 */ /* 0x004fc8000ff5e0ff */
[----:B------:R-:W-:-:S05]  /*46dc0*/  IADD3.X R169, PT, PT, R187, UR15, RZ, P2, !PT ;  /* 0x0000000fbba97c10 */ /* 0x000fca00097fe4ff */
[----:B------:R2:W-:Y:S04]  /*46dd0*/  STL.64 [R1+0x540], R168 ;  /* 0x000540a801007387 */ /* 0x0005e80000100a00 */
[----:B------:R2:W-:Y:S04]  /*46de0*/  LDGSTS.E [R2+-0x7f400], desc[UR22][R168.64], P1 ;  /* 0x80c00000a8027fae */ /* 0x0005e800089a1016 */
[----:B------:R-:W4:Y:S01]  /*46df0*/  LDL.LU.64 R186, [R1+0xfe0] ;  /* 0x000fe00001ba7983 */ /* 0x000f220000300a00 */
[----:B--2---:R-:W-:-:S04]  /*46e00*/  IADD3 R168, P2, PT, R184, UR14, RZ ;  /* 0x0000000eb8a87c10 */ /* 0x004fc8000ff5e0ff */
[----:B------:R-:W-:-:S05]  /*46e10*/  IADD3.X R169, PT, PT, R185, UR15, RZ, P2, !PT ;  /* 0x0000000fb9a97c10 */ /* 0x000fca00097fe4ff */
[----:B------:R2:W-:Y:S04]  /*46e20*/  STL.64 [R1+0x578], R168 ;  /* 0x000578a801007387 */ /* 0x0005e80000100a00 */
[----:B------:R-:W4:Y:S04]  /*46e30*/  LDL.LU.64 R184, [R1+0xfb8] ;  /* 0x000fb80001b87983 */ /* 0x000f280000300a00 */
        /* <DEDUP_REMOVED lines=14> */
[----:B------:R-:W2:Y:S04]  /*46f20*/  LDL.LU.64 R176, [R1+0xf28] ;  /* 0x000f280001b07983 */ /* 0x000ea80000300a00 */
[----:B------:R3:W-:Y:S02]  /*46f30*/  LDGSTS.E [R2+-0x7e400], desc[UR22][R168.64], P1 ;  /* 0x81c00000a8027fae */ /* 0x0007e400089a1016 */
[----:B---3--:R-:W-:-:S04]  /*46f40*/  IADD3 R168, P2, PT, R172, UR14, RZ ;  /* 0x0000000eaca87c10 */ /* 0x008fc8000ff5e0ff */
[----:B------:R-:W-:-:S05]  /*46f50*/  IADD3.X R169, PT, PT, R173, UR15, RZ, P2, !PT ;  /* 0x0000000fada97c10 */ /* 0x000fca00097fe4ff */
[----:B------:R4:W-:Y:S04]  /*46f60*/  STL.64 [R1+0x608], R168 ;  /* 0x000608a801007387 */ /* 0x0009e80000100a00 */
[----:B------:R4:W-:Y:S04]  /*46f70*/  LDGSTS.E [R2+-0x7e000], desc[UR22][R168.64], P1 ;  /* 0x82000000a8027fae */ /* 0x0009e800089a1016 */
[----:B------:R-:W3:Y:S01]  /*46f80*/  LDL.LU.64 R172, [R1+0xef8] ;  /* 0x000ef80001ac7983 */ /* 0x000ee20000300a00 */
[----:B----4-:R-:W-:-:S04]  /*46f90*/  IADD3 R168, P2, PT, R170, UR14, RZ ;  /* 0x0000000eaaa87c10 */ /* 0x010fc8000ff5e0ff */
[----:B------:R-:W-:-:S05]  /*46fa0*/  IADD3.X R169, PT, PT, R171, UR15, RZ, P2, !PT ;  /* 0x0000000faba97c10 */ /* 0x000fca00097fe4ff */
[----:B------:R4:W-:Y:S04]  /*46fb0*/  STL.64 [R1+0x638], R168 ;  /* 0x000638a801007387 */ /* 0x0009e80000100a00 */
[----:B------:R-:W3:Y:S04]  /*46fc0*/  LDL.LU.64 R170, [R1+0xec8] ;  /* 0x000ec80001aa7983 */ /* 0x000ee80000300a00 */
[----:B------:R4:W-:Y:S02]  /*46fd0*/  LDGSTS.E [R2+-0x7dc00], desc[UR22][R168.64], P1 ;  /* 0x82400000a8027fae */ /* 0x0009e400089a1016 */
[----:B----4-:R-:W-:-:S04]  /*46fe0*/  IADD3 R168, P2, PT, R186, UR14, RZ ;  /* 0x0000000ebaa87c10 */ /* 0x010fc8000ff5e0ff */
        /* <DEDUP_REMOVED lines=28> */
[----:B------:R-:W2:Y:S01]  /*471b0*/  LDL.LU.64 R172, [R1+0xcb8] ;  /* 0x000cb80001ac7983 */ /* 0x000ea20000300a00 */
[----:B---3--:R-:W-:-:S04]  /*471c0*/  IADD3 R168, P2, PT, R170, UR14, RZ ;  /* 0x0000000eaaa87c10 */ /* 0x008fc8000ff5e0ff */
        /* <DEDUP_REMOVED lines=83> */
[----:B------:R3:W-:Y:S04]  /*47700*/  LDGSTS.E [R2+-0x60000], desc[UR22][R168.64], P1 ;  /* 0xa0000000a8027fae */ /* 0x0007e800089a1016 */
[----:B------:R-:W2:Y:S01]  /*47710*/  LDL.LU.64 R184, [R1+0x58] ;  /* 0x0000580001b87983 */ /* 0x000ea20000300a00 */
        /* <DEDUP_REMOVED lines=16> */
[----:B------:R-:W-:Y:S02]  /*47820*/  IADD3.X R169, PT, PT, R173, UR15, RZ, P2, !PT ;  /* 0x0000000fada97c10 */ /* 0x000fe400097fe4ff */
[----:B------:R-:W3:Y:S04]  /*47830*/  LDL.LU.64 R172, [R1+0x18] ;  /* 0x0000180001ac7983 */ /* 0x000ee80000300a00 */
[----:B------:R1:W-:Y:S04]  /*47840*/  STL.64 [R1+0xf88], R168 ;  /* 0x000f88a801007387 */ /* 0x0003e80000100a00 */
[----:B------:R1:W-:Y:S02]  /*47850*/  LDGSTS.E [R2+-0x5f000], desc[UR22][R168.64], P1 ;  /* 0xa1000000a8027fae */ /* 0x0003e400089a1016 */
[----:B-1----:R-:W-:-:S04]  /*47860*/  IADD3 R168, P2, PT, R170, UR14, RZ ;  /* 0x0000000eaaa87c10 */ /* 0x002fc8000ff5e0ff */
[----:B------:R-:W-:Y:S02]  /*47870*/  IADD3.X R169, PT, PT, R171, UR15, RZ, P2, !PT ;  /* 0x0000000faba97c10 */ /* 0x000fe400097fe4ff */
[----:B------:R-:W3:Y:S04]  /*47880*/  LDL.LU.64 R170, [R1+0x8] ;  /* 0x0000080001aa7983 */ /* 0x000ee80000300a00 */
[----:B------:R4:W-:Y:S04]  /*47890*/  STL.64 [R1+0xfe0], R168 ;  /* 0x000fe0a801007387 */ /* 0x0009e80000100a00 */
[----:B------:R4:W-:Y:S02]  /*478a0*/  LDGSTS.E [R2+-0x5ec00], desc[UR22][R168.64], P1 ;  /* 0xa1400000a8027fae */ /* 0x0009e400089a1016 */
[----:B----4-:R-:W-:-:S04]  /*478b0*/  IADD3 R168, P2, PT, R188, UR14, RZ ;  /* 0x0000000ebca87c10 */ /* 0x010fc8000ff5e0ff */
[----:B------:R-:W-:-:S05]  /*478c0*/  IADD3.X R169, PT, PT, R189, UR15, RZ, P2, !PT ;  /* 0x0000000fbda97c10 */ /* 0x000fca00097fe4ff */
[----:B------:R2:W-:Y:S04]  /*478d0*/  STL.64 [R1+0x1000], R168 ;  /* 0x001000a801007387 */ /* 0x0005e80000100a00 */
[----:B------:R2:W-:Y:S02]  /*478e0*/  LDGSTS.E [R2+-0x5e800], desc[UR22][R168.64], P1 ;  /* 0xa1800000a8027fae */ /* 0x0005e400089a1016 */
[----:B--2---:R-:W-:-:S04]  /*478f0*/  IADD3 R168, P2, PT, R186, UR14, RZ ;  /* 0x0000000ebaa87c10 */ /* 0x004fc8000ff5e0ff */
[----:B------:R-:W-:-:S05]  /*47900*/  IADD3.X R169, PT, PT, R187, UR15, RZ, P2, !PT ;  /* 0x0000000fbba97c10 */ /* 0x000fca00097fe4ff */
[----:B------:R1:W-:Y:S04]  /*47910*/  STL.64 [R1+0x1040], R168 ;  /* 0x001040a801007387 */ /* 0x0003e80000100a00 */
[----:B------:R1:W-:Y:S02]  /*47920*/  LDGSTS.E [R2+-0x5e400], desc[UR22][R168.64], P1 ;  /* 0xa1c00000a8027fae */ /* 0x0003e400089a1016 */
[----:B-1----:R-:W-:-:S04]  /*47930*/  IADD3 R168, P2, PT, R184, UR14, RZ ;  /* 0x0000000eb8a87c10 */ /* 0x002fc8000ff5e0ff */
        /* <DEDUP_REMOVED lines=15> */
[----:B---3--:R-:W-:-:S04]  /*47a30*/  IADD3 R168, P2, PT, R172, UR14, RZ ;  /* 0x0000000eaca87c10 */ /* 0x008fc8000ff5e0ff */
        /* <DEDUP_REMOVED lines=20> */
[----:B------:R-:W-:Y:S02]  /*47b80*/  IADD3.X R169, PT, PT, R107, UR15, RZ, P2, !PT ;  /* 0x0000000f6ba97c10 */ /* 0x000fe400097fe4ff */
[----:B------:R-:W-:-:S03]  /*47b90*/  IADD3 R106, P2, PT, R104, UR14, RZ ;  /* 0x0000000e686a7c10 */ /* 0x000fc6000ff5e0ff */
[----:B------:R-:W-:Y:S01]  /*47ba0*/  LDGSTS.E [R2+-0x5bc00], desc[UR22][R168.64], P1 ;  /* 0xa4400000a8027fae */ /* 0x000fe200089a1016 */
[----:B------:R-:W-:Y:S02]  /*47bb0*/  IADD3.X R107, PT, PT, R105, UR15, RZ, P2, !PT ;  /* 0x0000000f696b7c10 */ /* 0x000fe400097fe4ff */
[----:B------:R-:W-:Y:S01]  /*47bc0*/  IADD3 R104, P2, PT, R102, UR14, RZ ;  /* 0x0000000e66687c10 */ /* 0x000fe2000ff5e0ff */
[----:B------:R1:W-:Y:S03]  /*47bd0*/  STL.64 [R1+0x1210], R168 ;  /* 0x001210a801007387 */ /* 0x0003e60000100a00 */
[----:B------:R-:W-:Y:S01]  /*47be0*/  IADD3.X R105, PT, PT, R103, UR15, RZ, P2, !PT ;  /* 0x0000000f67697c10 */ /* 0x000fe200097fe4ff */
[----:B------:R-:W-:Y:S01]  /*47bf0*/  LDGSTS.E [R2+-0x5b800], desc[UR22][R106.64], P1 ;  /* 0xa48000006a027fae */ /* 0x000fe200089a1016 */
[----:B------:R-:W-:-:S03]  /*47c00*/  IADD3 R102, P2, PT, R100, UR14, RZ ;  /* 0x0000000e64667c10 */ /* 0x000fc6000ff5e0ff */
[----:B------:R-:W-:Y:S01]  /*47c10*/  STL.64 [R1+0x1240], R106 ;  /* 0x0012406a01007387 */ /* 0x000fe20000100a00 */
[----:B------:R-:W-:Y:S02]  /*47c20*/  IADD3.X R103, PT, PT, R101, UR15, RZ, P2, !PT ;  /* 0x0000000f65677c10 */ /* 0x000fe400097fe4ff */
[----:B------:R-:W-:Y:S01]  /*47c30*/  IADD3 R100, P2, PT, R98, UR14, RZ ;  /* 0x0000000e62647c10 */ /* 0x000fe2000ff5e0ff */
[----:B------:R-:W-:Y:S03]  /*47c40*/  LDGSTS.E [R2+-0x5b400], desc[UR22][R104.64], P1 ;  /* 0xa4c0000068027fae */ /* 0x000fe600089a1016 */
[----:B------:R-:W-:Y:S01]  /*47c50*/  IADD3.X R101, PT, PT, R99, UR15, RZ, P2, !PT ;  /* 0x0000000f63657c10 */ /* 0x000fe200097fe4ff */
[----:B------:R-:W-:Y:S01]  /*47c60*/  STL.64 [R1+0x1260], R104 ;  /* 0x0012606801007387 */ /* 0x000fe20000100a00 */
[----:B------:R-:W-:-:S03]  /*47c70*/  IADD3 R98, P2, PT, R96, UR14, RZ ;  /* 0x0000000e60627c10 */ /* 0x000fc6000ff5e0ff */
[----:B------:R-:W-:Y:S01]  /*47c80*/  LDGSTS.E [R2+-0x5b000], desc[UR22][R102.64], P1 ;  /* 0xa500000066027fae */ /* 0x000fe200089a1016 */
[----:B------:R-:W-:Y:S02]  /*47c90*/  IADD3.X R99, PT, PT, R97, UR15, RZ, P2, !PT ;  /* 0x0000000f61637c10 */ /* 0x000fe400097fe4ff */
[----:B------:R-:W-:Y:S01]  /*47ca0*/  IADD3 R96, P2, PT, R94, UR14, RZ ;  /* 0x0000000e5e607c10 */ /* 0x000fe2000ff5e0ff */
[----:B------:R-:W-:Y:S03]  /*47cb0*/  STL.64 [R1+0x1278], R102 ;  /* 0x0012786601007387 */ /* 0x000fe60000100a00 */
[----:B------:R-:W-:Y:S01]  /*47cc0*/  IADD3.X R97, PT, PT, R95, UR15, RZ, P2, !PT ;  /* 0x0000000f5f617c10 */ /* 0x000fe200097fe4ff */
[----:B------:R-:W-:Y:S01]  /*47cd0*/  LDGSTS.E [R2+-0x5ac00], desc[UR22][R100.64], P1 ;  /* 0xa540000064027fae */ /* 0x000fe200089a1016 */
[----:B------:R-:W-:-:S03]  /*47ce0*/  IADD3 R94, P2, PT, R92, UR14, RZ ;  /* 0x0000000e5c5e7c10 */ /* 0x000fc6000ff5e0ff */
[----:B------:R-:W-:Y:S01]  /*47cf0*/  STL.64 [R1+0x12a0], R100 ;  /* 0x0012a06401007387 */ /* 0x000fe20000100a00 */
[----:B------:R-:W-:Y:S02]  /*47d00*/  IADD3.X R95, PT, PT, R93, UR15, RZ, P2, !PT ;  /* 0x0000000f5d5f7c10 */ /* 0x000fe400097fe4ff */
[----:B------:R-:W-:Y:S01]  /*47d10*/  IADD3 R92, P2, PT, R90, UR14, RZ ;  /* 0x0000000e5a5c7c10 */ /* 0x000fe2000ff5e0ff */
[----:B------:R-:W-:Y:S03]  /*47d20*/  STL.64 [R1+0x12b0], R98 ;  /* 0x0012b06201007387 */ /* 0x000fe60000100a00 */
[----:B------:R-:W-:Y:S01]  /*47d30*/  IADD3.X R93, PT, PT, R91, UR15, RZ, P2, !PT ;  /* 0x0000000f5b5d7c10 */ /* 0x000fe200097fe4ff */
[----:B------:R-:W-:Y:S04]  /*47d40*/  STL.64 [R1+0x12d0], R96 ;  /* 0x0012d06001007387 */ /* 0x000fe80000100a00 */
[----:B------:R-:W-:Y:S04]  /*47d50*/  STL.64 [R1+0x12e0], R94 ;  /* 0x0012e05e01007387 */ /* 0x000fe80000100a00 */
[----:B------:R-:W-:Y:S04]  /*47d60*/  STL.64 [R1+0x1300], R92 ;  /* 0x0013005c01007387 */ /* 0x000fe80000100a00 */
[----:B------:R-:W2:Y:S01]  /*47d70*/  LDL.LU.64 R172, [R1+0x1400] ;  /* 0x0014000001ac7983 */ /* 0x000ea20000300a00 */
[----:B------:R-:W-:-:S03]  /*47d80*/  IADD3 R90, P2, PT, R88, UR14, RZ ;  /* 0x0000000e585a7c10 */ /* 0x000fc6000ff5e0ff */
[----:B------:R-:W-:Y:S01]  /*47d90*/  LDGSTS.E [R2+-0x5a800], desc[UR22][R98.64], P1 ;  /* 0xa580000062027fae */ /* 0x000fe200089a1016 */
[----:B------:R-:W-:Y:S02]  /*47da0*/  IADD3.X R91, PT, PT, R89, UR15, RZ, P2, !PT ;  /* 0x0000000f595b7c10 */ /* 0x000fe400097fe4ff */
[----:B------:R-:W-:Y:S01]  /*47db0*/  IADD3 R88, P2, PT, R86, UR14, RZ ;  /* 0x0000000e56587c10 */ /* 0x000fe2000ff5e0ff */
[----:B------:R-:W-:Y:S04]  /*47dc0*/  LDGSTS.E [R2+-0x5a400], desc[UR22][R96.64], P1 ;  /* 0xa5c0000060027fae */ /* 0x000fe800089a1016 */
[----:B------:R-:W-:Y:S04]  /*47dd0*/  STL.64 [R1+0x1310], R90 ;  /* 0x0013105a01007387 */ /* 0x000fe80000100a00 */
[----:B------:R-:W3:Y:S01]  /*47de0*/  LDL.LU.64 R170, [R1+0x13d0] ;  /* 0x0013d00001aa7983 */ /* 0x000ee20000300a00 */
[----:B------:R-:W-:-:S03]  /*47df0*/  IADD3.X R89, PT, PT, R87, UR15, RZ, P2, !PT ;  /* 0x0000000f57597c10 */ /* 0x000fc600097fe4ff */
[----:B------:R-:W-:Y:S04]  /*47e00*/  LDGSTS.E [R2+-0x5a000], desc[UR22][R94.64], P1 ;  /* 0xa60000005e027fae */ /* 0x000fe800089a1016 */
[----:B------:R-:W-:Y:S04]  /*47e10*/  STL.64 [R1+0x1330], R88 ;  /* 0x0013305801007387 */ /* 0x000fe80000100a00 */
[----:B-1----:R-:W4:Y:S01]  /*47e20*/  LDL.LU.64 R168, [R1+0x13a0] ;  /* 0x0013a00001a87983 */ /* 0x002f220000300a00 */
[----:B------:R-:W-:-:S03]  /*47e30*/  IADD3 R86, P2, PT, R84, UR14, RZ ;  /* 0x0000000e54567c10 */ /* 0x000fc6000ff5e0ff */
[----:B------:R-:W-:Y:S01]  /*47e40*/  LDGSTS.E [R2+-0x59c00], desc[UR22][R92.64], P1 ;  /* 0xa64000005c027fae */ /* 0x000fe200089a1016 */
[----:B------:R-:W-:Y:S02]  /*47e50*/  IADD3.X R87, PT, PT, R85, UR15, RZ, P2, !PT ;  /* 0x0000000f55577c10 */ /* 0x000fe400097fe4ff */
[----:B------:R-:W-:Y:S01]  /*47e60*/  IADD3 R84, P2, PT, R82, UR14, RZ ;  /* 0x0000000e52547c10 */ /* 0x000fe2000ff5e0ff */
[----:B------:R-:W-:Y:S03]  /*47e70*/  LDGSTS.E [R2+-0x59800], desc[UR22][R90.64], P1 ;  /* 0xa68000005a027fae */ /* 0x000fe600089a1016 */
[----:B------:R-:W-:Y:S01]  /*47e80*/  IADD3.X R85, PT, PT, R83, UR15, RZ, P2, !PT ;  /* 0x0000000f53557c10 */ /* 0x000fe200097fe4ff */
[----:B------:R-:W-:Y:S04]  /*47e90*/  STL.64 [R1+0x1338], R86 ;  /* 0x0013385601007387 */ /* 0x000fe80000100a00 */
[----:B------:R-:W4:Y:S04]  /*47ea0*/  LDL.LU.64 R184, [R1+0x1358] ;  /* 0x0013580001b87983 */ /* 0x000f280000300a00 */
[----:B------:R2:W-:Y:S04]  /*47eb0*/  STL.64 [R1+0x1340], R84 ;  /* 0x0013405401007387 */ /* 0x0005e80000100a00 */
[----:B------:R-:W4:Y:S01]  /*47ec0*/  LDL.LU.64 R182, [R1+0x1320] ;  /* 0x0013200001b67983 */ /* 0x000f220000300a00 */
[----:B------:R-:W-:-:S03]  /*47ed0*/  IADD3 R82, P2, PT, R80, UR14, RZ ;  /* 0x0000000e50527c10 */ /* 0x000fc6000ff5e0ff */
[----:B------:R-:W-:Y:S01]  /*47ee0*/  LDGSTS.E [R2+-0x59400], desc[UR22][R88.64], P1 ;  /* 0xa6c0000058027fae */ /* 0x000fe200089a1016 */
[----:B------:R-:W-:Y:S02]  /*47ef0*/  IADD3.X R83, PT, PT, R81, UR15, RZ, P2, !PT ;  /* 0x0000000f51537c10 */ /* 0x000fe400097fe4ff */
[----:B------:R-:W-:Y:S01]  /*47f00*/  IADD3 R80, P2, PT, R78, UR14, RZ ;  /* 0x0000000e4e507c10 */ /* 0x000fe2000ff5e0ff */
[----:B------:R-:W-:Y:S04]  /*47f10*/  LDGSTS.E [R2+-0x59000], desc[UR22][R86.64], P1 ;  /* 0xa700000056027fae */ /* 0x000fe800089a1016 */
[----:B------:R-:W-:Y:S04]  /*47f20*/  STL.64 [R1+0x1348], R82 ;  /* 0x0013485201007387 */ /* 0x000fe80000100a00 */
[----:B------:R-:W4:Y:S01]  /*47f30*/  LDL.LU.64 R180, [R1+0x12c8] ;  /* 0x0012c80001b47983 */ /* 0x000f220000300a00 */
[----:B------:R-:W-:-:S03]  /*47f40*/  IADD3.X R81, PT, PT, R79, UR15, RZ, P2, !PT ;  /* 0x0000000f4f517c10 */ /* 0x000fc600097fe4ff */
[----:B------:R2:W-:Y:S04]  /*47f50*/  LDGSTS.E [R2+-0x58c00], desc[UR22][R84.64], P1 ;  /* 0xa740000054027fae */ /* 0x0005e800089a1016 */
[----:B------:R-:W-:Y:S04]  /*47f60*/  STL.64 [R1+0x1380], R80 ;  /* 0x0013805001007387 */ /* 0x000fe80000100a00 */
[----:B------:R-:W4:Y:S01]  /*47f70*/  LDL.LU.64 R176, [R1+0x1258] ;  /* 0x0012580001b07983 */ /* 0x000f220000300a00 */
[----:B------:R-:W-:-:S03]  /*47f80*/  VIADD R13, R13, 0x100000 ;  /* 0x001000000d0d7836 */ /* 0x000fc60000000000 */
[----:B------:R1:W-:Y:S04]  /*47f90*/  LDGSTS.E [R2+-0x58800], desc[UR22][R82.64], P1 ;  /* 0xa780000052027fae */ /* 0x0003e800089a1016 */
[----:B------:R-:W-:Y:S01]  /*47fa0*/  LDGSTS.E [R13+-0x58400], desc[UR22][R80.64], P1 ;  /* 0xa7c00000500d7fae */ /* 0x000fe200089a1016 */
[----:B--2---:R-:W-:-:S04]  /*47fb0*/  IADD3 R84, P2, PT, R172, UR14, RZ ;  /* 0x0000000eac547c10 */ /* 0x004fc8000ff5e0ff */
[----:B------:R-:W-:Y:S02]  /*47fc0*/  IADD3.X R85, PT, PT, R173, UR15, RZ, P2, !PT ;  /* 0x0000000fad557c10 */ /* 0x000fe400097fe4ff */
[----:B------:R-:W2:Y:S01]  /*47fd0*/  LDL.LU.64 R172, [R1+0x11f0] ;  /* 0x0011f00001ac7983 */ /* 0x000ea20000300a00 */
[----:B---3--:R-:W-:-:S04]  /*47fe0*/  IADD3 R96, P2, PT, R170, UR14, RZ ;  /* 0x0000000eaa607c10 */ /* 0x008fc8000ff5e0ff */
[----:B------:R-:W-:Y:S02]  /*47ff0*/  IADD3.X R97, PT, PT, R171, UR15, RZ, P2, !PT ;  /* 0x0000000fab617c10 */ /* 0x000fe400097fe4ff */
[----:B------:R-:W3:Y:S01]  /*48000*/  LDL.LU.64 R170, [R1+0x1180] ;  /* 0x0011800001aa7983 */ /* 0x000ee20000300a00 */
[----:B----4-:R-:W-:-:S04]  /*48010*/  IADD3 R216, P2, PT, R168, UR14, RZ ;  /* 0x0000000ea8d87c10 */ /* 0x010fc8000ff5e0ff */
[----:B------:R-:W-:Y:S02]  /*48020*/  IADD3.X R217, PT, PT, R169, UR15, RZ, P2, !PT ;  /* 0x0000000fa9d97c10 */ /* 0x000fe400097fe4ff */
[----:B------:R-:W4:Y:S01]  /*48030*/  LDL.LU.64 R168, [R1+0x1118] ;  /* 0x0011180001a87983 */ /* 0x000f220000300a00 */
[----:B------:R-:W-:-:S04]  /*48040*/  IADD3 R246, P2, PT, R184, UR14, RZ ;  /* 0x0000000eb8f67c10 */ /* 0x000fc8000ff5e0ff */
[----:B------:R-:W-:Y:S02]  /*48050*/  IADD3.X R247, PT, PT, R185, UR15, RZ, P2, !PT ;  /* 0x0000000fb9f77c10 */ /* 0x000fe400097fe4ff */
[----:B------:R-:W4:Y:S01]  /*48060*/  LDL.LU.64 R184, [R1+0x10c0] ;  /* 0x0010c00001b87983 */ /* 0x000f220000300a00 */
[----:B------:R-:W-:-:S04]  /*48070*/  IADD3 R78, P2, PT, R182, UR14, RZ ;  /* 0x0000000eb64e7c10 */ /* 0x000fc8000ff5e0ff */
[----:B------:R-:W-:Y:S01]  /*48080*/  IADD3.X R79, PT, PT, R183, UR15, RZ, P2, !PT ;  /* 0x0000000fb74f7c10 */ /* 0x000fe200097fe4ff */
[----:B-1----:R-:W-:-:S04]  /*48090*/  VIADD R2, R14, 0x100000 ;  /* 0x001000000e027836 */ /* 0x002fc80000000000 */
[----:B------:R1:W-:Y:S04]  /*480a0*/  STL.64 [R1+0x28], R78 ;  /* 0x0000284e01007387 */ /* 0x0003e80000100a00 */
[----:B------:R-:W4:Y:S04]  /*480b0*/  LDL.LU.64 R182, [R1+0x1078] ;  /* 0x0010780001b67983 */ /* 0x000f280000300a00 */
[----:B------:R-:W-:Y:S04]  /*480c0*/  LDGSTS.E [R2+-0x7ff80], desc[UR22][R84.64], P1 ;  /* 0x8008000054027fae */ /* 0x000fe800089a1016 */
[----:B------:R-:W-:Y:S04]  /*480d0*/  LDGSTS.E [R2+-0x7fb80], desc[UR22][R96.64], P1 ;  /* 0x8048000060027fae */ /* 0x000fe800089a1016 */
[----:B------:R-:W-:Y:S04]  /*480e0*/  LDGSTS.E [R2+-0x7f780], desc[UR22][R216.64], P1 ;  /* 0x80880000d8027fae */ /* 0x000fe800089a1016 */
[----:B------:R-:W-:Y:S04]  /*480f0*/  LDGSTS.E [R2+-0x7f380], desc[UR22][R246.64], P1 ;  /* 0x80c80000f6027fae */ /* 0x000fe800089a1016 */
[----:B------:R1:W-:Y:S02]  /*48100*/  LDGSTS.E [R2+-0x7ef80], desc[UR22][R78.64], P1 ;  /* 0x810800004e027fae */ /* 0x0003e400089a1016 */
[----:B-1----:R-:W-:-:S04]  /*48110*/  IADD3 R78, P2, PT, R180, UR14, RZ ;  /* 0x0000000eb44e7c10 */ /* 0x002fc8000ff5e0ff */
[----:B------:R-:W-:-:S05]  /*48120*/  IADD3.X R79, PT, PT, R181, UR15, RZ, P2, !PT ;  /* 0x0000000fb54f7c10 */ /* 0x000fca00097fe4ff */
[----:B------:R1:W-:Y:S04]  /*48130*/  STL.64 [R1+0x58], R78 ;  /* 0x0000584e01007387 */ /* 0x0003e80000100a00 */
[----:B------:R1:W-:Y:S04]  /*48140*/  LDGSTS.E [R2+-0x7eb80], desc[UR22][R78.64], P1 ;  /* 0x814800004e027fae */ /* 0x0003e800089a1016 */
[----:B------:R-:W4:Y:S01]  /*48150*/  LDL.LU.64 R180, [R1+0x1030] ;  /* 0x0010300001b47983 */ /* 0x000f220000300a00 */
[----:B-1----:R-:W-:-:S04]  /*48160*/  IADD3 R78, P2, PT, R176, UR14, RZ ;  /* 0x0000000eb04e7c10 */ /* 0x002fc8000ff5e0ff */
        /* <DEDUP_REMOVED lines=17> */
[----:B------:R-:W4:Y:S04]  /*48280*/  LDL.LU.64 R168, [R1+0xf50] ;  /* 0x000f500001a87983 */ /* 0x000f280000300a00 */
        /* <DEDUP_REMOVED lines=115> */
[----:B------:R1:W-:Y:S04]  /*489c0*/  LDGSTS.E [R2+-0x5ff80], desc[UR22][R78.64], P1 ;  /* 0xa00800004e027fae */ /* 0x0003e800089a1016 */
[----:B------:R-:W4:Y:S01]  /*489d0*/  LDL.LU.64 R182, [R1+0x50] ;  /* 0x0000500001b67983 */ /* 0x000f220000300a00 */
        /* <DEDUP_REMOVED lines=20> */
[----:B----4-:R-:W-:-:S04]  /*48b20*/  IADD3 R78, P2, PT, R168, UR14, RZ ;  /* 0x0000000ea84e7c10 */ /* 0x010fc8000ff5e0ff */
[----:B------:R-:W-:Y:S02]  /*48b30*/  IADD3.X R79, PT, PT, R169, UR15, RZ, P2, !PT ;  /* 0x0000000fa94f7c10 */ /* 0x000fe400097fe4ff */
[----:B------:R-:W4:Y:S04]  /*48b40*/  LDL.LU.64 R168, [R1] ;  /* 0x0000000001a87983 */ /* 0x000f280000300a00 */
        /* <DEDUP_REMOVED lines=22> */
[----:B--2---:R-:W-:-:S04]  /*48cb0*/  IADD3 R78, P2, PT, R172, UR14, RZ ;  /* 0x0000000eac4e7c10 */ /* 0x004fc8000ff5e0ff */
[----:B------:R-:W-:-:S05]  /*48cc0*/  IADD3.X R79, PT, PT, R173, UR15, RZ, P2, !PT ;  /* 0x0000000fad4f7c10 */ /* 0x000fca00097fe4ff */
[----:B------:R3:W-:Y:S04]  /*48cd0*/  STL.64 [R1+0x1038], R78 ;  /* 0x0010384e01007387 */ /* 0x0007e80000100a00 */
[----:B------:R3:W-:Y:S02]  /*48ce0*/  LDGSTS.E [R2+-0x5d380], desc[UR22][R78.64], P1 ;  /* 0xa2c800004e027fae */ /* 0x0007e400089a1016 */
[----:B---3--:R-:W-:-:S04]  /*48cf0*/  IADD3 R78, P2, PT, R170, UR14, RZ ;  /* 0x0000000eaa4e7c10 */ /* 0x008fc8000ff5e0ff */
[----:B------:R-:W-:-:S05]  /*48d00*/  IADD3.X R79, PT, PT, R171, UR15, RZ, P2, !PT ;  /* 0x0000000fab4f7c10 */ /* 0x000fca00097fe4ff */
[----:B------:R4:W-:Y:S04]  /*48d10*/  STL.64 [R1+0x1078], R78 ;  /* 0x0010784e01007387 */ /* 0x0009e80000100a00 */
[----:B------:R4:W-:Y:S02]  /*48d20*/  LDGSTS.E [R2+-0x5cf80], desc[UR22][R78.64], P1 ;  /* 0xa30800004e027fae */ /* 0x0009e400089a1016 */
[----:B----4-:R-:W-:-:S04]  /*48d30*/  IADD3 R78, P2, PT, R168, UR14, RZ ;  /* 0x0000000ea84e7c10 */ /* 0x010fc8000ff5e0ff */
        /* <DEDUP_REMOVED lines=43> */
[----:B------:R-:W-:-:S03]  /*48ff0*/  IADD3.X R61, PT, PT, R59, UR15, RZ, P2, !PT ;  /* 0x0000000f3b3d7c10 */ /* 0x000fc600097fe4ff */
[----:B------:R-:W-:Y:S04]  /*49000*/  STL.64 [R1+0x1238], R66 ;  /* 0x0012384201007387 */ /* 0x000fe80000100a00 */
        /* <DEDUP_REMOVED lines=11> */
[----:B------:R-:W-:-:S02]  /*490c0*/  IADD3.X R57, PT, PT, R55, UR15, RZ, P2, !PT ;  /* 0x0000000f37397c10 */ /* 0x000fc400097fe4ff */
[----:B------:R-:W-:Y:S01]  /*490d0*/  IADD3 R54, P2, PT, R52, UR14, RZ ;  /* 0x0000000e34367c10 */ /* 0x000fe2000ff5e0ff */
[----:B------:R-:W-:Y:S04]  /*490e0*/  LDGSTS.E [R2+-0x59b80], desc[UR22][R60.64], P1 ;  /* 0xa64800003c027fae */ /* 0x000fe800089a1016 */
[----:B------:R2:W-:Y:S04]  /*490f0*/  STL.64 [R1+0x12c8], R56 ;  /* 0x0012c83801007387 */ /* 0x0005e80000100a00 */
[----:B------:R-:W4:Y:S01]  /*49100*/  LDL.LU.64 R176, [R1+0x1478] ;  /* 0x0014780001b07983 */ /* 0x000f220000300a00 */
[----:B------:R-:W-:-:S03]  /*49110*/  IADD3.X R55, PT, PT, R53, UR15, RZ, P2, !PT ;  /* 0x0000000f35377c10 */ /* 0x000fc600097fe4ff */
[----:B------:R-:W-:Y:S04]  /*49120*/  LDGSTS.E [R2+-0x59780], desc[UR22][R58.64], P1 ;  /* 0xa68800003a027fae */ /* 0x000fe800089a1016 */
[----:B------:R-:W-:Y:S04]  /*49130*/  STL.64 [R1+0x12d8], R54 ;  /* 0x0012d83601007387 */ /* 0x000fe80000100a00 */
[----:B------:R-:W4:Y:S01]  /*49140*/  LDL.LU.64 R172, [R1+0x1450] ;  /* 0x0014500001ac7983 */ /* 0x000f220000300a00 */
[----:B------:R-:W-:-:S03]  /*49150*/  IADD3 R52, P2, PT, R50, UR14, RZ ;  /* 0x0000000e32347c10 */ /* 0x000fc6000ff5e0ff */
[----:B------:R2:W-:Y:S01]  /*49160*/  LDGSTS.E [R2+-0x59380], desc[UR22][R56.64], P1 ;  /* 0xa6c8000038027fae */ /* 0x0005e200089a1016 */
[----:B------:R-:W-:Y:S02]  /*49170*/  IADD3.X R53, PT, PT, R51, UR15, RZ, P2, !PT ;  /* 0x0000000f33357c10 */ /* 0x000fe400097fe4ff */
[----:B------:R-:W-:Y:S01]  /*49180*/  IADD3 R50, P2, PT, R48, UR14, RZ ;  /* 0x0000000e30327c10 */ /* 0x000fe2000ff5e0ff */
[----:B------:R-:W-:Y:S01]  /*49190*/  VIADD R14, R14, 0x100000 ;  /* 0x001000000e0e7836 */ /* 0x000fe20000000000 */
[----:B------:R-:W-:Y:S02]  /*491a0*/  LDGSTS.E [R2+-0x58f80], desc[UR22][R54.64], P1 ;  /* 0xa708000036027fae */ /* 0x000fe400089a1016 */
[----:B------:R-:W-:Y:S02]  /*491b0*/  IADD3.X R51, PT, PT, R49, UR15, RZ, P2, !PT ;  /* 0x0000000f31337c10 */ /* 0x000fe400097fe4ff */
[----:B------:R-:W-:Y:S04]  /*491c0*/  STL.64 [R1+0x12e8], R52 ;  /* 0x0012e83401007387 */ /* 0x000fe80000100a00 */
[----:B------:R-:W4:Y:S04]  /*491d0*/  LDL.LU.64 R170, [R1+0x1430] ;  /* 0x0014300001aa7983 */ /* 0x000f280000300a00 */
[----:B------:R-:W-:Y:S04]  /*491e0*/  STL.64 [R1+0x1308], R50 ;  /* 0x0013083201007387 */ /* 0x000fe80000100a00 */
[----:B------:R-:W4:Y:S01]  /*491f0*/  LDL.LU.64 R168, [R1+0x1408] ;  /* 0x0014080001a87983 */ /* 0x000f220000300a00 */
[----:B------:R-:W-:-:S03]  /*49200*/  IADD3 R48, P2, PT, R46, UR14, RZ ;  /* 0x0000000e2e307c10 */ /* 0x000fc6000ff5e0ff */
[----:B------:R-:W-:Y:S01]  /*49210*/  LDGSTS.E [R2+-0x58b80], desc[UR22][R52.64], P1 ;  /* 0xa748000034027fae */ /* 0x000fe200089a1016 */
[----:B------:R-:W-:-:S03]  /*49220*/  IADD3.X R49, PT, PT, R47, UR15, RZ, P2, !PT ;  /* 0x0000000f2f317c10 */ /* 0x000fc600097fe4ff */
[----:B------:R-:W-:Y:S04]  /*49230*/  LDGSTS.E [R2+-0x58780], desc[UR22][R50.64], P1 ;  /* 0xa788000032027fae */ /* 0x000fe800089a1016 */
[----:B------:R1:W-:Y:S04]  /*49240*/  STL.64 [R1+0x1320], R48 ;  /* 0x0013203001007387 */ /* 0x0003e80000100a00 */
[----:B------:R-:W4:Y:S04]  /*49250*/  LDL.LU.64 R184, [R1+0x13c8] ;  /* 0x0013c80001b87983 */ /* 0x000f280000300a00 */
[----:B------:R1:W-:Y:S01]  /*49260*/  LDGSTS.E [R14+-0x58380], desc[UR22][R48.64], P1 ;  /* 0xa7c80000300e7fae */ /* 0x0003e200089a1016 */
        /* <DEDUP_REMOVED lines=13> */
[----:B------:R-:W-:Y:S02]  /*49340*/  IADD3.X R225, PT, PT, R171, UR15, RZ, P2, !PT ;  /* 0x0000000fabe17c10 */ /* 0x000fe400097fe4ff */
[----:B------:R-:W4:Y:S01]  /*49350*/  LDL.LU.64 R170, [R1+0x1230] ;  /* 0x0012300001aa7983 */ /* 0x000f220000300a00 */
[----:B-1----:R-:W-:-:S04]  /*49360*/  IADD3 R48, P2, PT, R168, UR14, RZ ;  /* 0x0000000ea8307c10 */ /* 0x002fc8000ff5e0ff */
[----:B------:R-:W-:-:S05]  /*49370*/  IADD3.X R49, PT, PT, R169, UR15, RZ, P2, !PT ;  /* 0x0000000fa9317c10 */ /* 0x000fca00097fe4ff */
[----:B------:R1:W-:Y:S04]  /*49380*/  STL.64 [R1], R48 ;  /* 0x0000003001007387 */ /* 0x0003e80000100a00 */
[----:B------:R-:W4:Y:S01]  /*49390*/  LDL.LU.64 R168, [R1+0x11a0] ;  /* 0x0011a00001a87983 */ /* 0x000f220000300a00 */
[----:B------:R-:W-:-:S05]  /*493a0*/  VIADD R2, R15, 0x100000 ;  /* 0x001000000f027836 */ /* 0x000fca0000000000 */
[----:B------:R-:W-:Y:S04]  /*493b0*/  LDGSTS.E [R2+-0x7ff00], desc[UR22][R56.64], P1 ;  /* 0x8010000038027fae */ /* 0x000fe800089a1016 */
        /* <DEDUP_REMOVED lines=172> */
[----:B------:R-:W-:Y:S02]  /*49e80*/  IADD3.X R49, PT, PT, R171, UR15, RZ, P2, !PT ;  /* 0x0000000fab317c10 */ /* 0x000fe400097fe4ff */
[----:B------:R-:W4:Y:S04]  /*49e90*/  LDL.LU.64 R170, [R1+0xa0] ;  /* 0x0000a00001aa7983 */ /* 0x000f280000300a00 */
[----:B------:R1:W-:Y:S04]  /*49ea0*/  STL.64 [R1+0xc08], R48 ;  /* 0x000c083001007387 */ /* 0x0003e80000100a00 */
[----:B------:R1:W-:Y:S02]  /*49eb0*/  LDGSTS.E [R2+-0x5e300], desc[UR22][R48.64], P1 ;  /* 0xa1d0000030027fae */ /* 0x0003e400089a1016 */
[----:B-1----:R-:W-:-:S04]  /*49ec0*/  IADD3 R48, P2, PT, R168, UR14, RZ ;  /* 0x0000000ea8307c10 */ /* 0x002fc8000ff5e0ff */
[----:B------:R-:W-:Y:S02]  /*49ed0*/  IADD3.X R49, PT, PT, R169, UR15, RZ, P2, !PT ;  /* 0x0000000fa9317c10 */ /* 0x000fe400097fe4ff */
[----:B------:R-:W4:Y:S04]  /*49ee0*/  LDL.LU.64 R168, [R1+0x98] ;  /* 0x0000980001a87983 */ /* 0x000f280000300a00 */
        /* <DEDUP_REMOVED lines=37> */
[----:B------:R1:W-:Y:S01]  /*4a140*/  LDGSTS.E [R2+-0x5bb00], desc[UR22][R48.64], P1 ;  /* 0xa450000030027fae */ /* 0x0003e200089a1016 */
        /* <DEDUP_REMOVED lines=31> */
[----:B------:R-:W-:-:S03]  /*4a340*/  IADD3.X R29, PT, PT, R27, UR15, RZ, P2, !PT ;  /* 0x0000000f1b1d7c10 */ /* 0x000fc600097fe4ff */
[----:B------:R-:W-:Y:S04]  /*4a350*/  LDGSTS.E [R2+-0x5a300], desc[UR22][R34.64], P1 ;  /* 0xa5d0000022027fae */ /* 0x000fe800089a1016 */
[----:B------:R-:W-:Y:S04]  /*4a360*/  STL.64 [R1+0x1220], R28 ;  /* 0x0012201c01007387 */ /* 0x000fe80000100a00 */
[----:B------:R-:W1:Y:S01]  /*4a370*/  LDL.LU.64 R176, [R1+0x1570] ;  /* 0x0015700001b07983 */ /* 0x000e620000300a00 */
[----:B------:R-:W-:-:S03]  /*4a380*/  IADD3 R26, P2, PT, R24, UR14, RZ ;  /* 0x0000000e181a7c10 */ /* 0x000fc6000ff5e0ff */
[----:B------:R-:W-:Y:S01]  /*4a390*/  LDGSTS.E [R2+-0x59f00], desc[UR22][R32.64], P1 ;  /* 0xa610000020027fae */ /* 0x000fe200089a1016 */
[----:B------:R-:W-:Y:S02]  /*4a3a0*/  IADD3.X R27, PT, PT, R25, UR15, RZ, P2, !PT ;  /* 0x0000000f191b7c10 */ /* 0x000fe400097fe4ff */
[----:B------:R-:W-:Y:S01]  /*4a3b0*/  IADD3 R24, P2, PT, R22, UR14, RZ ;  /* 0x0000000e16187c10 */ /* 0x000fe2000ff5e0ff */
[----:B------:R-:W-:Y:S03]  /*4a3c0*/  LDGSTS.E [R2+-0x59b00], desc[UR22][R30.64], P1 ;  /* 0xa65000001e027fae */ /* 0x000fe600089a1016 */
[----:B------:R-:W-:Y:S01]  /*4a3d0*/  IADD3.X R25, PT, PT, R23, UR15, RZ, P2, !PT ;  /* 0x0000000f17197c10 */ /* 0x000fe200097fe4ff */
[----:B------:R-:W-:Y:S01]  /*4a3e0*/  STL.64 [R1+0x1230], R26 ;  /* 0x0012301a01007387 */ /* 0x000fe20000100a00 */
[----:B------:R-:W-:-:S03]  /*4a3f0*/  IADD3 R22, P2, PT, R20, UR14, RZ ;  /* 0x0000000e14167c10 */ /* 0x000fc6000ff5e0ff */
[----:B------:R-:W3:Y:S01]  /*4a400*/  LDL.LU.64 R184, [R1+0x1548] ;  /* 0x0015480001b87983 */ /* 0x000ee20000300a00 */
[----:B------:R-:W-:-:S03]  /*4a410*/  IADD3.X R23, PT, PT, R21, UR15, RZ, P2, !PT ;  /* 0x0000000f15177c10 */ /* 0x000fc600097fe4ff */
[----:B------:R-:W-:Y:S04]  /*4a420*/  STL.64 [R1+0x1268], R24 ;  /* 0x0012681801007387 */ /* 0x000fe80000100a00 */
[----:B------:R-:W4:Y:S01]  /*4a430*/  LDL.LU.64 R180, [R1+0x1530] ;  /* 0x0015300001b47983 */ /* 0x000f220000300a00 */
[----:B------:R-:W-:-:S03]  /*4a440*/  IADD3 R20, P2, PT, R18, UR14, RZ ;  /* 0x0000000e12147c10 */ /* 0x000fc6000ff5e0ff */
[----:B------:R-:W-:Y:S04]  /*4a450*/  STL.64 [R1+0x1280], R22 ;  /* 0x0012801601007387 */ /* 0x000fe80000100a00 */
[----:B------:R-:W4:Y:S01]  /*4a460*/  LDL.LU.64 R182, [R1+0x1510] ;  /* 0x0015100001b67983 */ /* 0x000f220000300a00 */
[----:B------:R-:W-:Y:S02]  /*4a470*/  IADD3.X R21, PT, PT, R19, UR15, RZ, P2, !PT ;  /* 0x0000000f13157c10 */ /* 0x000fe400097fe4ff */
[----:B------:R-:W-:Y:S01]  /*4a480*/  IADD3 R18, P2, PT, R16, UR14, RZ ;  /* 0x0000000e10127c10 */ /* 0x000fe2000ff5e0ff */
[----:B------:R-:W-:Y:S04]  /*4a490*/  LDGSTS.E [R2+-0x59700], desc[UR22][R28.64], P1 ;  /* 0xa69000001c027fae */ /* 0x000fe800089a1016 */
[----:B------:R-:W-:Y:S04]  /*4a4a0*/  STL.64 [R1+0x1290], R20 ;  /* 0x0012901401007387 */ /* 0x000fe80000100a00 */
[----:B------:R-:W4:Y:S01]  /*4a4b0*/  LDL.LU.64 R168, [R1+0x14e8] ;  /* 0x0014e80001a87983 */ /* 0x000f220000300a00 */
[----:B------:R-:W-:Y:S01]  /*4a4c0*/  IADD3.X R19, PT, PT, R17, UR15, RZ, P2, !PT ;  /* 0x0000000f11137c10 */ /* 0x000fe200097fe4ff */
[----:B------:R-:W-:-:S02]  /*4a4d0*/  VIADD R15, R15, 0x100000 ;  /* 0x001000000f0f7836 */ /* 0x000fc40000000000 */
[----:B------:R-:W-:Y:S04]  /*4a4e0*/  LDGSTS.E [R2+-0x59300], desc[UR22][R26.64], P1 ;  /* 0xa6d000001a027fae */ /* 0x000fe800089a1016 */
[----:B------:R-:W-:Y:S04]  /*4a4f0*/  STL.64 [R1+0x12c0], R18 ;  /* 0x0012c01201007387 */ /* 0x000fe80000100a00 */
[----:B------:R-:W4:Y:S04]  /*4a500*/  LDL.LU.64 R170, [R1+0x14c8] ;  /* 0x0014c80001aa7983 */ /* 0x000f280000300a00 */
[----:B------:R-:W-:Y:S04]  /*4a510*/  LDGSTS.E [R2+-0x58f00], desc[UR22][R24.64], P1 ;  /* 0xa710000018027fae */ /* 0x000fe800089a1016 */
[----:B------:R-:W-:Y:S04]  /*4a520*/  LDGSTS.E [R2+-0x58b00], desc[UR22][R22.64], P1 ;  /* 0xa750000016027fae */ /* 0x000fe800089a1016 */
[----:B------:R1:W-:Y:S04]  /*4a530*/  LDGSTS.E [R2+-0x58700], desc[UR22][R20.64], P1 ;  /* 0xa790000014027fae */ /* 0x0003e800089a1016 */
[----:B------:R1:W-:Y:S01]  /*4a540*/  LDGSTS.E [R15+-0x58300], desc[UR22][R18.64], P1 ;  /* 0xa7d00000120f7fae */ /* 0x0003e200089a1016 */
[----:B--2---:R-:W-:-:S04]  /*4a550*/  IADD3 R62, P2, PT, R172, UR14, RZ ;  /* 0x0000000eac3e7c10 */ /* 0x004fc8000ff5e0ff */
[----:B------:R-:W-:Y:S02]  /*4a560*/  IADD3.X R63, PT, PT, R173, UR15, RZ, P2, !PT ;  /* 0x0000000fad3f7c10 */ /* 0x000fe400097fe4ff */
[----:B------:R-:W2:Y:S01]  /*4a570*/  LDL.LU.64 R172, [R1+0x1498] ;  /* 0x0014980001ac7983 */ /* 0x000ea20000300a00 */
[----:B-1----:R-:W-:-:S04]  /*4a580*/  IADD3 R48, P2, PT, R176, UR14, RZ ;  /* 0x0000000eb0307c10 */ /* 0x002fc8000ff5e0ff */
[----:B------:R-:W-:Y:S02]  /*4a590*/  IADD3.X R49, PT, PT, R177, UR15, RZ, P2, !PT ;  /* 0x0000000fb1317c10 */ /* 0x000fe400097fe4ff */
[----:B------:R-:W2:Y:S04]  /*4a5a0*/  LDL.LU.64 R176, [R1+0x1468] ;  /* 0x0014680001b07983 */ /* 0x000ea80000300a00 */
[----:B------:R-:W2:Y:S01]  /*4a5b0*/  LDL.LU.64 R186, [R1+0x1448] ;  /* 0x0014480001ba7983 */ /* 0x000ea20000300a00 */
[----:B---3--:R-:W-:-:S04]  /*4a5c0*/  IADD3 R88, P2, PT, R184, UR14, RZ ;  /* 0x0000000eb8587c10 */ /* 0x008fc8000ff5e0ff */
[----:B------:R-:W-:Y:S02]  /*4a5d0*/  IADD3.X R89, PT, PT, R185, UR15, RZ, P2, !PT ;  /* 0x0000000fb9597c10 */ /* 0x000fe400097fe4ff */
[----:B------:R-:W3:Y:S01]  /*4a5e0*/  LDL.LU.64 R184, [R1+0x1420] ;  /* 0x0014200001b87983 */ /* 0x000ee20000300a00 */
[----:B----4-:R-:W-:-:S04]  /*4a5f0*/  IADD3 R98, P2, PT, R180, UR14, RZ ;  /* 0x0000000eb4627c10 */ /* 0x010fc8000ff5e0ff */
[----:B------:R-:W-:Y:S02]  /*4a600*/  IADD3.X R99, PT, PT, R181, UR15, RZ, P2, !PT ;  /* 0x0000000fb5637c10 */ /* 0x000fe400097fe4ff */
[----:B------:R-:W-:-:S04]  /*4a610*/  IADD3 R180, P2, PT, R182, UR14, RZ ;  /* 0x0000000eb6b47c10 */ /* 0x000fc8000ff5e0ff */
[----:B------:R-:W-:Y:S02]  /*4a620*/  IADD3.X R181, PT, PT, R183, UR15, RZ, P2, !PT ;  /* 0x0000000fb7b57c10 */ /* 0x000fe400097fe4ff */
[----:B------:R-:W4:Y:S01]  /*4a630*/  LDL.LU.64 R182, [R1+0x13f0] ;  /* 0x0013f00001b67983 */ /* 0x000f220000300a00 */
[----:B------:R-:W-:-:S04]  /*4a640*/  IADD3 R210, P2, PT, R168, UR14, RZ ;  /* 0x0000000ea8d27c10 */ /* 0x000fc8000ff5e0ff */
[----:B------:R-:W-:Y:S02]  /*4a650*/  IADD3.X R211, PT, PT, R169, UR15, RZ, P2, !PT ;  /* 0x0000000fa9d37c10 */ /* 0x000fe400097fe4ff */
[----:B------:R-:W3:Y:S01]  /*4a660*/  LDL.LU.64 R168, [R1+0x13c0] ;  /* 0x0013c00001a87983 */ /* 0x000ee20000300a00 */
[----:B------:R-:W-:Y:S01]  /*4a670*/  IADD3 R242, P2, PT, R170, UR14, RZ ;  /* 0x0000000eaaf27c10 */ /* 0x000fe2000ff5e0ff */
[----:B------:R-:W-:-:S03]  /*4a680*/  VIADD R2, R236, 0x100000 ;  /* 0x00100000ec027836 */ /* 0x000fc60000000000 */
[----:B------:R-:W-:Y:S02]  /*4a690*/  IADD3.X R243, PT, PT, R171, UR15, RZ, P2, !PT ;  /* 0x0000000fabf37c10 */ /* 0x000fe400097fe4ff */
[----:B------:R-:W3:Y:S04]  /*4a6a0*/  LDL.LU.64 R170, [R1+0x1378] ;  /* 0x0013780001aa7983 */ /* 0x000ee80000300a00 */
[----:B------:R-:W-:Y:S04]  /*4a6b0*/  LDGSTS.E [R2+-0x7fe80], desc[UR22][R62.64], P1 ;  /* 0x801800003e027fae */ /* 0x000fe800089a1016 */
[----:B------:R-:W-:Y:S04]  /*4a6c0*/  LDGSTS.E [R2+-0x7fa80], desc[UR22][R48.64], P1 ;  /* 0x8058000030027fae */ /* 0x000fe800089a1016 */
[----:B------:R-:W-:Y:S04]  /*4a6d0*/  LDGSTS.E [R2+-0x7f680], desc[UR22][R88.64], P1 ;  /* 0x8098000058027fae */ /* 0x000fe800089a1016 */
[----:B------:R-:W-:Y:S04]  /*4a6e0*/  LDGSTS.E [R2+-0x7f280], desc[UR22][R98.64], P1 ;  /* 0x80d8000062027fae */ /* 0x000fe800089a1016 */
[----:B------:R-:W-:Y:S04]  /*4a6f0*/  LDGSTS.E [R2+-0x7ee80], desc[UR22][R180.64], P1 ;  /* 0x81180000b4027fae */ /* 0x000fe800089a1016 */
[----:B------:R-:W-:Y:S04]  /*4a700*/  LDGSTS.E [R2+-0x7ea80], desc[UR22][R210.64], P1 ;  /* 0x81580000d2027fae */ /* 0x000fe800089a1016 */
[----:B------:R-:W-:Y:S01]  /*4a710*/  LDGSTS.E [R2+-0x7e680], desc[UR22][R242.64], P1 ;  /* 0x81980000f2027fae */ /* 0x000fe200089a1016 */
[----:B--2---:R-:W-:-:S04]  /*4a720*/  IADD3 R14, P2, PT, R172, UR14, RZ ;  /* 0x0000000eac0e7c10 */ /* 0x004fc8000ff5e0ff */
[----:B------:R-:W-:-:S05]  /*4a730*/  IADD3.X R15, PT, PT, R173, UR15, RZ, P2, !PT ;  /* 0x0000000fad0f7c10 */ /* 0x000fca00097fe4ff */
[----:B------:R1:W-:Y:S04]  /*4a740*/  STL.64 [R1+0x10], R14 ;  /* 0x0000100e01007387 */ /* 0x0003e80000100a00 */
[----:B------:R-:W2:Y:S04]  /*4a750*/  LDL.LU.64 R172, [R1+0x1328] ;  /* 0x0013280001ac7983 */ /* 0x000ea80000300a00 */
[----:B------:R1:W-:Y:S02]  /*4a760*/  LDGSTS.E [R2+-0x7e280], desc[UR22][R14.64], P1 ;  /* 0x81d800000e027fae */ /* 0x0003e400089a1016 */
[----:B-1----:R-:W-:-:S04]  /*4a770*/  IADD3 R14, P2, PT, R176, UR14, RZ ;  /* 0x0000000eb00e7c10 */ /* 0x002fc8000ff5e0ff */
        /* <DEDUP_REMOVED lines=277> */
[----:B------:R-:W2:Y:S01]  /*4b8d0*/  LDL.LU.64 R172, [R1+0x15b0] ;  /* 0x0015b00001ac7983 */ /* 0x000ea20000300a00 */
[----:B------:R-:W-:-:S04]  /*4b8e0*/  IADD3 R64, P2, PT, R176, UR14, RZ ;  /* 0x0000000eb0407c10 */ /* 0x000fc8000ff5e0ff */
[----:B------:R-:W-:Y:S02]  /*4b8f0*/  IADD3.X R65, PT, PT, R177, UR15, RZ, P2, !PT ;  /* 0x0000000fb1417c10 */ /* 0x000fe400097fe4ff */
[----:B------:R-:W2:Y:S01]  /*4b900*/  LDL.LU.64 R176, [R1+0x1590] ;  /* 0x0015900001b07983 */ /* 0x000ea20000300a00 */
[----:B------:R-:W-:-:S04]  /*4b910*/  IADD3 R50, P2, PT, R186, UR14, RZ ;  /* 0x0000000eba327c10 */ /* 0x000fc8000ff5e0ff */
[----:B------:R-:W-:Y:S02]  /*4b920*/  IADD3.X R51, PT, PT, R187, UR15, RZ, P2, !PT ;  /* 0x0000000fbb337c10 */ /* 0x000fe400097fe4ff */
[----:B------:R-:W2:Y:S04]  /*4b930*/  LDL.LU.64 R186, [R1+0x1568] ;  /* 0x0015680001ba7983 */ /* 0x000ea80000300a00 */
[----:B------:R-:W1:Y:S01]  /*4b940*/  LDL.LU.64 R188, [R1+0x1540] ;  /* 0x0015400001bc7983 */ /* 0x000e620000300a00 */
        /* <DEDUP_REMOVED lines=8> */
[----:B------:R-:W-:-:S04]  /*4b9d0*/  IADD3 R168, P2, PT, R170, UR14, RZ ;  /* 0x0000000eaaa87c10 */ /* 0x000fc8000ff5e0ff */
[----:B------:R-:W-:Y:S02]  /*4b9e0*/  IADD3.X R169, PT, PT, R171, UR15, RZ, P2, !PT ;  /* 0x0000000faba97c10 */ /* 0x000fe400097fe4ff */
[----:B------:R-:W4:Y:S01]  /*4b9f0*/  LDL.LU.64 R170, [R1+0x14d8] ;  /* 0x0014d80001aa7983 */ /* 0x000f220000300a00 */
[----:B--2---:R-:W-:-:S04]  /*4ba00*/  IADD3 R194, P2, PT, R172, UR14, RZ ;  /* 0x0000000eacc27c10 */ /* 0x004fc8000ff5e0ff */
[----:B------:R-:W-:Y:S02]  /*4ba10*/  IADD3.X R195, PT, PT, R173, UR15, RZ, P2, !PT ;  /* 0x0000000fadc37c10 */ /* 0x000fe400097fe4ff */
[----:B------:R-:W2:Y:S01]  /*4ba20*/  LDL.LU.64 R172, [R1+0x14b0] ;  /* 0x0014b00001ac7983 */ /* 0x000ea20000300a00 */
[----:B------:R-:W-:-:S04]  /*4ba30*/  IADD3 R218, P2, PT, R176, UR14, RZ ;  /* 0x0000000eb0da7c10 */ /* 0x000fc8000ff5e0ff */
[----:B------:R-:W-:Y:S02]  /*4ba40*/  IADD3.X R219, PT, PT, R177, UR15, RZ, P2, !PT ;  /* 0x0000000fb1db7c10 */ /* 0x000fe400097fe4ff */
[----:B------:R-:W2:Y:S01]  /*4ba50*/  LDL.LU.64 R176, [R1+0x1488] ;  /* 0x0014880001b07983 */ /* 0x000ea20000300a00 */
[----:B------:R-:W-:-:S04]  /*4ba60*/  IADD3 R248, P2, PT, R186, UR14, RZ ;  /* 0x0000000ebaf87c10 */ /* 0x000fc8000ff5e0ff */
[----:B------:R-:W-:Y:S02]  /*4ba70*/  IADD3.X R249, PT, PT, R187, UR15, RZ, P2, !PT ;  /* 0x0000000fbbf97c10 */ /* 0x000fe400097fe4ff */
[----:B------:R-:W2:Y:S01]  /*4ba80*/  LDL.LU.64 R186, [R1+0x1460] ;  /* 0x0014600001ba7983 */ /* 0x000ea20000300a00 */
[----:B------:R-:W-:Y:S02]  /*4ba90*/  VIADD R236, R236, 0x100000 ;  /* 0x00100000ecec7836 */ /* 0x000fe40000000000 */
[----:B------:R-:W-:-:S03]  /*4baa0*/  VIADD R2, R237, 0x100000 ;  /* 0x00100000ed027836 */ /* 0x000fc60000000000 */
[----:B------:R1:W-:Y:S04]  /*4bab0*/  LDGSTS.E [R236+-0x58280], desc[UR22][R14.64], P1 ;  /* 0xa7d800000eec7fae */ /* 0x0003e800089a1016 */
[----:B------:R-:W-:Y:S04]  /*4bac0*/  LDGSTS.E [R2+-0x7fe00], desc[UR22][R64.64], P1 ;  /* 0x8020000040027fae */ /* 0x000fe800089a1016 */
[----:B------:R-:W-:Y:S01]  /*4bad0*/  LDGSTS.E [R2+-0x7fa00], desc[UR22][R50.64], P1 ;  /* 0x8060000032027fae */ /* 0x000fe200089a1016 */
[----:B-1----:R-:W-:-:S03]  /*4bae0*/  IADD3 R14, P2, PT, R188, UR14, RZ ;  /* 0x0000000ebc0e7c10 */ /* 0x002fc6000ff5e0ff */
[----:B------:R-:W-:Y:S01]  /*4baf0*/  LDGSTS.E [R2+-0x7f600], desc[UR22][R90.64], P1 ;  /* 0x80a000005a027fae */ /* 0x000fe200089a1016 */
[----:B------:R-:W-:-:S03]  /*4bb00*/  IADD3.X R15, PT, PT, R189, UR15, RZ, P2, !PT ;  /* 0x0000000fbd0f7c10 */ /* 0x000fc600097fe4ff */
[----:B------:R-:W-:Y:S04]  /*4bb10*/  LDGSTS.E [R2+-0x7f200], desc[UR22][R76.64], P1 ;  /* 0x80e000004c027fae */ /* 0x000fe800089a1016 */
[----:B------:R-:W-:Y:S04]  /*4bb20*/  LDGSTS.E [R2+-0x7ee00], desc[UR22][R100.64], P1 ;  /* 0x8120000064027fae */ /* 0x000fe800089a1016 */
[----:B------:R-:W-:Y:S04]  /*4bb30*/  LDGSTS.E [R2+-0x7ea00], desc[UR22][R168.64], P1 ;  /* 0x81600000a8027fae */ /* 0x000fe800089a1016 */
[----:B------:R-:W-:Y:S04]  /*4bb40*/  LDGSTS.E [R2+-0x7e600], desc[UR22][R194.64], P1 ;  /* 0x81a00000c2027fae */ /* 0x000fe800089a1016 */
[----:B------:R-:W-:Y:S04]  /*4bb50*/  LDGSTS.E [R2+-0x7e200], desc[UR22][R218.64], P1 ;  /* 0x81e00000da027fae */ /* 0x000fe800089a1016 */
[----:B------:R-:W-:Y:S04]  /*4bb60*/  LDGSTS.E [R2+-0x7de00], desc[UR22][R248.64], P1 ;  /* 0x82200000f8027fae */ /* 0x000fe800089a1016 */
[----:B------:R3:W-:Y:S04]  /*4bb70*/  STL.64 [R1+0x20], R14 ;  /* 0x0000200e01007387 */ /* 0x0007e80000100a00 */
        /* <DEDUP_REMOVED lines=21> */
[----:B------:R-:W2:Y:S01]  /*4bcd0*/  LDL.LU.64 R172, [R1+0x12f0] ;  /* 0x0012f00001ac7983 */ /* 0x000ea20000300a00 */
        /* <DEDUP_REMOVED lines=248> */
[----:B------:R-:W2:Y:S01]  /*4cc60*/  LDL.LU.64 R176, [R1+0x1690] ;  /* 0x0016900001b07983 */ /* 0x000ea20000300a00 */
[----:B------:R-:W-:-:S04]  /*4cc70*/  IADD3 R66, P2, PT, R186, UR14, RZ ;  /* 0x0000000eba427c10 */ /* 0x000fc8000ff5e0ff */
[----:B------:R-:W-:Y:S02]  /*4cc80*/  IADD3.X R67, PT, PT, R187, UR15, RZ, P2, !PT ;  /* 0x0000000fbb437c10 */ /* 0x000fe400097fe4ff */
[----:B------:R-:W2:Y:S04]  /*4cc90*/  LDL.LU.64 R186, [R1+0x1678] ;  /* 0x0016780001ba7983 */ /* 0x000ea80000300a00 */
[----:B------:R-:W2:Y:S04]  /*4cca0*/  LDL.LU.64 R192, [R1+0x1660] ;  /* 0x0016600001c07983 */ /* 0x000ea80000300a00 */
[----:B------:R-:W2:Y:S04]  /*4ccb0*/  LDL.LU.64 R202, [R1+0x1640] ;  /* 0x0016400001ca7983 */ /* 0x000ea80000300a00 */
[----:B------:R-:W1:Y:S01]  /*4ccc0*/  LDL.LU.64 R190, [R1+0x1618] ;  /* 0x0016180001be7983 */ /* 0x000e620000300a00 */
[----:B------:R-:W-:-:S04]  /*4ccd0*/  IADD3 R52, P2, PT, R188, UR14, RZ ;  /* 0x0000000ebc347c10 */ /* 0x000fc8000ff5e0ff */
[----:B------:R-:W-:Y:S02]  /*4cce0*/  IADD3.X R53, PT, PT, R189, UR15, RZ, P2, !PT ;  /* 0x0000000fbd357c10 */ /* 0x000fe400097fe4ff */
[----:B---3--:R-:W-:-:S04]  /*4ccf0*/  IADD3 R92, P2, PT, R184, UR14, RZ ;  /* 0x0000000eb85c7c10 */ /* 0x008fc8000ff5e0ff */
[----:B------:R-:W-:Y:S02]  /*4cd00*/  IADD3.X R93, PT, PT, R185, UR15, RZ, P2, !PT ;  /* 0x0000000fb95d7c10 */ /* 0x000fe400097fe4ff */
[----:B------:R-:W3:Y:S01]  /*4cd10*/  LDL.LU.64 R184, [R1+0x15f8] ;  /* 0x0015f80001b87983 */ /* 0x000ee20000300a00 */
[----:B----4-:R-:W-:-:S04]  /*4cd20*/  IADD3 R78, P2, PT, R182, UR14, RZ ;  /* 0x0000000eb64e7c10 */ /* 0x010fc8000ff5e0ff */
[----:B------:R-:W-:Y:S02]  /*4cd30*/  IADD3.X R79, PT, PT, R183, UR15, RZ, P2, !PT ;  /* 0x0000000fb74f7c10 */ /* 0x000fe400097fe4ff */
[----:B------:R-:W-:-:S04]  /*4cd40*/  IADD3 R102, P2, PT, R170, UR14, RZ ;  /* 0x0000000eaa667c10 */ /* 0x000fc8000ff5e0ff */
[----:B------:R-:W-:Y:S02]  /*4cd50*/  IADD3.X R103, PT, PT, R171, UR15, RZ, P2, !PT ;  /* 0x0000000fab677c10 */ /* 0x000fe400097fe4ff */
[----:B--2---:R-:W-:-:S04]  /*4cd60*/  IADD3 R170, P2, PT, R172, UR14, RZ ;  /* 0x0000000eacaa7c10 */ /* 0x004fc8000ff5e0ff */
[----:B------:R-:W-:Y:S02]  /*4cd70*/  IADD3.X R171, PT, PT, R173, UR15, RZ, P2, !PT ;  /* 0x0000000fadab7c10 */ /* 0x000fe400097fe4ff */
[----:B------:R-:W2:Y:S01]  /*4cd80*/  LDL.LU.64 R172, [R1+0x15e0] ;  /* 0x0015e00001ac7983 */ /* 0x000ea20000300a00 */
[----:B------:R-:W-:-:S04]  /*4cd90*/  IADD3 R182, P2, PT, R176, UR14, RZ ;  /* 0x0000000eb0b67c10 */ /* 0x000fc8000ff5e0ff */
        /* <DEDUP_REMOVED lines=8> */
[----:B------:R-:W-:Y:S01]  /*4ce20*/  VIADD R237, R237, 0x100000 ;  /* 0x00100000eded7836 */ /* 0x000fe20000000000 */
[----:B------:R-:W-:Y:S01]  /*4ce30*/  IADD3 R226, P2, PT, R202, UR14, RZ ;  /* 0x0000000ecae27c10 */ /* 0x000fe2000ff5e0ff */
[----:B------:R-:W-:-:S03]  /*4ce40*/  VIADD R2, R238, 0x100000 ;  /* 0x00100000ee027836 */ /* 0x000fc60000000000 */
[----:B------:R1:W-:Y:S01]  /*4ce50*/  LDGSTS.E [R237+-0x58200], desc[UR22][R14.64], P1 ;  /* 0xa7e000000eed7fae */ /* 0x0003e200089a1016 */
[----:B------:R-:W-:-:S03]  /*4ce60*/  IADD3.X R227, PT, PT, R203, UR15, RZ, P2, !PT ;  /* 0x0000000fcbe37c10 */ /* 0x000fc600097fe4ff */
[----:B------:R-:W-:Y:S04]  /*4ce70*/  LDGSTS.E [R2+-0x7fd80], desc[UR22][R66.64], P1 ;  /* 0x8028000042027fae */ /* 0x000fe800089a1016 */
[----:B------:R-:W-:Y:S04]  /*4ce80*/  LDGSTS.E [R2+-0x7f980], desc[UR22][R52.64], P1 ;  /* 0x8068000034027fae */ /* 0x000fe800089a1016 */
[----:B------:R-:W4:Y:S01]  /*4ce90*/  LDL.LU.64 R202, [R1+0x1558] ;  /* 0x0015580001ca7983 */ /* 0x000f220000300a00 */
        /* <DEDUP_REMOVED lines=12> */
[----:B------:R-:W4:Y:S01]  /*4cf60*/  LDL.LU.64 R190, [R1+0x1538] ;  /* 0x0015380001be7983 */ /* 0x000f220000300a00 */
[----:B---3--:R-:W-:-:S04]  /*4cf70*/  IADD3 R14, P2, PT, R184, UR14, RZ ;  /* 0x0000000eb80e7c10 */ /* 0x008fc8000ff5e0ff */
[----:B------:R-:W-:-:S05]  /*4cf80*/  IADD3.X R15, PT, PT, R185, UR15, RZ, P2, !PT ;  /* 0x0000000fb90f7c10 */ /* 0x000fca00097fe4ff */
[----:B------:R2:W-:Y:S04]  /*4cf90*/  STL.64 [R1+0x40], R14 ;  /* 0x0000400e01007387 */ /* 0x0005e80000100a00 */
[----:B------:R2:W-:Y:S04]  /*4cfa0*/  LDGSTS.E [R2+-0x7d180], desc[UR22][R14.64], P1 ;  /* 0x82e800000e027fae */ /* 0x0005e800089a1016 */
[----:B------:R-:W3:Y:S01]  /*4cfb0*/  LDL.LU.64 R184, [R1+0x1508] ;  /* 0x0015080001b87983 */ /* 0x000ee20000300a00 */
[----:B--2---:R-:W-:-:S04]  /*4cfc0*/  IADD3 R14, P2, PT, R172, UR14, RZ ;  /* 0x0000000eac0e7c10 */ /* 0x004fc8000ff5e0ff */
[----:B------:R-:W-:-:S05]  /*4cfd0*/  IADD3.X R15, PT, PT, R173, UR15, RZ, P2, !PT ;  /* 0x0000000fad0f7c10 */ /* 0x000fca00097fe4ff */
[----:B------:R4:W-:Y:S04]  /*4cfe0*/  STL.64 [R1+0x78], R14 ;  /* 0x0000780e01007387 */ /* 0x0009e80000100a00 */
[----:B------:R4:W-:Y:S04]  /*4cff0*/  LDGSTS.E [R2+-0x7cd80], desc[UR22][R14.64], P1 ;  /* 0x832800000e027fae */ /* 0x0009e800089a1016 */
[----:B------:R-:W2:Y:S01]  /*4d000*/  LDL.LU.64 R172, [R1+0x14e0] ;  /* 0x0014e00001ac7983 */ /* 0x000ea20000300a00 */
        /* <DEDUP_REMOVED lines=253> */
[----:B------:R-:W4:Y:S01]  /*4dfe0*/  LDL.LU.64 R186, [R1+0x1750] ;  /* 0x0017500001ba7983 */ /* 0x000f220000300a00 */
[----:B------:R-:W-:-:S04]  /*4dff0*/  IADD3 R68, P2, PT, R192, UR14, RZ ;  /* 0x0000000ec0447c10 */ /* 0x000fc8000ff5e0ff */
[----:B------:R-:W-:Y:S02]  /*4e000*/  IADD3.X R69, PT, PT, R193, UR15, RZ, P2, !PT ;  /* 0x0000000fc1457c10 */ /* 0x000fe400097fe4ff */
[----:B------:R-:W4:Y:S04]  /*4e010*/  LDL.LU.64 R192, [R1+0x1740] ;  /* 0x0017400001c07983 */ /* 0x000f280000300a00 */
[----:B------:R-:W4:Y:S04]  /*4e020*/  LDL.LU.64 R204, [R1+0x1730] ;  /* 0x0017300001cc7983 */ /* 0x000f280000300a00 */
[----:B------:R-:W4:Y:S04]  /*4e030*/  LDL.LU.64 R214, [R1+0x1718] ;  /* 0x0017180001d67983 */ /* 0x000f280000300a00 */
[----:B------:R-:W4:Y:S04]  /*4e040*/  LDL.LU.64 R222, [R1+0x1700] ;  /* 0x0017000001de7983 */ /* 0x000f280000300a00 */
[----:B------:R-:W4:Y:S01]  /*4e050*/  LDL.LU.64 R106, [R1+0x16e8] ;  /* 0x0016e800016a7983 */ /* 0x000f220000300a00 */
[----:B------:R-:W-:-:S04]  /*4e060*/  IADD3 R54, P2, PT, R202, UR14, RZ ;  /* 0x0000000eca367c10 */ /* 0x000fc8000ff5e0ff */
[----:B------:R-:W-:Y:S02]  /*4e070*/  IADD3.X R55, PT, PT, R203, UR15, RZ, P2, !PT ;  /* 0x0000000fcb377c10 */ /* 0x000fe400097fe4ff */
[----:B------:R-:W-:-:S04]  /*4e080*/  IADD3 R94, P2, PT, R190, UR14, RZ ;  /* 0x0000000ebe5e7c10 */ /* 0x000fc8000ff5e0ff */
[----:B------:R-:W-:Y:S02]  /*4e090*/  IADD3.X R95, PT, PT, R191, UR15, RZ, P2, !PT ;  /* 0x0000000fbf5f7c10 */ /* 0x000fe400097fe4ff */
[----:B---3--:R-:W-:-:S04]  /*4e0a0*/  IADD3 R80, P2, PT, R184, UR14, RZ ;  /* 0x0000000eb8507c10 */ /* 0x008fc8000ff5e0ff */
[----:B------:R-:W-:Y:S02]  /*4e0b0*/  IADD3.X R81, PT, PT, R185, UR15, RZ, P2, !PT ;  /* 0x0000000fb9517c10 */ /* 0x000fe400097fe4ff */
[----:B--2---:R-:W-:-:S04]  /*4e0c0*/  IADD3 R104, P2, PT, R172, UR14, RZ ;  /* 0x0000000eac687c10 */ /* 0x004fc8000ff5e0ff */
[----:B------:R-:W-:Y:S02]  /*4e0d0*/  IADD3.X R105, PT, PT, R173, UR15, RZ, P2, !PT ;  /* 0x0000000fad697c10 */ /* 0x000fe400097fe4ff */
[----:B----4-:R-:W-:-:S04]  /*4e0e0*/  IADD3 R172, P2, PT, R176, UR14, RZ ;  /* 0x0000000eb0ac7c10 */ /* 0x010fc8000ff5e0ff */
[----:B------:R-:W-:Y:S02]  /*4e0f0*/  IADD3.X R173, PT, PT, R177, UR15, RZ, P2, !PT ;  /* 0x0000000fb1ad7c10 */ /* 0x000fe400097fe4ff */
[----:B------:R-:W1:Y:S01]  /*4e100*/  LDL.LU.64 R176, [R1+0x16d0] ;  /* 0x0016d00001b07983 */ /* 0x000e620000300a00 */
[----:B------:R-:W-:-:S04]  /*4e110*/  IADD3 R184, P2, PT, R186, UR14, RZ ;  /* 0x0000000ebab87c10 */ /* 0x000fc8000ff5e0ff */
[----:B------:R-:W-:Y:S02]  /*4e120*/  IADD3.X R185, PT, PT, R187, UR15, RZ, P2, !PT ;  /* 0x0000000fbbb97c10 */ /* 0x000fe400097fe4ff */
[----:B------:R-:W2:Y:S01]  /*4e130*/  LDL.LU.64 R186, [R1+0x16b8] ;  /* 0x0016b80001ba7983 */ /* 0x000ea20000300a00 */
[----:B------:R-:W-:-:S04]  /*4e140*/  IADD3 R190, P2, PT, R192, UR14, RZ ;  /* 0x0000000ec0be7c10 */ /* 0x000fc8000ff5e0ff */
[----:B------:R-:W-:Y:S02]  /*4e150*/  IADD3.X R191, PT, PT, R193, UR15, RZ, P2, !PT ;  /* 0x0000000fc1bf7c10 */ /* 0x000fe400097fe4ff */
[----:B------:R-:W3:Y:S01]  /*4e160*/  LDL.LU.64 R192, [R1+0x16a0] ;  /* 0x0016a00001c07983 */ /* 0x000ee20000300a00 */
        /* <DEDUP_REMOVED lines=9> */
[----:B------:R-:W-:Y:S02]  /*4e200*/  VIADD R238, R238, 0x100000 ;  /* 0x00100000eeee7836 */ /* 0x000fe40000000000 */
[----:B------:R-:W-:Y:S01]  /*4e210*/  VIADD R2, R239, 0x100000 ;  /* 0x00100000ef027836 */ /* 0x000fe20000000000 */
[----:B------:R-:W-:Y:S02]  /*4e220*/  IADD3 R250, P2, PT, R106, UR14, RZ ;  /* 0x0000000e6afa7c10 */ /* 0x000fe4000ff5e0ff */
[----:B------:R1:W-:Y:S02]  /*4e230*/  LDGSTS.E [R238+-0x58180], desc[UR22][R14.64], P1 ;  /* 0xa7e800000eee7fae */ /* 0x0003e400089a1016 */
[----:B------:R-:W-:-:S02]  /*4e240*/  IADD3.X R251, PT, PT, R107, UR15, RZ, P2, !PT ;  /* 0x0000000f6bfb7c10 */ /* 0x000fc400097fe4ff */
[----:B------:R-:W-:Y:S04]  /*4e250*/  LDGSTS.E [R2+-0x7fd00], desc[UR22][R68.64], P1 ;  /* 0x8030000044027fae */ /* 0x000fe800089a1016 */
[----:B------:R-:W-:Y:S04]  /*4e260*/  LDGSTS.E [R2+-0x7f900], desc[UR22][R54.64], P1 ;  /* 0x8070000036027fae */ /* 0x000fe800089a1016 */
[----:B------:R-:W-:Y:S04]  /*4e270*/  LDGSTS.E [R2+-0x7f500], desc[UR22][R94.64], P1 ;  /* 0x80b000005e027fae */ /* 0x000fe800089a1016 */
[----:B------:R-:W-:Y:S04]  /*4e280*/  LDGSTS.E [R2+-0x7f100], desc[UR22][R80.64], P1 ;  /* 0x80f0000050027fae */ /* 0x000fe800089a1016 */
[----:B------:R-:W4:Y:S04]  /*4e290*/  LDL.LU.64 R106, [R1+0x1630] ;  /* 0x00163000016a7983 */ /* 0x000f280000300a00 */
[----:B------:R-:W-:Y:S04]  /*4e2a0*/  LDGSTS.E [R2+-0x7ed00], desc[UR22][R104.64], P1 ;  /* 0x8130000068027fae */ /* 0x000fe800089a1016 */
[----:B------:R-:W-:Y:S04]  /*4e2b0*/  LDGSTS.E [R2+-0x7e900], desc[UR22][R172.64], P1 ;  /* 0x81700000ac027fae */ /* 0x000fe800089a1016 */
[----:B------:R-:W-:Y:S04]  /*4e2c0*/  LDGSTS.E [R2+-0x7e500], desc[UR22][R184.64], P1 ;  /* 0x81b00000b8027fae */ /* 0x000fe800089a1016 */
[----:B------:R-:W-:Y:S04]  /*4e2d0*/  LDGSTS.E [R2+-0x7e100], desc[UR22][R190.64], P1 ;  /* 0x81f00000be027fae */ /* 0x000fe800089a1016 */
[----:B------:R-:W-:Y:S04]  /*4e2e0*/  LDGSTS.E [R2+-0x7dd00], desc[UR22][R202.64], P1 ;  /* 0x82300000ca027fae */ /* 0x000fe800089a1016 */
[----:B------:R-:W-:Y:S04]  /*4e2f0*/  LDGSTS.E [R2+-0x7d900], desc[UR22][R212.64], P1 ;  /* 0x82700000d4027fae */ /* 0x000fe800089a1016 */
[----:B------:R-:W-:Y:S04]  /*4e300*/  LDGSTS.E [R2+-0x7d500], desc[UR22][R220.64], P1 ;  /* 0x82b00000dc027fae */ /* 0x000fe800089a1016 */
[----:B------:R-:W-:Y:S01]  /*4e310*/  LDGSTS.E [R2+-0x7d100], desc[UR22][R250.64], P1 ;  /* 0x82f00000fa027fae */ /* 0x000fe200089a1016 */
        /* <DEDUP_REMOVED lines=267> */
[----:B------:R-:W4:Y:S04]  /*4f3d0*/  LDL.LU.64 R222, [R1+0x17a8] ;  /* 0x0017a80001de7983 */ /* 0x000f280000300a00 */
[----:B------:R-:W4:Y:S04]  /*4f3e0*/  LDL.LU.64 R44, [R1+0x1798] ;  /* 0x00179800012c7983 */ /* 0x000f280000300a00 */
[----:B------:R-:W4:Y:S04]  /*4f3f0*/  LDL.LU.64 R244, [R1+0x1788] ;  /* 0x0017880001f47983 */ /* 0x000f280000300a00 */
[----:B------:R-:W4:Y:S04]  /*4f400*/  LDL.LU.64 R60, [R1+0x1778] ;  /* 0x00177800013c7983 */ /* 0x000f280000300a00 */
[----:B------:R-:W1:Y:S04]  /*4f410*/  LDL.LU.64 R70, [R1+0x1768] ;  /* 0x0017680001467983 */ /* 0x000e680000300a00 */
[----:B------:R-:W4:Y:S04]  /*4f420*/  LDL.LU.64 R36, [R1+0x1758] ;  /* 0x0017580001247983 */ /* 0x000f280000300a00 */
[----:B------:R-:W4:Y:S01]  /*4f430*/  LDL.LU.64 R38, [R1+0x1748] ;  /* 0x0017480001267983 */ /* 0x000f220000300a00 */
[----:B------:R-:W-:-:S03]  /*4f440*/  IADD3 R82, P2, PT, R106, UR14, RZ ;  /* 0x0000000e6a527c10 */ /* 0x000fc6000ff5e0ff */
[----:B------:R-:W4:Y:S01]  /*4f450*/  LDL.LU.64 R40, [R1+0x1738] ;  /* 0x0017380001287983 */ /* 0x000f220000300a00 */
[----:B------:R-:W-:-:S03]  /*4f460*/  IADD3.X R83, PT, PT, R107, UR15, RZ, P2, !PT ;  /* 0x0000000f6b537c10 */ /* 0x000fc600097fe4ff */
[----:B------:R-:W4:Y:S01]  /*4f470*/  LDL.LU.64 R42, [R1+0x1728] ;  /* 0x00172800012a7983 */ /* 0x000f220000300a00 */
[----:B------:R-:W-:-:S05]  /*4f480*/  VIADD R239, R239, 0x100000 ;  /* 0x00100000efef7836 */ /* 0x000fca0000000000 */
[----:B------:R1:W-:Y:S01]  /*4f490*/  LDGSTS.E [R239+-0x58100], desc[UR22][R14.64], P1 ;  /* 0xa7f000000eef7fae */ /* 0x0003e200089a1016 */
[----:B------:R-:W-:-:S04]  /*4f4a0*/  IADD3 R106, P2, PT, R176, UR14, RZ ;  /* 0x0000000eb06a7c10 */ /* 0x000fc8000ff5e0ff */
[----:B------:R-:W-:Y:S02]  /*4f4b0*/  IADD3.X R107, PT, PT, R177, UR15, RZ, P2, !PT ;  /* 0x0000000fb16b7c10 */ /* 0x000fe400097fe4ff */
[----:B--2---:R-:W-:-:S04]  /*4f4c0*/  IADD3 R176, P2, PT, R186, UR14, RZ ;  /* 0x0000000ebab07c10 */ /* 0x004fc8000ff5e0ff */
[----:B------:R-:W-:Y:S02]  /*4f4d0*/  IADD3.X R177, PT, PT, R187, UR15, RZ, P2, !PT ;  /* 0x0000000fbbb17c10 */ /* 0x000fe400097fe4ff */
[----:B---3--:R-:W-:-:S04]  /*4f4e0*/  IADD3 R186, P2, PT, R192, UR14, RZ ;  /* 0x0000000ec0ba7c10 */ /* 0x008fc8000ff5e0ff */
[----:B------:R-:W-:Y:S02]  /*4f4f0*/  IADD3.X R187, PT, PT, R193, UR15, RZ, P2, !PT ;  /* 0x0000000fc1bb7c10 */ /* 0x000fe400097fe4ff */
[----:B----4-:R-:W-:-:S04]  /*4f500*/  IADD3 R192, P2, PT, R204, UR14, RZ ;  /* 0x0000000eccc07c10 */ /* 0x010fc8000ff5e0ff */
[----:B------:R-:W-:Y:S02]  /*4f510*/  IADD3.X R193, PT, PT, R205, UR15, RZ, P2, !PT ;  /* 0x0000000fcdc17c10 */ /* 0x000fe400097fe4ff */
[----:B------:R-:W-:-:S04]  /*4f520*/  IADD3 R204, P2, PT, R214, UR14, RZ ;  /* 0x0000000ed6cc7c10 */ /* 0x000fc8000ff5e0ff */
[----:B------:R-:W-:Y:S02]  /*4f530*/  IADD3.X R205, PT, PT, R215, UR15, RZ, P2, !PT ;  /* 0x0000000fd7cd7c10 */ /* 0x000fe400097fe4ff */
[----:B------:R-:W-:-:S04]  /*4f540*/  IADD3 R214, P2, PT, R222, UR14, RZ ;  /* 0x0000000eded67c10 */ /* 0x000fc8000ff5e0ff */
[----:B------:R-:W-:Y:S02]  /*4f550*/  IADD3.X R215, PT, PT, R223, UR15, RZ, P2, !PT ;  /* 0x0000000fdfd77c10 */ /* 0x000fe400097fe4ff */
[----:B------:R-:W-:-:S04]  /*4f560*/  IADD3 R222, P2, PT, R44, UR14, RZ ;  /* 0x0000000e2cde7c10 */ /* 0x000fc8000ff5e0ff */
[----:B------:R-:W-:Y:S02]  /*4f570*/  IADD3.X R223, PT, PT, R45, UR15, RZ, P2, !PT ;  /* 0x0000000f2ddf7c10 */ /* 0x000fe400097fe4ff */
[----:B------:R-:W2:Y:S01]  /*4f580*/  LDL.LU.64 R44, [R1+0x1710] ;  /* 0x00171000012c7983 */ /* 0x000ea20000300a00 */
[----:B------:R-:W-:-:S04]  /*4f590*/  IADD3 R236, P2, PT, R244, UR14, RZ ;  /* 0x0000000ef4ec7c10 */ /* 0x000fc8000ff5e0ff */
[----:B------:R-:W-:Y:S02]  /*4f5a0*/  IADD3.X R237, PT, PT, R245, UR15, RZ, P2, !PT ;  /* 0x0000000ff5ed7c10 */ /* 0x000fe400097fe4ff */
[----:B------:R-:W-:-:S04]  /*4f5b0*/  IADD3 R244, P2, PT, R60, UR14, RZ ;  /* 0x0000000e3cf47c10 */ /* 0x000fc8000ff5e0ff */
[----:B------:R-:W-:Y:S02]  /*4f5c0*/  IADD3.X R245, PT, PT, R61, UR15, RZ, P2, !PT ;  /* 0x0000000f3df57c10 */ /* 0x000fe400097fe4ff */
[----:B------:R-:W3:Y:S01]  /*4f5d0*/  LDL.LU.64 R60, [R1+0x16f8] ;  /* 0x0016f800013c7983 */ /* 0x000ee20000300a00 */
[----:B-1----:R-:W-:-:S04]  /*4f5e0*/  IADD3 R14, P2, PT, R70, UR14, RZ ;  /* 0x0000000e460e7c10 */ /* 0x002fc8000ff5e0ff */
[----:B------:R-:W-:-:S05]  /*4f5f0*/  IADD3.X R15, PT, PT, R71, UR15, RZ, P2, !PT ;  /* 0x0000000f470f7c10 */ /* 0x000fca00097fe4ff */
[----:B------:R1:W-:Y:S04]  /*4f600*/  STL.64 [R1+0x18], R14 ;  /* 0x0000180e01007387 */ /* 0x0003e80000100a00 */
[----:B------:R-:W4:Y:S01]  /*4f610*/  LDL.LU.64 R70, [R1+0x16e0] ;  /* 0x0016e00001467983 */ /* 0x000f220000300a00 */
[----:B------:R-:W-:-:S05]  /*4f620*/  VIADD R2, R240, 0x100000 ;  /* 0x00100000f0027836 */ /* 0x000fca0000000000 */
[----:B------:R-:W-:Y:S04]  /*4f630*/  LDGSTS.E [R2+-0x7fc80], desc[UR22][R58.64], P1 ;  /* 0x803800003a027fae */ /* 0x000fe800089a1016 */
        /* <DEDUP_REMOVED lines=243> */
[----:B------:R2:W-:Y:S01]  /*50570*/  LDGSTS.E [R2+-0x58c80], desc[UR22][R14.64], P1 ;  /* 0xa73800000e027fae */ /* 0x0005e200089a1016 */
[----:B------:R-:W-:Y:S02]  /*50580*/  VIADD R252, R252, 0x7f ;  /* 0x0000007ffcfc7836 */ /* 0x000fe40000000000 */
[----:B------:R-:W-:Y:S01]  /*50590*/  VIADD R240, R240, 0x100000 ;  /* 0x00100000f0f07836 */ /* 0x000fe20000000000 */
[----:B------:R-:W-:Y:S01]  /*505a0*/  UMOV UR9, URZ ;  /* 0x000000ff00097c82 */ /* 0x000fe20008000000 */
        /* <DEDUP_REMOVED lines=10> */
[----:B------:R1:W-:Y:S01]  /*50650*/  STL.64 [R1+0xff0], R14 ;  /* 0x000ff00e01007387 */ /* 0x0003e20000100a00 */
[----:B------:R-:W-:-:S03]  /*50660*/  ISETP.GE.AND P2, PT, R252, 0x100, PT ;  /* 0x00000100fc00780c */ /* 0x000fc60003f46270 */
[----:B------:R1:W-:Y:S01]  /*50670*/  LDGSTS.E [R240+-0x58080], desc[UR22][R14.64], P1 ;  /* 0xa7f800000ef07fae */ /* 0x0003e200089a1016 */
[----:B------:R-:W-:-:S03]  /*50680*/  ISETP.GE.AND P1, PT, R252, 0x80, PT ;  /* 0x00000080fc00780c */ /* 0x000fc60003f26270 */
[----:B------:R-:W0:Y:S06]  /*50690*/  LDGDEPBAR ;  /* 0x00000000000079af */ /* 0x000e2c0000000000 */
[----:B------:R-:W-:Y:S05]  /*506a0*/  @!P2 BRA `(.L_x_7) ;  /* 0x000001cc0020a947 */ /* 0x000fea0003800000 */
[----:B------:R-:W-:Y:S01]  /*506b0*/  STL [R1+0xe28], R230 ;  /* 0x000e28e601007387 */ /* 0x000fe20000100800 */
[----:B------:R-:W-:-:S03]  /*506c0*/  SHF.R.S32.HI R2, RZ, 0x1f, R252 ;  /* 0x0000001fff027819 */ /* 0x000fc600000114fc */
[----:B------:R-:W-:Y:S01]  /*506d0*/  STL [R1+0xe20], R231 ;  /* 0x000e20e701007387 */ /* 0x000fe20000100800 */
[----:B------:R-:W-:-:S03]  /*506e0*/  LEA.HI R2, R2, R252, RZ, 0x7 ;  /* 0x000000fc02027211 */ /* 0x000fc600078f38ff */
[----:B------:R-:W-:Y:S04]  /*506f0*/  STL [R1+0xe24], R232 ;  /* 0x000e24e801007387 */ /* 0x000fe80000100800 */
        /* <DEDUP_REMOVED lines=40> */
[----:B------:R-:W2:Y:S04]  /*50980*/  LDL.LU.64 R30, [R1+0x378] ;  /* 0x00037800011e7983 */ /* 0x000ea80000300a00 */
[----:B------:R-:W-:Y:S04]  /*50990*/  STL [R1+0xd78], R125 ;  /* 0x000d787d01007387 */ /* 0x000fe80000100800 */
[----:B------:R-:W3:Y:S04]  /*509a0*/  LDL.LU.64 R32, [R1+0x390] ;  /* 0x0003900001207983 */ /* 0x000ee80000300a00 */
[----:B------:R-:W-:Y:S04]  /*509b0*/  STL [R1+0xd7c], R128 ;  /* 0x000d7c8001007387 */ /* 0x000fe80000100800 */
[----:B------:R-:W4:Y:S04]  /*509c0*/  LDL.LU.64 R34, [R1+0x2c0] ;  /* 0x0002c00001227983 */ /* 0x000f280000300a00 */
[----:B------:R-:W-:Y:S04]  /*509d0*/  STL [R1+0xd70], R129 ;  /* 0x000d708101007387 */ /* 0x000fe80000100800 */
[----:B------:R-:W4:Y:S04]  /*509e0*/  LDL.LU.64 R36, [R1+0x2c8] ;  /* 0x0002c80001247983 */ /* 0x000f280000300a00 */
[----:B------:R-:W-:Y:S04]  /*509f0*/  STL [R1+0xd74], R130 ;  /* 0x000d748201007387 */ /* 0x000fe80000100800 */
[----:B------:R-:W4:Y:S04]  /*50a00*/  LDL.LU.64 R38, [R1+0x2b0] ;  /* 0x0002b00001267983 */ /* 0x000f280000300a00 */
[----:B------:R-:W-:Y:S04]  /*50a10*/  STL [R1+0xd68], R131 ;  /* 0x000d688301007387 */ /* 0x000fe80000100800 */
[----:B------:R-:W4:Y:S04]  /*50a20*/  LDL.LU.64 R44, [R1+0x2b8] ;  /* 0x0002b800012c7983 */ /* 0x000f280000300a00 */
[----:B------:R-:W-:Y:S04]  /*50a30*/  STL [R1+0xd6c], R136 ;  /* 0x000d6c8801007387 */ /* 0x000fe80000100800 */
        /* <DEDUP_REMOVED lines=18> */
[----:B------:R-:W-:Y:S01]  /*50b60*/  STL [R1+0xcc8], R163 ;  /* 0x000cc8a301007387 */ /* 0x000fe20000100800 */
[----:B--2---:R-:W-:-:S03]  /*50b70*/  IMAD.MOV.U32 R2, RZ, RZ, R31 ;  /* 0x000000ffff027224 */ /* 0x004fc600078e001f */
[----:B------:R-:W-:Y:S04]  /*50b80*/  STL [R1+0xcd0], R30 ;  /* 0x000cd01e01007387 */ /* 0x000fe80000100800 */
[----:B---3--:R-:W-:Y:S04]  /*50b90*/  STL [R1+0xcd8], R32 ;  /* 0x000cd82001007387 */ /* 0x008fe80000100800 */
[----:B------:R2:W-:Y:S04]  /*50ba0*/  STL [R1+0xccc], R2 ;  /* 0x000ccc0201007387 */ /* 0x0005e80000100800 */
[----:B----4-:R-:W-:Y:S01]  /*50bb0*/  STL [R1+0xce0], R34 ;  /* 0x000ce02201007387 */ /* 0x010fe20000100800 */
[----:B--2---:R-:W-:-:S05]  /*50bc0*/  IMAD.MOV.U32 R2, RZ, RZ, R33 ;  /* 0x000000ffff027224 */ /* 0x004fca00078e0021 */
[----:B------:R2:W-:Y:S04]  /*50bd0*/  STL [R1+0xcd4], R2 ;  /* 0x000cd40201007387 */ /* 0x0005e80000100800 */
[----:B------:R-:W-:Y:S01]  /*50be0*/  STL [R1+0xce8], R36 ;  /* 0x000ce82401007387 */ /* 0x000fe20000100800 */
[----:B--2---:R-:W-:-:S05]  /*50bf0*/  IMAD.MOV.U32 R2, RZ, RZ, R35 ;  /* 0x000000ffff027224 */ /* 0x004fca00078e0023 */
[----:B------:R2:W-:Y:S04]  /*50c00*/  STL [R1+0xcdc], R2 ;  /* 0x000cdc0201007387 */ /* 0x0005e80000100800 */
[----:B------:R-:W-:Y:S01]  /*50c10*/  STL [R1+0xcf0], R38 ;  /* 0x000cf02601007387 */ /* 0x000fe20000100800 */
[----:B--2---:R-:W-:-:S05]  /*50c20*/  IMAD.MOV.U32 R2, RZ, RZ, R37 ;  /* 0x000000ffff027224 */ /* 0x004fca00078e0025 */
[----:B------:R2:W-:Y:S04]  /*50c30*/  STL [R1+0xce4], R2 ;  /* 0x000ce40201007387 */ /* 0x0005e80000100800 */
[----:B------:R-:W-:Y:S01]  /*50c40*/  STL [R1+0xcf8], R44 ;  /* 0x000cf82c01007387 */ /* 0x000fe20000100800 */
[----:B--2---:R-:W-:-:S05]  /*50c50*/  IMAD.MOV.U32 R2, RZ, RZ, R39 ;  /* 0x000000ffff027224 */ /* 0x004fca00078e0027 */
[----:B------:R2:W-:Y:S02]  /*50c60*/  STL [R1+0xcec], R2 ;  /* 0x000cec0201007387 */ /* 0x0005e40000100800 */
[----:B--2---:R-:W-:Y:S02]  /*50c70*/  IMAD.MOV.U32 R2, RZ, RZ, R45 ;  /* 0x000000ffff027224 */ /* 0x004fe400078e002d */
[----:B------:R-:W2:Y:S04]  /*50c80*/  LDL.LU.64 R44, [R1+0x4b0] ;  /* 0x0004b000012c7983 */ /* 0x000ea80000300a00 */
[----:B------:R3:W-:Y:S04]  /*50c90*/  STL [R1+0xcf4], R2 ;  /* 0x000cf40201007387 */ /* 0x0007e80000100800 */
[----:B------:R4:W-:Y:S04]  /*50ca0*/  STL [R1+0xd00], R60 ;  /* 0x000d003c01007387 */ /* 0x0009e80000100800 */
[----:B------:R-:W-:Y:S01]  /*50cb0*/  STL [R1+0xd08], R40 ;  /* 0x000d082801007387 */ /* 0x000fe20000100800 */
[----:B---3--:R-:W-:-:S05]  /*50cc0*/  IMAD.MOV.U32 R2, RZ, RZ, R61 ;  /* 0x000000ffff027224 */ /* 0x008fca00078e003d */
[----:B------:R3:W-:Y:S04]  /*50cd0*/  STL [R1+0xcfc], R2 ;  /* 0x000cfc0201007387 */ /* 0x0007e80000100800 */
[----:B----4-:R-:W4:Y:S04]  /*50ce0*/  LDL.LU.64 R60, [R1+0x4b8] ;  /* 0x0004b800013c7983 */ /* 0x010f280000300a00 */
[----:B------:R-:W-:Y:S01]  /*50cf0*/  STL [R1+0xd10], R70 ;  /* 0x000d104601007387 */ /* 0x000fe20000100800 */
[----:B---3--:R-:W-:-:S05]  /*50d00*/  IMAD.MOV.U32 R2, RZ, RZ, R41 ;  /* 0x000000ffff027224 */ /* 0x008fca00078e0029 */
[----:B------:R3:W-:Y:S04]  /*50d10*/  STL [R1+0xd04], R2 ;  /* 0x000d040201007387 */ /* 0x0007e80000100800 */
[----:B------:R-:W-:Y:S01]  /*50d20*/  STL [R1+0xd18], R42 ;  /* 0x000d182a01007387 */ /* 0x000fe20000100800 */
[----:B---3--:R-:W-:-:S05]  /*50d30*/  IMAD.MOV.U32 R2, RZ, RZ, R71 ;  /* 0x000000ffff027224 */ /* 0x008fca00078e0047 */
[----:B------:R3:W-:Y:S04]  /*50d40*/  STL [R1+0xd0c], R2 ;  /* 0x000d0c0201007387 */ /* 0x0007e80000100800 */
[----:B------:R-:W4:Y:S04]  /*50d50*/  LDL.LU.64 R70, [R1+0x498] ;  /* 0x0004980001467983 */ /* 0x000f280000300a00 */
[----:B------:R-:W-:Y:S01]  /*50d60*/  STL [R1+0xd20], R174 ;  /* 0x000d20ae01007387 */ /* 0x000fe20000100800 */
[----:B---3--:R-:W-:-:S05]  /*50d70*/  IMAD.MOV.U32 R2, RZ, RZ, R43 ;  /* 0x000000ffff027224 */ /* 0x008fca00078e002b */
[----:B------:R-:W-:Y:S04]  /*50d80*/  STL [R1+0xd14], R2 ;  /* 0x000d140201007387 */ /* 0x000fe80000100800 */
[----:B------:R-:W-:Y:S04]  /*50d90*/  STL [R1+0xd1c], R175 ;  /* 0x000d1caf01007387 */ /* 0x000fe80000100800 */
[----:B------:R-:W3:Y:S04]  /*50da0*/  LDL.LU.64 R28, [R1+0x4a0] ;  /* 0x0004a000011c7983 */ /* 0x000ee80000300a00 */
[----:B------:R-:W-:Y:S04]  /*50db0*/  STL [R1+0xd28], R178 ;  /* 0x000d28b201007387 */ /* 0x000fe80000100800 */
[----:B------:R-:W-:Y:S04]  /*50dc0*/  STL [R1+0xd24], R179 ;  /* 0x000d24b301007387 */ /* 0x000fe80000100800 */
[----:B------:R-:W3:Y:S04]  /*50dd0*/  LDL.LU.64 R30, [R1+0x480] ;  /* 0x00048000011e7983 */ /* 0x000ee80000300a00 */
[----:B------:R-:W-:Y:S04]  /*50de0*/  STL [R1+0xd2c], R154 ;  /* 0x000d2c9a01007387 */ /* 0x000fe80000100800 */
[----:B------:R-:W-:Y:S04]  /*50df0*/  STL [R1+0xcc0], R155 ;  /* 0x000cc09b01007387 */ /* 0x000fe80000100800 */
[----:B------:R-:W3:Y:S04]  /*50e00*/  LDL.LU.64 R32, [R1+0x490] ;  /* 0x0004900001207983 */ /* 0x000ee80000300a00 */
[----:B------:R-:W-:Y:S01]  /*50e10*/  STL [R1+0xcc4], R156 ;  /* 0x000cc49c01007387 */ /* 0x000fe20000100800 */
[----:B------:R-:W-:-:S03]  /*50e20*/  IMAD.MOV.U32 R13, RZ, RZ, R167 ;  /* 0x000000ffff0d7224 */ /* 0x000fc600078e00a7 */
[----:B------:R-:W-:Y:S04]  /*50e30*/  STL [R1+0xcb8], R157 ;  /* 0x000cb89d01007387 */ /* 0x000fe80000100800 */
[----:B------:R-:W3:Y:S04]  /*50e40*/  LDL.LU.64 R34, [R1+0x3c8] ;  /* 0x0003c80001227983 */ /* 0x000ee80000300a00 */
[----:B------:R-:W-:Y:S04]  /*50e50*/  STL [R1+0xcbc], R164 ;  /* 0x000cbca401007387 */ /* 0x000fe80000100800 */
[----:B------:R-:W-:Y:S04]  /*50e60*/  STL [R1+0xcb0], R165 ;  /* 0x000cb0a501007387 */ /* 0x000fe80000100800 */
[----:B------:R-:W3:Y:S04]  /*50e70*/  LDL.LU.64 R36, [R1+0x3d0] ;  /* 0x0003d00001247983 */ /* 0x000ee80000300a00 */
[----:B------:R-:W-:Y:S04]  /*50e80*/  STL [R1+0xcb4], R166 ;  /* 0x000cb4a601007387 */ /* 0x000fe80000100800 */
[----:B------:R-:W3:Y:S04]  /*50e90*/  LDL.LU.64 R38, [R1+0x3b8] ;  /* 0x0003b80001267983 */ /* 0x000ee80000300a00 */
[----:B------:R-:W3:Y:S04]  /*50ea0*/  LDL.LU.64 R40, [R1+0x3c0] ;  /* 0x0003c00001287983 */ /* 0x000ee80000300a00 */
[----:B------:R-:W-:Y:S04]  /*50eb0*/  STL.64 [R1+0x1918], R12 ;  /* 0x0019180c01007387 */ /* 0x000fe80000100a00 */
[----:B------:R-:W3:Y:S01]  /*50ec0*/  LDL.LU.64 R42, [R1+0x3a8] ;  /* 0x0003a800012a7983 */ /* 0x000ee20000300a00 */
[----:B-12---:R-:W-:-:S02]  /*50ed0*/  IMAD.MOV.U32 R14, RZ, RZ, R44 ;  /* 0x000000ffff0e7224 */ /* 0x006fc400078e002c */
[----:B------:R-:W-:-:S05]  /*50ee0*/  IMAD.MOV.U32 R15, RZ, RZ, R45 ;  /* 0x000000ffff0f7224 */ /* 0x000fca00078e002d */
[----:B------:R-:W-:Y:S04]  /*50ef0*/  STL.64 [R1+0x1920], R14 ;  /* 0x0019200e01007387 */ /* 0x000fe80000100a00 */
[----:B------:R-:W2:Y:S01]  /*50f00*/  LDL.LU.64 R44, [R1+0x3b0] ;  /* 0x0003b000012c7983 */ /* 0x000ea20000300a00 */
[----:B----4-:R-:W-:Y:S02]  /*50f10*/  IMAD.MOV.U32 R16, RZ, RZ, R60 ;  /* 0x000000ffff107224 */ /* 0x010fe400078e003c */
[----:B------:R-:W-:Y:S02]  /*50f20*/  IMAD.MOV.U32 R17, RZ, RZ, R61 ;  /* 0x000000ffff117224 */ /* 0x000fe400078e003d */
[----:B------:R-:W4:Y:S04]  /*50f30*/  LDL.LU.64 R60, [R1+0x368] ;  /* 0x00036800013c7983 */ /* 0x000f280000300a00 */
[----:B------:R-:W-:Y:S01]  /*50f40*/  STL.64 [R1+0x1928], R16 ;  /* 0x0019281001007387 */ /* 0x000fe20000100a00 */
[----:B------:R-:W-:-:S02]  /*50f50*/  IMAD.MOV.U32 R18, RZ, RZ, R70 ;  /* 0x000000ffff127224 */ /* 0x000fc400078e0046 */
[----:B------:R-:W-:Y:S02]  /*50f60*/  IMAD.MOV.U32 R19, RZ, RZ, R71 ;  /* 0x000000ffff137224 */ /* 0x000fe400078e0047 */
[----:B------:R-:W4:Y:S04]  /*50f70*/  LDL.LU.64 R70, [R1+0x388] ;  /* 0x0003880001467983 */ /* 0x000f280000300a00 */
[----:B------:R-:W-:Y:S01]  /*50f80*/  STL.64 [R1+0x1930], R18 ;  /* 0x0019301201007387 */ /* 0x000fe20000100a00 */
[----:B---3--:R-:W-:Y:S02]  /*50f90*/  IMAD.MOV.U32 R20, RZ, RZ, R28 ;  /* 0x000000ffff147224 */ /* 0x008fe400078e001c */
[----:B------:R-:W-:-:S05]  /*50fa0*/  IMAD.MOV.U32 R21, RZ, RZ, R29 ;  /* 0x000000ffff157224 */ /* 0x000fca00078e001d */
[----:B------:R-:W-:Y:S01]  /*50fb0*/  STL.64 [R1+0x1938], R20 ;  /* 0x0019381401007387 */ /* 0x000fe20000100a00 */
[----:B------:R-:W-:Y:S02]  /*50fc0*/  IMAD.MOV.U32 R22, RZ, RZ, R30 ;  /* 0x000000ffff167224 */ /* 0x000fe400078e001e */
        /* <DEDUP_REMOVED lines=9> */
[----:B------:R-:W-:Y:S02]  /*51060*/  IMAD.MOV.U32 R29, RZ, RZ, R37 ;  /* 0x000000ffff1d7224 */ /* 0x000fe400078e0025 */
[----:B------:R-:W-:Y:S02]  /*51070*/  IMAD.MOV.U32 R30, RZ, RZ, R38 ;  /* 0x000000ffff1e7224 */ /* 0x000fe400078e0026 */
[----:B------:R-:W-:Y:S02]  /*51080*/  IMAD.MOV.U32 R31, RZ, RZ, R39 ;  /* 0x000000ffff1f7224 */ /* 0x000fe400078e0027 */
[----:B------:R-:W-:Y:S02]  /*51090*/  IMAD.MOV.U32 R32, RZ, RZ, R40 ;  /* 0x000000ffff207224 */ /* 0x000fe400078e0028 */
[----:B------:R-:W-:Y:S01]  /*510a0*/  IMAD.MOV.U32 R33, RZ, RZ, R41 ;  /* 0x000000ffff217224 */ /* 0x000fe200078e0029 */
[----:B------:R-:W-:Y:S01]  /*510b0*/  STL.64 [R1+0x1958], R28 ;  /* 0x0019581c01007387 */ /* 0x000fe20000100a00 */
[----:B------:R-:W-:-:S02]  /*510c0*/  IMAD.MOV.U32 R34, RZ, RZ, R42 ;  /* 0x000000ffff227224 */ /* 0x000fc400078e002a */
[----:B------:R-:W-:Y:S01]  /*510d0*/  IMAD.MOV.U32 R35, RZ, RZ, R43 ;  /* 0x000000ffff237224 */ /* 0x000fe200078e002b */
[----:B------:R-:W-:Y:S04]  /*510e0*/  STL.64 [R1+0x1960], R30 ;  /* 0x0019601e01007387 */ /* 0x000fe80000100a00 */
[----:B------:R-:W-:Y:S04]  /*510f0*/  STL.64 [R1+0x1968], R32 ;  /* 0x0019682001007387 */ /* 0x000fe80000100a00 */
[----:B------:R-:W-:Y:S01]  /*51100*/  STL.64 [R1+0x1970], R34 ;  /* 0x0019702201007387 */ /* 0x000fe20000100a00 */
[----:B--2---:R-:W-:-:S02]  /*51110*/  IMAD.MOV.U32 R36, RZ, RZ, R44 ;  /* 0x000000ffff247224 */ /* 0x004fc400078e002c */
[----:B------:R-:W-:-:S05]  /*51120*/  IMAD.MOV.U32 R37, RZ, RZ, R45 ;  /* 0x000000ffff257224 */ /* 0x000fca00078e002d */
[----:B------:R-:W-:Y:S01]  /*51130*/  STL.64 [R1+0x1978], R36 ;  /* 0x0019782401007387 */ /* 0x000fe20000100a00 */
[----:B----4-:R-:W-:Y:S02]  /*51140*/  IMAD.MOV.U32 R38, RZ, RZ, R60 ;  /* 0x000000ffff267224 */ /* 0x010fe400078e003c */
[----:B------:R-:W-:-:S05]  /*51150*/  IMAD.MOV.U32 R39, RZ, RZ, R61 ;  /* 0x000000ffff277224 */ /* 0x000fca00078e003d */
[----:B------:R-:W-:Y:S01]  /*51160*/  STL.64 [R1+0x1980], R38 ;  /* 0x0019802601007387 */ /* 0x000fe20000100a00 */
[----:B------:R-:W-:Y:S02]  /*51170*/  IMAD.MOV.U32 R40, RZ, RZ, R70 ;  /* 0x000000ffff287224 */ /* 0x000fe400078e0046 */
[----:B------:R-:W-:-:S05]  /*51180*/  IMAD.MOV.U32 R41, RZ, RZ, R71 ;  /* 0x000000ffff297224 */ /* 0x000fca00078e0047 */
[----:B------:R-:W-:Y:S04]  /*51190*/  STL.64 [R1+0x1988], R40 ;  /* 0x0019882801007387 */ /* 0x000fe80000100a00 */
[----:B------:R-:W-:Y:S04]  /*511a0*/  STL [R1+0xca0], R200 ;  /* 0x000ca0c801007387 */ /* 0x000fe80000100800 */
[----:B------:R-:W-:Y:S04]  /*511b0*/  STL [R1+0xc9c], R201 ;  /* 0x000c9cc901007387 */ /* 0x000fe80000100800 */
[----:B------:R-:W-:Y:S04]  /*511c0*/  STL [R1+0xca8], R208 ;  /* 0x000ca8d001007387 */ /* 0x000fe80000100800 */
[----:B------:R-:W-:Y:S04]  /*511d0*/  STL [R1+0xca4], R209 ;  /* 0x000ca4d101007387 */ /* 0x000fe80000100800 */
[----:B------:R1:W-:Y:S04]  /*511e0*/  STL [R1+0xcac], R84 ;  /* 0x000cac5401007387 */ /* 0x0003e80000100800 */
[----:B------:R-:W2:Y:S04]  /*511f0*/  LDL.LU.64 R240, [R1+0x4a8] ;  /* 0x0004a80001f07983 */ /* 0x000ea80000300a00 */
[----:B------:R-:W1:Y:S04]  /*51200*/  LDL.LU.64 R238, [R1+0x540] ;  /* 0x0005400001ee7983 */ /* 0x000e680000300a00 */
[----:B------:R-:W3:Y:S04]  /*51210*/  LDL.LU.64 R110, [R1+0x578] ;  /* 0x00057800016e7983 */ /* 0x000ee80000300a00 */
[----:B------:R-:W4:Y:S04]  /*51220*/  LDL.LU.64 R232, [R1+0x28] ;  /* 0x0000280001e87983 */ /* 0x000f280000300a00 */
[----:B------:R-:W-:Y:S04]  /*51230*/  STL [R1+0xc94], R196 ;  /* 0x000c94c401007387 */ /* 0x000fe80000100800 */
[----:B------:R3:W-:Y:S04]  /*51240*/  STL [R1+0xc98], R98 ;  /* 0x000c986201007387 */ /* 0x0007e80000100800 */
[----:B------:R-:W3:Y:S01]  /*51250*/  LDL.LU.64 R230, [R1+0x598] ;  /* 0x0005980001e67983 */ /* 0x000ee20000300a00 */
[----:B------:R-:W-:-:S02]  /*51260*/  IMAD.MOV.U32 R45, RZ, RZ, R46 ;  /* 0x000000ffff2d7224 */ /* 0x000fc400078e002e */
[----:B------:R-:W-:Y:S02]  /*51270*/  IMAD.MOV.U32 R46, RZ, RZ, R47 ;  /* 0x000000ffff2e7224 */ /* 0x000fe400078e002f */
[----:B------:R-:W-:Y:S02]  /*51280*/  IMAD.MOV.U32 R47, RZ, RZ, R48 ;  /* 0x000000ffff2f7224 */ /* 0x000fe400078e0030 */
[----:B------:R-:W-:Y:S02]  /*51290*/  IMAD.MOV.U32 R48, RZ, RZ, R49 ;  /* 0x000000ffff307224 */ /* 0x000fe400078e0031 */
[----:B------:R-:W-:Y:S02]  /*512a0*/  IMAD.MOV.U32 R49, RZ, RZ, R50 ;  /* 0x000000ffff317224 */ /* 0x000fe400078e0032 */
[----:B------:R-:W-:Y:S02]  /*512b0*/  IMAD.MOV.U32 R50, RZ, RZ, R51 ;  /* 0x000000ffff327224 */ /* 0x000fe400078e0033 */
        /* <DEDUP_REMOVED lines=8> */
[----:B--2---:R-:W-:Y:S02]  /*51340*/  IMAD.MOV.U32 R72, RZ, RZ, R240 ;  /* 0x000000ffff487224 */ /* 0x004fe400078e00f0 */
[----:B------:R-:W-:Y:S02]  /*51350*/  IMAD.MOV.U32 R73, RZ, RZ, R241 ;  /* 0x000000ffff497224 */ /* 0x000fe400078e00f1 */
[----:B-1----:R-:W-:Y:S01]  /*51360*/  IMAD.MOV.U32 R84, RZ, RZ, R238 ;  /* 0x000000ffff547224 */ /* 0x002fe200078e00ee */
[----:B------:R-:W2:Y:S01]  /*51370*/  LDL.LU.64 R240, [R1+0x58] ;  /* 0x0000580001f07983 */ /* 0x000ea20000300a00 */
[----:B------:R-:W-:-:S03]  /*51380*/  IMAD.MOV.U32 R85, RZ, RZ, R239 ;  /* 0x000000ffff557224 */ /* 0x000fc600078e00ef */
[----:B------:R-:W2:Y:S04]  /*51390*/  LDL.LU.64 R238, [R1] ;  /* 0x0000000001ee7983 */ /* 0x000ea80000300a00 */
[----:B------:R-:W2:Y:S04]  /*513a0*/  LDL.LU.64 R132, [R1+0x5b8] ;  /* 0x0005b80001847983 */ /* 0x000ea80000300a00 */
[----:B------:R-:W2:Y:S01]  /*513b0*/  LDL.LU.64 R126, [R1+0x588] ;  /* 0x00058800017e7983 */ /* 0x000ea20000300a00 */
[----:B----4-:R-:W-:Y:S02]  /*513c0*/  IMAD.MOV.U32 R6, RZ, RZ, R232 ;  /* 0x000000ffff067224 */ /* 0x010fe400078e00e8 */
[----:B------:R-:W-:-:S02]  /*513d0*/  IMAD.MOV.U32 R4, RZ, RZ, R233 ;  /* 0x000000ffff047224 */ /* 0x000fc400078e00e9 */
[----:B---3--:R-:W-:Y:S01]  /*513e0*/  IMAD.MOV.U32 R98, RZ, RZ, R110 ;  /* 0x000000ffff627224 */ /* 0x008fe200078e006e */
[----:B------:R-:W3:Y:S01]  /*513f0*/  LDL.LU.64 R232, [R1+0x38] ;  /* 0x0000380001e87983 */ /* 0x000ee20000300a00 */
[----:B------:R-:W-:Y:S02]  /*51400*/  IMAD.MOV.U32 R109, RZ, RZ, R230 ;  /* 0x000000ffff6d7224 */ /* 0x000fe400078e00e6 */
[----:B------:R-:W-:Y:S01]  /*51410*/  IMAD.MOV.U32 R110, RZ, RZ, R231 ;  /* 0x000000ffff6e7224 */ /* 0x000fe200078e00e7 */
[----:B------:R-:W4:Y:S04]  /*51420*/  LDL.LU.64 R148, [R1+0x5e8] ;  /* 0x0005e80001947983 */ /* 0x000f280000300a00 */
[----:B------:R-:W4:Y:S01]  /*51430*/  LDL.LU.64 R230, [R1+0x5a8] ;  /* 0x0005a80001e67983 */ /* 0x000f220000300a00 */
[----:B------:R-:W-:-:S02]  /*51440*/  IMAD.MOV.U32 R119, RZ, RZ, R90 ;  /* 0x000000ffff777224 */ /* 0x000fc400078e005a */
[----:B------:R-:W-:Y:S02]  /*51450*/  IMAD.MOV.U32 R90, RZ, RZ, R91 ;  /* 0x000000ffff5a7224 */ /* 0x000fe400078e005b */
[----:B------:R-:W-:Y:S02]  /*51460*/  IMAD.MOV.U32 R91, RZ, RZ, R100 ;  /* 0x000000ffff5b7224 */ /* 0x000fe400078e0064 */
[----:B------:R-:W-:Y:S02]  /*51470*/  IMAD.MOV.U32 R113, RZ, RZ, R101 ;  /* 0x000000ffff717224 */ /* 0x000fe400078e0065 */
[----:B--2---:R-:W-:Y:S02]  /*51480*/  IMAD.MOV.U32 R5, RZ, RZ, R240 ;  /* 0x000000ffff057224 */ /* 0x004fe400078e00f0 */
[----:B------:R-:W-:Y:S02]  /*51490*/  IMAD.MOV.U32 R2, RZ, RZ, R241 ;  /* 0x000000ffff027224 */ /* 0x000fe400078e00f1 */
[----:B------:R-:W-:Y:S01]  /*514a0*/  IMAD.MOV.U32 R100, RZ, RZ, R238 ;  /* 0x000000ffff647224 */ /* 0x000fe200078e00ee */
[----:B------:R-:W2:Y:S01]  /*514b0*/  LDL.LU.64 R240, [R1+0x70] ;  /* 0x0000700001f07983 */ /* 0x000ea20000300a00 */
[----:B------:R-:W-:-:S03]  /*514c0*/  IMAD.MOV.U32 R101, RZ, RZ, R239 ;  /* 0x000000ffff657224 */ /* 0x000fc600078e00ef */
[----:B------:R-:W2:Y:S01]  /*514d0*/  LDL.LU.64 R238, [R1+0x10] ;  /* 0x0000100001ee7983 */ /* 0x000ea20000300a00 */
[----:B------:R-:W-:Y:S02]  /*514e0*/  IMAD.MOV.U32 R131, RZ, RZ, R132 ;  /* 0x000000ffff837224 */ /* 0x000fe400078e0084 */
[----:B------:R-:W-:Y:S01]  /*514f0*/  IMAD.MOV.U32 R130, RZ, RZ, R133 ;  /* 0x000000ffff827224 */ /* 0x000fe200078e0085 */
[----:B------:R-:W2:Y:S01]  /*51500*/  LDL.LU.64 R174, [R1+0x608] ;  /* 0x0006080001ae7983 */ /* 0x000ea20000300a00 */
[----:B------:R-:W-:Y:S02]  /*51510*/  IMAD.MOV.U32 R133, RZ, RZ, R126 ;  /* 0x000000ffff857224 */ /* 0x000fe400078e007e */
[----:B------:R-:W-:Y:S01]  /*51520*/  IMAD.MOV.U32 R132, RZ, RZ, R127 ;  /* 0x000000ffff847224 */ /* 0x000fe200078e007f */
[----:B------:R-:W2:Y:S04]  /*51530*/  LDL.LU.64 R234, [R1+0x5c0] ;  /* 0x0005c00001ea7983 */ /* 0x000ea80000300a00 */
[----:B------:R-:W2:Y:S01]  /*51540*/  LDL.LU.64 R126, [R1+0x568] ;  /* 0x00056800017e7983 */ /* 0x000ea20000300a00 */
[----:B---3--:R-:W-:-:S02]  /*51550*/  IMAD.MOV.U32 R135, RZ, RZ, R232 ;  /* 0x000000ffff877224 */ /* 0x008fc400078e00e8 */
[----:B------:R-:W-:Y:S02]  /*51560*/  IMAD.MOV.U32 R134, RZ, RZ, R233 ;  /* 0x000000ffff867224 */ /* 0x000fe400078e00e9 */
[----:B----4-:R-:W-:Y:S01]  /*51570*/  IMAD.MOV.U32 R147, RZ, RZ, R148 ;  /* 0x000000ffff937224 */ /* 0x010fe200078e0094 */
[----:B------:R-:W3:Y:S01]  /*51580*/  LDL.LU.64 R232, [R1+0x48] ;  /* 0x0000480001e87983 */ /* 0x000ee20000300a00 */
[----:B------:R-:W-:Y:S02]  /*51590*/  IMAD.MOV.U32 R146, RZ, RZ, R149 ;  /* 0x000000ffff927224 */ /* 0x000fe400078e0095 */
[----:B------:R-:W-:Y:S02]  /*515a0*/  IMAD.MOV.U32 R149, RZ, RZ, R230 ;  /* 0x000000ffff957224 */ /* 0x000fe400078e00e6 */
[----:B------:R-:W-:Y:S02]  /*515b0*/  IMAD.MOV.U32 R148, RZ, RZ, R231 ;  /* 0x000000ffff947224 */ /* 0x000fe400078e00e7 */
[----:B------:R-:W4:Y:S04]  /*515c0*/  LDL.LU.64 R230, [R1+0x638] ;  /* 0x0006380001e67983 */ /* 0x000f280000300a00 */
[----:B------:R-:W4:Y:S04]  /*515d0*/  LDL.LU.64 R16, [R1+0x5f0] ;  /* 0x0005f00001107983 */ /* 0x000f280000300a00 */
[----:B------:R-:W4:Y:S01]  /*515e0*/  LDL.LU.64 R12, [R1+0x5b0] ;  /* 0x0005b000010c7983 */ /* 0x000f220000300a00 */
        /* <DEDUP_REMOVED lines=10> */
[----:B------:R-:W-:Y:S01]  /*51690*/  IMAD.MOV.U32 R153, RZ, RZ, R238 ;  /* 0x000000ffff997224 */ /* 0x000fe200078e00ee */
[----:B------:R-:W2:Y:S01]  /*516a0*/  LDL.LU.64 R240, [R1+0x80] ;  /* 0x0000800001f07983 */ /* 0x000ea20000300a00 */
[----:B------:R-:W-:-:S03]  /*516b0*/  IMAD.MOV.U32 R152, RZ, RZ, R239 ;  /* 0x000000ffff987224 */ /* 0x000fc600078e00ef */
[----:B------:R-:W2:Y:S04]  /*516c0*/  LDL.LU.64 R238, [R1+0x20] ;  /* 0x0000200001ee7983 */ /* 0x000ea80000300a00 */
        /* <DEDUP_REMOVED lines=10> */
[----:B------:R-:W3:Y:S01]  /*51770*/  LDL.LU.64 R232, [R1+0x60] ;  /* 0x0000600001e87983 */ /* 0x000ee20000300a00 */
[----:B----4-:R-:W-:Y:S02]  /*51780*/  IMAD.MOV.U32 R179, RZ, RZ, R230 ;  /* 0x000000ffffb37224 */ /* 0x010fe400078e00e6 */
[----:B------:R-:W-:Y:S02]  /*51790*/  IMAD.MOV.U32 R178, RZ, RZ, R231 ;  /* 0x000000ffffb27224 */ /* 0x000fe400078e00e7 */
[----:B------:R-:W4:Y:S01]  /*517a0*/  LDL.LU.64 R230, [R1+0x8] ;  /* 0x0000080001e67983 */ /* 0x000f220000300a00 */
[----:B------:R-:W-:Y:S02]  /*517b0*/  IMAD.MOV.U32 R183, RZ, RZ, R12 ;  /* 0x000000ffffb77224 */ /* 0x000fe400078e000c */
[----:B------:R-:W-:-:S02]  /*517c0*/  IMAD.MOV.U32 R182, RZ, RZ, R13 ;  /* 0x000000ffffb67224 */ /* 0x000fc400078e000d */
[----:B------:R-:W3:Y:S01]  /*517d0*/  LDL.LU.64 R12, [R1+0x678] ;  /* 0x00067800010c7983 */ /* 0x000ee20000300a00 */
        /* <DEDUP_REMOVED lines=28> */
[----:B--2---:R-:W-:Y:S02]  /*519a0*/  IMAD.MOV.U32 R185, RZ, RZ, R240 ;  /* 0x000000ffffb97224 */ /* 0x004fe400078e00f0 */
[----:B------:R-:W-:-:S02]  /*519b0*/  IMAD.MOV.U32 R184, RZ, RZ, R241 ;  /* 0x000000ffffb87224 */ /* 0x000fc400078e00f1 */
[----:B------:R-:W-:Y:S02]  /*519c0*/  IMAD.MOV.U32 R187, RZ, RZ, R238 ;  /* 0x000000ffffbb7224 */ /* 0x000fe400078e00ee */
[----:B------:R-:W-:Y:S02]  /*519d0*/  IMAD.MOV.U32 R186, RZ, RZ, R239 ;  /* 0x000000ffffba7224 */ /* 0x000fe400078e00ef */
[----:B------:R-:W2:Y:S04]  /*519e0*/  LDL.LU.64 R238, [R1+0x628] ;  /* 0x0006280001ee7983 */ /* 0x000ea80000300a00 */
[----:B------:R-:W2:Y:S04]  /*519f0*/  LDL.LU.64 R240, [R1+0x5f8] ;  /* 0x0005f80001f07983 */ /* 0x000ea80000300a00 */
[----:B------:R-:W2:Y:S04]  /*51a00*/  LDL.LU.64 R18, [R1+0xc8] ;  /* 0x0000c80001127983 */ /* 0x000ea80000300a00 */
[----:B------:R-:W2:Y:S01]  /*51a10*/  LDL.LU.64 R16, [R1+0x88] ;  /* 0x0000880001107983 */ /* 0x000ea20000300a00 */
[----:B------:R-:W-:-:S02]  /*51a20*/  IMAD.MOV.U32 R195, RZ, RZ, R14 ;  /* 0x000000ffffc37224 */ /* 0x000fc400078e000e */
[----:B------:R-:W-:Y:S02]  /*51a30*/  IMAD.MOV.U32 R194, RZ, RZ, R15 ;  /* 0x000000ffffc27224 */ /* 0x000fe400078e000f */
[----:B------:R-:W2:Y:S01]  /*51a40*/  LDL.LU.64 R14, [R1+0x40] ;  /* 0x00004000010e7983 */ /* 0x000ea20000300a00 */
[----:B------:R-:W-:Y:S02]  /*51a50*/  IMAD.MOV.U32 R201, RZ, RZ, R126 ;  /* 0x000000ffffc97224 */ /* 0x000fe400078e007e */
[----:B------:R-:W-:Y:S02]  /*51a60*/  IMAD.MOV.U32 R200, RZ, RZ, R127 ;  /* 0x000000ffffc87224 */ /* 0x000fe400078e007f */
[----:B------:R-:W2:Y:S01]  /*51a70*/  LDL.LU.64 R126, [R1+0x698] ;  /* 0x00069800017e7983 */ /* 0x000ea20000300a00 */
[----:B----4-:R-:W-:Y:S02]  /*51a80*/  IMAD.MOV.U32 R205, RZ, RZ, R230 ;  /* 0x000000ffffcd7224 */ /* 0x010fe400078e00e6 */
[----:B------:R-:W-:-:S02]  /*51a90*/  IMAD.MOV.U32 R204, RZ, RZ, R231 ;  /* 0x000000ffffcc7224 */ /* 0x000fc400078e00e7 */
[----:B---3--:R-:W-:Y:S01]  /*51aa0*/  IMAD.MOV.U32 R203, RZ, RZ, R232 ;  /* 0x000000ffffcb7224 */ /* 0x008fe200078e00e8 */
[----:B------:R-:W3:Y:S01]  /*51ab0*/  LDL.LU.64 R230, [R1+0x650] ;  /* 0x0006500001e67983 */ /* 0x000ee20000300a00 */
[----:B------:R-:W-:Y:S02]  /*51ac0*/  IMAD.MOV.U32 R202, RZ, RZ, R233 ;  /* 0x000000ffffca7224 */ /* 0x000fe400078e00e9 */
[----:B------:R-:W-:Y:S01]  /*51ad0*/  IMAD.MOV.U32 R199, RZ, RZ, R234 ;  /* 0x000000ffffc77224 */ /* 0x000fe200078e00ea */
[----:B------:R-:W4:Y:S01]  /*51ae0*/  LDL.LU.64 R232, [R1+0x610] ;  /* 0x0006100001e87983 */ /* 0x000f220000300a00 */
[----:B------:R-:W-:Y:S02]  /*51af0*/  IMAD.MOV.U32 R198, RZ, RZ, R235 ;  /* 0x000000ffffc67224 */ /* 0x000fe400078e00eb */
[----:B------:R-:W-:Y:S01]  /*51b00*/  IMAD.MOV.U32 R211, RZ, RZ, R12 ;  /* 0x000000ffffd37224 */ /* 0x000fe200078e000c */
[----:B------:R-:W3:Y:S01]  /*51b10*/  LDL.LU.64 R234, [R1+0xf0] ;  /* 0x0000f00001ea7983 */ /* 0x000ee20000300a00 */
[----:B------:R-:W-:-:S03]  /*51b20*/  IMAD.MOV.U32 R210, RZ, RZ, R13 ;  /* 0x000000ffffd27224 */ /* 0x000fc600078e000d */
        /* <DEDUP_REMOVED lines=27> */
[----:B--2---:R-:W-:Y:S02]  /*51ce0*/  IMAD.MOV.U32 R213, RZ, RZ, R238 ;  /* 0x000000ffffd57224 */ /* 0x004fe400078e00ee */
[----:B------:R-:W-:Y:S02]  /*51cf0*/  IMAD.MOV.U32 R212, RZ, RZ, R239 ;  /* 0x000000ffffd47224 */ /* 0x000fe400078e00ef */
[----:B------:R-:W2:Y:S01]  /*51d00*/  LDL.LU.64 R238, [R1+0x78] ;  /* 0x0000780001ee7983 */ /* 0x000ea20000300a00 */
[----:B------:R-:W-:Y:S02]  /*51d10*/  IMAD.MOV.U32 R215, RZ, RZ, R240 ;  /* 0x000000ffffd77224 */ /* 0x000fe400078e00f0 */
[----:B------:R-:W-:-:S02]  /*51d20*/  IMAD.MOV.U32 R214, RZ, RZ, R241 ;  /* 0x000000ffffd67224 */ /* 0x000fc400078e00f1 */
[----:B------:R-:W2:Y:S04]  /*51d30*/  LDL.LU.64 R240, [R1+0x30] ;  /* 0x0000300001f07983 */ /* 0x000ea80000300a00 */
[----:B------:R-:W2:Y:S04]  /*51d40*/  LDL.LU.64 R28, [R1+0x6c0] ;  /* 0x0006c000011c7983 */ /* 0x000ea80000300a00 */
[----:B------:R-:W2:Y:S01]  /*51d50*/  LDL.LU.64 R26, [R1+0x670] ;  /* 0x00067000011a7983 */ /* 0x000ea20000300a00 */
[----:B------:R-:W-:Y:S02]  /*51d60*/  IMAD.MOV.U32 R217, RZ, RZ, R18 ;  /* 0x000000ffffd97224 */ /* 0x000fe400078e0012 */
[----:B------:R-:W-:-:S02]  /*51d70*/  IMAD.MOV.U32 R216, RZ, RZ, R19 ;  /* 0x000000ffffd87224 */ /* 0x000fc400078e0013 */
[----:B------:R-:W2:Y:S01]  /*51d80*/  LDL.LU.64 R18, [R1+0x620] ;  /* 0x0006200001127983 */ /* 0x000ea20000300a00 */
[----:B------:R-:W-:Y:S02]  /*51d90*/  IMAD.MOV.U32 R219, RZ, RZ, R16 ;  /* 0x000000ffffdb7224 */ /* 0x000fe400078e0010 */
[----:B------:R-:W-:Y:S02]  /*51da0*/  IMAD.MOV.U32 R218, RZ, RZ, R17 ;  /* 0x000000ffffda7224 */ /* 0x000fe400078e0011 */
[----:B------:R-:W2:Y:S01]  /*51db0*/  LDL.LU.64 R16, [R1+0x5a0] ;  /* 0x0005a00001107983 */ /* 0x000ea20000300a00 */
[----:B------:R-:W-:Y:S02]  /*51dc0*/  IMAD.MOV.U32 R221, RZ, RZ, R14 ;  /* 0x000000ffffdd7224 */ /* 0x000fe400078e000e */
[----:B------:R-:W-:Y:S02]  /*51dd0*/  IMAD.MOV.U32 R220, RZ, RZ, R15 ;  /* 0x000000ffffdc7224 */ /* 0x000fe400078e000f */
[----:B------:R-:W2:Y:S01]  /*51de0*/  LDL.LU.64 R14, [R1+0xe0] ;  /* 0x0000e000010e7983 */ /* 0x000ea20000300a00 */
[----:B------:R-:W-:-:S02]  /*51df0*/  IMAD.MOV.U32 R227, RZ, RZ, R126 ;  /* 0x000000ffffe37224 */ /* 0x000fc400078e007e */
[----:B------:R-:W-:Y:S02]  /*51e00*/  IMAD.MOV.U32 R226, RZ, RZ, R127 ;  /* 0x000000ffffe27224 */ /* 0x000fe400078e007f */
[----:B------:R-:W2:Y:S04]  /*51e10*/  LDL.LU.64 R126, [R1+0xa0] ;  /* 0x0000a000017e7983 */ /* 0x000ea80000300a00 */
[----:B------:R-:W2:Y:S01]  /*51e20*/  LDL.LU.64 R24, [R1+0x68] ;  /* 0x0000680001187983 */ /* 0x000ea20000300a00 */
[----:B---3--:R-:W-:Y:S02]  /*51e30*/  IMAD.MOV.U32 R229, RZ, RZ, R230 ;  /* 0x000000ffffe57224 */ /* 0x008fe400078e00e6 */
[----:B------:R-:W-:Y:S02]  /*51e40*/  IMAD.MOV.U32 R228, RZ, RZ, R231 ;  /* 0x000000ffffe47224 */ /* 0x000fe400078e00e7 */
[----:B----4-:R-:W-:-:S02]  /*51e50*/  IMAD.MOV.U32 R231, RZ, RZ, R232 ;  /* 0x000000ffffe77224 */ /* 0x010fc400078e00e8 */
[----:B------:R-:W-:Y:S02]  /*51e60*/  IMAD.MOV.U32 R230, RZ, RZ, R233 ;  /* 0x000000ffffe67224 */ /* 0x000fe400078e00e9 */
[----:B------:R-:W-:Y:S02]  /*51e70*/  IMAD.MOV.U32 R233, RZ, RZ, R234 ;  /* 0x000000ffffe97224 */ /* 0x000fe400078e00ea */
[----:B------:R-:W-:Y:S02]  /*51e80*/  IMAD.MOV.U32 R232, RZ, RZ, R235 ;  /* 0x000000ffffe87224 */ /* 0x000fe400078e00eb */
[----:B------:R-:W-:Y:S02]  /*51e90*/  IMAD.MOV.U32 R235, RZ, RZ, R12 ;  /* 0x000000ffffeb7224 */ /* 0x000fe400078e000c */
[----:B------:R-:W-:Y:S02]  /*51ea0*/  IMAD.MOV.U32 R234, RZ, RZ, R13 ;  /* 0x000000ffffea7224 */ /* 0x000fe400078e000d */
[----:B------:R-:W3:Y:S04]  /*51eb0*/  LDL.LU.64 R12, [R1+0x18] ;  /* 0x00001800010c7983 */ /* 0x000ee80000300a00 */
[----:B------:R-:W4:Y:S04]  /*51ec0*/  LDL.LU.64 R30, [R1+0x6e8] ;  /* 0x0006e800011e7983 */ /* 0x000f280000300a00 */
[----:B------:R-:W3:Y:S01]  /*51ed0*/  LDL.LU.64 R22, [R1+0x690] ;  /* 0x0006900001167983 */ /* 0x000ee20000300a00 */
[----:B------:R-:W-:-:S02]  /*51ee0*/  IMAD.MOV.U32 R122, RZ, RZ, R74 ;  /* 0x000000ffff7a7224 */ /* 0x000fc400078e004a */
[----:B------:R-:W-:Y:S02]  /*51ef0*/  IMAD.MOV.U32 R74, RZ, RZ, R197 ;  /* 0x000000ffff4a7224 */ /* 0x000fe400078e00c5 */
[----:B------:R-:W-:Y:S02]  /*51f00*/  IMAD.MOV.U32 R197, RZ, RZ, R20 ;  /* 0x000000ffffc57224 */ /* 0x000fe400078e0014 */
[----:B------:R-:W-:Y:S02]  /*51f10*/  IMAD.MOV.U32 R196, RZ, RZ, R21 ;  /* 0x000000ffffc47224 */ /* 0x000fe400078e0015 */
[----:B------:R-:W3:Y:S01]  /*51f20*/  LDL.LU.64 R20, [R1+0x640] ;  /* 0x0006400001147983 */ /* 0x000ee20000300a00 */
        /* <DEDUP_REMOVED lines=26> */
[----:B--2---:R-:W-:-:S02]  /*520d0*/  IMAD.MOV.U32 R237, RZ, RZ, R238 ;  /* 0x000000ffffed7224 */ /* 0x004fc400078e00ee */
[----:B------:R-:W-:Y:S02]  /*520e0*/  IMAD.MOV.U32 R236, RZ, RZ, R239 ;  /* 0x000000ffffec7224 */ /* 0x000fe400078e00ef */
[----:B------:R-:W-:Y:S02]  /*520f0*/  IMAD.MOV.U32 R243, RZ, RZ, R28 ;  /* 0x000000fffff37224 */ /* 0x000fe400078e001c */
[----:B------:R-:W-:Y:S02]  /*52100*/  IMAD.MOV.U32 R242, RZ, RZ, R29 ;  /* 0x000000fffff27224 */ /* 0x000fe400078e001d */
[----:B------:R-:W2:Y:S01]  /*52110*/  LDL.LU.64 R28, [R1+0x618] ;  /* 0x00061800011c7983 */ /* 0x000ea20000300a00 */
[----:B------:R-:W-:Y:S02]  /*52120*/  IMAD.MOV.U32 R239, RZ, RZ, R240 ;  /* 0x000000ffffef7224 */ /* 0x000fe400078e00f0 */
[----:B------:R-:W-:Y:S02]  /*52130*/  IMAD.MOV.U32 R238, RZ, RZ, R241 ;  /* 0x000000ffffee7224 */ /* 0x000fe400078e00f1 */
[----:B------:R-:W-:-:S02]  /*52140*/  IMAD.MOV.U32 R241, RZ, RZ, R244 ;  /* 0x000000fffff17224 */ /* 0x000fc400078e00f4 */
[----:B------:R-:W-:Y:S02]  /*52150*/  IMAD.MOV.U32 R240, RZ, RZ, R245 ;  /* 0x000000fffff07224 */ /* 0x000fe400078e00f5 */
        /* <DEDUP_REMOVED lines=8> */
[----:B------:R-:W2:Y:S01]  /*521e0*/  LDL.LU.64 R16, [R1+0x98] ;  /* 0x0000980001107983 */ /* 0x000ea20000300a00 */
[----:B------:R-:W-:Y:S02]  /*521f0*/  IMAD.MOV.U32 R251, RZ, RZ, R14 ;  /* 0x000000fffffb7224 */ /* 0x000fe400078e000e */
[----:B------:R-:W-:Y:S02]  /*52200*/  IMAD.MOV.U32 R250, RZ, RZ, R15 ;  /* 0x000000fffffa7224 */ /* 0x000fe400078e000f */
[----:B------:R-:W2:Y:S01]  /*52210*/  LDL.LU.64 R14, [R1+0x50] ;  /* 0x00005000010e7983 */ /* 0x000ea20000300a00 */
[----:B------:R-:W-:-:S03]  /*52220*/  IMAD.MOV.U32 R252, RZ, RZ, R127 ;  /* 0x000000fffffc7224 */ /* 0x000fc600078e007f */
[----:B------:R1:W-:Y:S01]  /*52230*/  STL [R1], R126 ;  /* 0x0000007e01007387 */ /* 0x0003e20000100800 */
[----:B------:R-:W-:-:S03]  /*52240*/  IMAD.MOV.U32 R32, RZ, RZ, R25 ;  /* 0x000000ffff207224 */ /* 0x000fc600078e0019 */
[----:B-1----:R-:W2:Y:S04]  /*52250*/  LDL.LU.64 R126, [R1+0x730] ;  /* 0x00073000017e7983 */ /* 0x002ea80000300a00 */
[----:B------:R1:W-:Y:S04]  /*52260*/  STL [R1+0x8], R24 ;  /* 0x0000081801007387 */ /* 0x0003e80000100800 */
[----:B-1----:R-:W2:Y:S04]  /*52270*/  LDL.LU.64 R24, [R1+0x6b8] ;  /* 0x0006b80001187983 */ /* 0x002ea80000300a00 */
[----:B------:R1:W-:Y:S04]  /*52280*/  STL [R1+0x4], R32 ;  /* 0x0000042001007387 */ /* 0x0003e80000100800 */
[----:B---3--:R3:W-:Y:S01]  /*52290*/  STL [R1+0x10], R12 ;  /* 0x0000100c01007387 */ /* 0x0087e20000100800 */
[----:B-1----:R-:W-:-:S03]  /*522a0*/  IMAD.MOV.U32 R32, RZ, RZ, R13 ;  /* 0x000000ffff207224 */ /* 0x002fc600078e000d */
[----:B---3--:R-:W3:Y:S04]  /*522b0*/  LDL.LU.64 R12, [R1+0x668] ;  /* 0x00066800010c7983 */ /* 0x008ee80000300a00 */
[----:B------:R1:W-:Y:S04]  /*522c0*/  STL [R1+0xc], R32 ;  /* 0x00000c2001007387 */ /* 0x0003e80000100800 */
[----:B----4-:R4:W-:Y:S01]  /*522d0*/  STL [R1+0x18], R30 ;  /* 0x0000181e01007387 */ /* 0x0109e20000100800 */
[----:B-1----:R-:W-:-:S03]  /*522e0*/  IMAD.MOV.U32 R32, RZ, RZ, R31 ;  /* 0x000000ffff207224 */ /* 0x002fc600078e001f */
[----:B----4-:R-:W4:Y:S04]  /*522f0*/  LDL.LU.64 R30, [R1+0x630] ;  /* 0x00063000011e7983 */ /* 0x010f280000300a00 */
[----:B------:R1:W-:Y:S04]  /*52300*/  STL [R1+0x14], R32 ;  /* 0x0000142001007387 */ /* 0x0003e80000100800 */
[----:B------:R1:W-:Y:S02]  /*52310*/  STL [R1+0x20], R22 ;  /* 0x0000201601007387 */ /* 0x0003e40000100800 */
[----:B-1----:R-:W-:-:S02]  /*52320*/  IMAD.MOV.U32 R32, RZ, RZ, R23 ;  /* 0x000000ffff207224 */ /* 0x002fc400078e0017 */
[----:B------:R-:W3:Y:S04]  /*52330*/  LDL.LU.64 R22, [R1+0x118] ;  /* 0x0001180001167983 */ /* 0x000ee80000300a00 */
[----:B------:R1:W-:Y:S04]  /*52340*/  STL [R1+0x1c], R32 ;  /* 0x00001c2001007387 */ /* 0x0003e80000100800 */
[----:B------:R1:W-:Y:S02]  /*52350*/  STL [R1+0x28], R20 ;  /* 0x0000281401007387 */ /* 0x0003e40000100800 */
[----:B-1----:R-:W-:-:S02]  /*52360*/  IMAD.MOV.U32 R32, RZ, RZ, R21 ;  /* 0x000000ffff207224 */ /* 0x002fc400078e0015 */
[----:B------:R-:W4:Y:S04]  /*52370*/  LDL.LU.64 R20, [R1+0xe8] ;  /* 0x0000e80001147983 */ /* 0x000f280000300a00 */
[----:B------:R1:W-:Y:S04]  /*52380*/  STL [R1+0x24], R32 ;  /* 0x0000242001007387 */ /* 0x0003e80000100800 */
[----:B--2---:R2:W-:Y:S01]  /*52390*/  STL [R1+0x30], R28 ;  /* 0x0000301c01007387 */ /* 0x0045e20000100800 */
[----:B-1----:R-:W-:-:S03]  /*523a0*/  IMAD.MOV.U32 R32, RZ, RZ, R29 ;  /* 0x000000ffff207224 */ /* 0x002fc600078e001d */
[----:B--2---:R-:W2:Y:S04]  /*523b0*/  LDL.LU.64 R28, [R1+0xb0] ;  /* 0x0000b000011c7983 */ /* 0x004ea80000300a00 */
[----:B------:R1:W-:Y:S04]  /*523c0*/  STL [R1+0x2c], R32 ;  /* 0x00002c2001007387 */ /* 0x0003e80000100800 */
[----:B------:R1:W-:Y:S02]  /*523d0*/  STL [R1+0x38], R26 ;  /* 0x0000381a01007387 */ /* 0x0003e40000100800 */
[----:B-1----:R-:W-:-:S02]  /*523e0*/  IMAD.MOV.U32 R32, RZ, RZ, R27 ;  /* 0x000000ffff207224 */ /* 0x002fc400078e001b */
[----:B------:R-:W2:Y:S04]  /*523f0*/  LDL.LU.64 R26, [R1+0x90] ;  /* 0x00009000011a7983 */ /* 0x000ea80000300a00 */
        /* <DEDUP_REMOVED lines=17> */
[----:B------:R3:W-:Y:S01]  /*52510*/  STL [R1+0x60], R24 ;  /* 0x0000601801007387 */ /* 0x0007e20000100800 */
[----:B-1----:R-:W-:-:S03]  /*52520*/  IMAD.MOV.U32 R32, RZ, RZ, R25 ;  /* 0x000000ffff207224 */ /* 0x002fc600078e0019 */
[----:B---3--:R-:W3:Y:S04]  /*52530*/  LDL.LU.64 R24, [R1+0x128] ;  /* 0x0001280001187983 */ /* 0x008ee80000300a00 */
[----:B------:R1:W-:Y:S04]  /*52540*/  STL [R1+0x5c], R32 ;  /* 0x00005c2001007387 */ /* 0x0003e80000100800 */
[----:B------:R4:W-:Y:S01]  /*52550*/  STL [R1+0x68], R12 ;  /* 0x0000680c01007387 */ /* 0x0009e20000100800 */
[----:B-1----:R-:W-:-:S03]  /*52560*/  IMAD.MOV.U32 R32, RZ, RZ, R13 ;  /* 0x000000ffff207224 */ /* 0x002fc600078e000d */
[----:B----4-:R-:W4:Y:S04]  /*52570*/  LDL.LU.64 R12, [R1+0x100] ;  /* 0x00010000010c7983 */ /* 0x010f280000300a00 */
[----:B------:R1:W-:Y:S04]  /*52580*/  STL [R1+0x64], R32 ;  /* 0x0000642001007387 */ /* 0x0003e80000100800 */
[----:B------:R1:W-:Y:S02]  /*52590*/  STL [R1+0x70], R30 ;  /* 0x0000701e01007387 */ /* 0x0003e40000100800 */
[----:B-1----:R-:W-:-:S02]  /*525a0*/  IMAD.MOV.U32 R32, RZ, RZ, R31 ;  /* 0x000000ffff207224 */ /* 0x002fc400078e001f */
[----:B------:R-:W4:Y:S04]  /*525b0*/  LDL.LU.64 R30, [R1+0xd8] ;  /* 0x0000d800011e7983 */ /* 0x000f280000300a00 */
        /* <DEDUP_REMOVED lines=1289> */
[----:B------:R1:W-:Y:S04]  /*57650*/  STL [R1+0xa88], R26 ;  /* 0x000a881a01007387 */ /* 0x0003e80000100800 */
[----:B-1----:R-:W2:Y:S01]  /*57660*/  LDL.LU.64 R32, [R1+0x1298] ;  /* 0x0012980001207983 */ /* 0x002ea20000300a00 */
[----:B------:R-:W-:-:S05]  /*57670*/  IMAD.MOV.U32 R26, RZ, RZ, R27 ;  /* 0x000000ffff1a7224 */ /* 0x000fca00078e001b */
[----:B------:R1:W-:Y:S04]  /*57680*/  STL [R1+0xa84], R26 ;  /* 0x000a841a01007387 */ /* 0x0003e80000100800 */
[----:B------:R1:W-:Y:S02]  /*57690*/  STL [R1+0xa90], R18 ;  /* 0x000a901201007387 */ /* 0x0003e40000100800 */
[----:B-1----:R-:W-:Y:S02]  /*576a0*/  IMAD.MOV.U32 R26, RZ, RZ, R19 ;  /* 0x000000ffff1a7224 */ /* 0x002fe400078e0013 */
        /* <DEDUP_REMOVED lines=14> */
[----:B---3--:R3:W-:Y:S04]  /*57790*/  STL [R1+0xab0], R24 ;  /* 0x000ab01801007387 */ /* 0x0087e80000100800 */
[----:B-1----:R-:W2:Y:S01]  /*577a0*/  LDL.LU.64 R26, [R1+0xf30] ;  /* 0x000f3000011a7983 */ /* 0x002ea20000300a00 */
[----:B---3--:R-:W-:-:S05]  /*577b0*/  IMAD.MOV.U32 R24, RZ, RZ, R25 ;  /* 0x000000ffff187224 */ /* 0x008fca00078e0019 */
[----:B------:R1:W-:Y:S04]  /*577c0*/  STL [R1+0xaac], R24 ;  /* 0x000aac1801007387 */ /* 0x0003e80000100800 */
[----:B----4-:R3:W-:Y:S01]  /*577d0*/  STL [R1+0xab8], R12 ;  /* 0x000ab80c01007387 */ /* 0x0107e20000100800 */
[----:B-1----:R-:W-:-:S03]  /*577e0*/  IMAD.MOV.U32 R24, RZ, RZ, R13 ;  /* 0x000000ffff187224 */ /* 0x002fc600078e000d */
[----:B---3--:R-:W3:Y:S04]  /*577f0*/  LDL.LU.64 R12, [R1+0xed8] ;  /* 0x000ed800010c7983 */ /* 0x008ee80000300a00 */
[----:B------:R1:W-:Y:S04]  /*57800*/  STL [R1+0xab4], R24 ;  /* 0x000ab41801007387 */ /* 0x0003e80000100800 */
[----:B------:R4:W-:Y:S04]  /*57810*/  STL [R1+0xac0], R30 ;  /* 0x000ac01e01007387 */ /* 0x0009e80000100800 */
[----:B-1----:R-:W3:Y:S01]  /*57820*/  LDL.LU.64 R24, [R1+0x1310] ;  /* 0x0013100001187983 */ /* 0x002ee20000300a00 */
[----:B----4-:R-:W-:-:S03]  /*57830*/  IMAD.MOV.U32 R30, RZ, RZ, R31 ;  /* 0x000000ffff1e7224 */ /* 0x010fc600078e001f */
[----:B------:R1:W-:Y:S04]  /*57840*/  STL [R1+0xac8], R22 ;  /* 0x000ac81601007387 */ /* 0x0003e80000100800 */
[----:B------:R4:W-:Y:S01]  /*57850*/  STL [R1+0xabc], R30 ;  /* 0x000abc1e01007387 */ /* 0x0009e20000100800 */
[----:B-1----:R-:W-:-:S03]  /*57860*/  IMAD.MOV.U32 R22, RZ, RZ, R23 ;  /* 0x000000ffff167224 */ /* 0x002fc600078e0017 */
[----:B----4-:R-:W4:Y:S04]  /*57870*/  LDL.LU.64 R30, [R1+0x12a8] ;  /* 0x0012a800011e7983 */ /* 0x010f280000300a00 */
[----:B------:R-:W-:Y:S04]  /*57880*/  STL [R1+0xad0], R20 ;  /* 0x000ad01401007387 */ /* 0x000fe80000100800 */
[----:B------:R1:W-:Y:S04]  /*57890*/  STL [R1+0xac4], R22 ;  /* 0x000ac41601007387 */ /* 0x0003e80000100800 */
[----:B-1----:R-:W4:Y:S01]  /*578a0*/  LDL.LU.64 R22, [R1+0x1220] ;  /* 0x0012200001167983 */ /* 0x002f220000300a00 */
[----:B------:R-:W-:-:S03]  /*578b0*/  IMAD.MOV.U32 R20, RZ, RZ, R21 ;  /* 0x000000ffff147224 */ /* 0x000fc600078e0015 */
[----:B--2---:R1:W-:Y:S04]  /*578c0*/  STL [R1+0xad8], R28 ;  /* 0x000ad81c01007387 */ /* 0x0043e80000100800 */
[----:B------:R2:W-:Y:S01]  /*578d0*/  STL [R1+0xacc], R20 ;  /* 0x000acc1401007387 */ /* 0x0005e20000100800 */
[----:B-1----:R-:W-:-:S03]  /*578e0*/  IMAD.MOV.U32 R28, RZ, RZ, R29 ;  /* 0x000000ffff1c7224 */ /* 0x002fc600078e001d */
[----:B--2---:R-:W2:Y:S04]  /*578f0*/  LDL.LU.64 R20, [R1+0x1180] ;  /* 0x0011800001147983 */ /* 0x004ea80000300a00 */
[----:B------:R-:W-:Y:S04]  /*57900*/  STL [R1+0xae0], R32 ;  /* 0x000ae02001007387 */ /* 0x000fe80000100800 */
[----:B------:R1:W-:Y:S04]  /*57910*/  STL [R1+0xad4], R28 ;  /* 0x000ad41c01007387 */ /* 0x0003e80000100800 */
[----:B-1----:R-:W2:Y:S01]  /*57920*/  LDL.LU.64 R28, [R1+0x10b8] ;  /* 0x0010b800011c7983 */ /* 0x002ea20000300a00 */
[----:B------:R-:W-:-:S03]  /*57930*/  IMAD.MOV.U32 R32, RZ, RZ, R33 ;  /* 0x000000ffff207224 */ /* 0x000fc600078e0021 */
[----:B------:R-:W-:Y:S04]  /*57940*/  STL [R1+0xae8], R18 ;  /* 0x000ae81201007387 */ /* 0x000fe80000100800 */
        /* <DEDUP_REMOVED lines=19> */
[----:B------:R-:W-:Y:S04]  /*57a80*/  STL [R1+0xb04], R32 ;  /* 0x000b042001007387 */ /* 0x000fe80000100800 */
[----:B---3--:R1:W-:Y:S02]  /*57a90*/  STL [R1+0xb10], R12 ;  /* 0x000b100c01007387 */ /* 0x0083e40000100800 */
[----:B-1----:R-:W-:-:S02]  /*57aa0*/  IMAD.MOV.U32 R12, RZ, RZ, R13 ;  /* 0x000000ffff0c7224 */ /* 0x002fc400078e000d */
[----:B------:R-:W-:Y:S04]  /*57ab0*/  STL [R1+0xb18], R24 ;  /* 0x000b181801007387 */ /* 0x000fe80000100800 */
[----:B------:R1:W-:Y:S04]  /*57ac0*/  STL [R1+0xb0c], R12 ;  /* 0x000b0c0c01007387 */ /* 0x0003e80000100800 */
[----:B-1----:R-:W3:Y:S01]  /*57ad0*/  LDL.LU.64 R12, [R1+0x1230] ;  /* 0x00123000010c7983 */ /* 0x002ee20000300a00 */
[----:B------:R-:W-:-:S03]  /*57ae0*/  IMAD.MOV.U32 R24, RZ, RZ, R25 ;  /* 0x000000ffff187224 */ /* 0x000fc600078e0019 */
[----:B----4-:R1:W-:Y:S04]  /*57af0*/  STL [R1+0xb20], R30 ;  /* 0x000b201e01007387 */ /* 0x0103e80000100800 */
[----:B------:R4:W-:Y:S01]  /*57b00*/  STL [R1+0xb14], R24 ;  /* 0x000b141801007387 */ /* 0x0009e20000100800 */
[----:B-1----:R-:W-:-:S03]  /*57b10*/  IMAD.MOV.U32 R30, RZ, RZ, R31 ;  /* 0x000000ffff1e7224 */ /* 0x002fc600078e001f */
[----:B----4-:R-:W4:Y:S04]  /*57b20*/  LDL.LU.64 R24, [R1+0x11b0] ;  /* 0x0011b00001187983 */ /* 0x010f280000300a00 */
[----:B------:R1:W-:Y:S04]  /*57b30*/  STL [R1+0xb28], R22 ;  /* 0x000b281601007387 */ /* 0x0003e80000100800 */
[----:B------:R-:W-:Y:S04]  /*57b40*/  STL [R1+0xb1c], R30 ;  /* 0x000b1c1e01007387 */ /* 0x000fe80000100800 */
[----:B------:R-:W4:Y:S01]  /*57b50*/  LDL.LU.64 R34, [R1+0x10f8] ;  /* 0x0010f80001227983 */ /* 0x000f220000300a00 */
[----:B-1----:R-:W-:-:S03]  /*57b60*/  IMAD.MOV.U32 R22, RZ, RZ, R23 ;  /* 0x000000ffff167224 */ /* 0x002fc600078e0017 */
[----:B--2---:R1:W-:Y:S04]  /*57b70*/  STL [R1+0xb30], R20 ;  /* 0x000b301401007387 */ /* 0x0043e80000100800 */
[----:B------:R2:W-:Y:S01]  /*57b80*/  STL [R1+0xb24], R22 ;  /* 0x000b241601007387 */ /* 0x0005e20000100800 */
[----:B-1----:R-:W-:-:S03]  /*57b90*/  IMAD.MOV.U32 R20, RZ, RZ, R21 ;  /* 0x000000ffff147224 */ /* 0x002fc600078e0015 */
[----:B--2---:R-:W2:Y:S04]  /*57ba0*/  LDL.LU.64 R22, [R1+0x1028] ;  /* 0x0010280001167983 */ /* 0x004ea80000300a00 */
[----:B------:R-:W-:Y:S04]  /*57bb0*/  STL [R1+0xb38], R28 ;  /* 0x000b381c01007387 */ /* 0x000fe80000100800 */
[----:B------:R1:W-:Y:S04]  /*57bc0*/  STL [R1+0xb2c], R20 ;  /* 0x000b2c1401007387 */ /* 0x0003e80000100800 */
[----:B-1----:R-:W2:Y:S04]  /*57bd0*/  LDL.LU.64 R20, [R1+0xfa8] ;  /* 0x000fa80001147983 */ /* 0x002ea80000300a00 */
[----:B------:R-:W2:Y:S01]  /*57be0*/  LDL.LU.64 R32, [R1+0xf38] ;  /* 0x000f380001207983 */ /* 0x000ea20000300a00 */
        /* <DEDUP_REMOVED lines=9> */
[----:B------:R-:W-:Y:S04]  /*57c80*/  STL [R1+0xb44], R28 ;  /* 0x000b441c01007387 */ /* 0x000fe80000100800 */
[----:B------:R1:W-:Y:S04]  /*57c90*/  STL [R1+0xb50], R14 ;  /* 0x000b500e01007387 */ /* 0x0003e80000100800 */
[----:B------:R-:W2:Y:S01]  /*57ca0*/  LDL.LU.64 R30, [R1+0x1268] ;  /* 0x00126800011e7983 */ /* 0x000ea20000300a00 */
[----:B-1----:R-:W-:-:S03]  /*57cb0*/  IMAD.MOV.U32 R14, RZ, RZ, R15 ;  /* 0x000000ffff0e7224 */ /* 0x002fc600078e000f */
[----:B------:R-:W-:Y:S04]  /*57cc0*/  STL [R1+0xb58], R126 ;  /* 0x000b587e01007387 */ /* 0x000fe80000100800 */
[----:B------:R1:W-:Y:S01]  /*57cd0*/  STL [R1+0xb4c], R14 ;  /* 0x000b4c0e01007387 */ /* 0x0003e20000100800 */
[----:B------:R-:W-:-:S03]  /*57ce0*/  IMAD.MOV.U32 R28, RZ, RZ, R127 ;  /* 0x000000ffff1c7224 */ /* 0x000fc600078e007f */
[----:B-1----:R-:W2:Y:S04]  /*57cf0*/  LDL.LU.64 R14, [R1+0x11d8] ;  /* 0x0011d800010e7983 */ /* 0x002ea80000300a00 */
[----:B------:R-:W-:Y:S04]  /*57d00*/  STL [R1+0xb60], R26 ;  /* 0x000b601a01007387 */ /* 0x000fe80000100800 */
[----:B------:R1:W-:Y:S04]  /*57d10*/  STL [R1+0xb54], R28 ;  /* 0x000b541c01007387 */ /* 0x0003e80000100800 */
[----:B------:R-:W2:Y:S04]  /*57d20*/  LDL.LU.64 R126, [R1+0x1128] ;  /* 0x00112800017e7983 */ /* 0x000ea80000300a00 */
[----:B-1----:R-:W2:Y:S01]  /*57d30*/  LDL.LU.64 R28, [R1+0x1068] ;  /* 0x00106800011c7983 */ /* 0x002ea20000300a00 */
[----:B------:R-:W-:-:S05]  /*57d40*/  IMAD.MOV.U32 R26, RZ, RZ, R27 ;  /* 0x000000ffff1a7224 */ /* 0x000fca00078e001b */
[----:B------:R1:W-:Y:S04]  /*57d50*/  STL [R1+0xb5c], R26 ;  /* 0x000b5c1a01007387 */ /* 0x0003e80000100800 */
[----:B---3--:R3:W-:Y:S01]  /*57d60*/  STL [R1+0xb68], R12 ;  /* 0x000b680c01007387 */ /* 0x0087e20000100800 */
[----:B-1----:R-:W-:-:S03]  /*57d70*/  IMAD.MOV.U32 R26, RZ, RZ, R13 ;  /* 0x000000ffff1a7224 */ /* 0x002fc600078e000d */
[----:B---3--:R-:W3:Y:S04]  /*57d80*/  LDL.LU.64 R12, [R1+0xfd0] ;  /* 0x000fd000010c7983 */ /* 0x008ee80000300a00 */
[----:B------:R1:W-:Y:S04]  /*57d90*/  STL [R1+0xb64], R26 ;  /* 0x000b641a01007387 */ /* 0x0003e80000100800 */
[----:B----4-:R4:W-:Y:S04]  /*57da0*/  STL [R1+0xb70], R24 ;  /* 0x000b701801007387 */ /* 0x0109e80000100800 */
[----:B-1----:R-:W3:Y:S01]  /*57db0*/  LDL.LU.64 R26, [R1+0xf48] ;  /* 0x000f4800011a7983 */ /* 0x002ee20000300a00 */
[----:B----4-:R-:W-:-:S05]  /*57dc0*/  IMAD.MOV.U32 R24, RZ, RZ, R25 ;  /* 0x000000ffff187224 */ /* 0x010fca00078e0019 */
[----:B------:R1:W-:Y:S04]  /*57dd0*/  STL [R1+0xb6c], R24 ;  /* 0x000b6c1801007387 */ /* 0x0003e80000100800 */
[----:B------:R4:W-:Y:S04]  /*57de0*/  STL [R1+0xb78], R34 ;  /* 0x000b782201007387 */ /* 0x0009e80000100800 */
[----:B-1----:R-:W3:Y:S01]  /*57df0*/  LDL.LU.64 R24, [R1+0x1340] ;  /* 0x0013400001187983 */ /* 0x002ee20000300a00 */
[----:B----4-:R-:W-:-:S03]  /*57e00*/  IMAD.MOV.U32 R34, RZ, RZ, R35 ;  /* 0x000000ffff227224 */ /* 0x010fc600078e0023 */
[----:B--2---:R-:W-:Y:S04]  /*57e10*/  STL [R1+0xb80], R22 ;  /* 0x000b801601007387 */ /* 0x004fe80000100800 */
[----:B------:R1:W-:Y:S02]  /*57e20*/  STL [R1+0xb74], R34 ;  /* 0x000b742201007387 */ /* 0x0003e40000100800 */
[----:B-1----:R-:W-:Y:S02]  /*57e30*/  IMAD.MOV.U32 R34, RZ, RZ, R23 ;  /* 0x000000ffff227224 */ /* 0x002fe400078e0017 */
[----:B------:R-:W2:Y:S04]  /*57e40*/  LDL.LU.64 R22, [R1+0x12e8] ;  /* 0x0012e80001167983 */ /* 0x000ea80000300a00 */
[----:B------:R-:W-:Y:S04]  /*57e50*/  STL [R1+0xb7c], R34 ;  /* 0x000b7c2201007387 */ /* 0x000fe80000100800 */
[----:B------:R1:W-:Y:S04]  /*57e60*/  STL [R1+0xb88], R20 ;  /* 0x000b881401007387 */ /* 0x0003e80000100800 */
[----:B------:R4:W-:Y:S01]  /*57e70*/  STL [R1+0xb90], R32 ;  /* 0x000b902001007387 */ /* 0x0009e20000100800 */
[----:B-1----:R-:W-:-:S05]  /*57e80*/  IMAD.MOV.U32 R20, RZ, RZ, R21 ;  /* 0x000000ffff147224 */ /* 0x002fca00078e0015 */
[----:B------:R1:W-:Y:S01]  /*57e90*/  STL [R1+0xb84], R20 ;  /* 0x000b841401007387 */ /* 0x0003e20000100800 */
[----:B----4-:R-:W-:-:S03]  /*57ea0*/  IMAD.MOV.U32 R32, RZ, RZ, R33 ;  /* 0x000000ffff207224 */ /* 0x010fc600078e0021 */
[----:B-1----:R-:W4:Y:S04]  /*57eb0*/  LDL.LU.64 R20, [R1+0x1280] ;  /* 0x0012800001147983 */ /* 0x002f280000300a00 */
[----:B------:R-:W-:Y:S04]  /*57ec0*/  STL [R1+0xb98], R18 ;  /* 0x000b981201007387 */ /* 0x000fe80000100800 */
[----:B------:R1:W-:Y:S02]  /*57ed0*/  STL [R1+0xb8c], R32 ;  /* 0x000b8c2001007387 */ /* 0x0003e40000100800 */
[----:B-1----:R-:W-:-:S02]  /*57ee0*/  IMAD.MOV.U32 R32, RZ, RZ, R19 ;  /* 0x000000ffff207224 */ /* 0x002fc400078e0013 */
[----:B------:R-:W4:Y:S04]  /*57ef0*/  LDL.LU.64 R18, [R1+0x11f0] ;  /* 0x0011f00001127983 */ /* 0x000f280000300a00 */
[----:B------:R-:W-:Y:S04]  /*57f00*/  STL [R1+0xb94], R32 ;  /* 0x000b942001007387 */ /* 0x000fe80000100800 */
[----:B------:R1:W-:Y:S04]  /*57f10*/  STL [R1+0xba0], R16 ;  /* 0x000ba01001007387 */ /* 0x0003e80000100800 */
[----:B------:R1:W-:Y:S02]  /*57f20*/  STL [R1+0xba8], R30 ;  /* 0x000ba81e01007387 */ /* 0x0003e40000100800 */
[----:B-1----:R-:W-:-:S05]  /*57f30*/  IMAD.MOV.U32 R16, RZ, RZ, R17 ;  /* 0x000000ffff107224 */ /* 0x002fca00078e0011 */
[----:B------:R1:W-:Y:S01]  /*57f40*/  STL [R1+0xb9c], R16 ;  /* 0x000b9c1001007387 */ /* 0x0003e20000100800 */
[----:B------:R-:W-:-:S03]  /*57f50*/  IMAD.MOV.U32 R30, RZ, RZ, R31 ;  /* 0x000000ffff1e7224 */ /* 0x000fc600078e001f */
[----:B-1----:R-:W4:Y:S04]  /*57f60*/  LDL.LU.64 R16, [R1+0x1158] ;  /* 0x0011580001107983 */ /* 0x002f280000300a00 */
[----:B------:R-:W-:Y:S04]  /*57f70*/  STL [R1+0xbb0], R14 ;  /* 0x000bb00e01007387 */ /* 0x000fe80000100800 */
[----:B------:R1:W-:Y:S02]  /*57f80*/  STL [R1+0xba4], R30 ;  /* 0x000ba41e01007387 */ /* 0x0003e40000100800 */
[----:B-1----:R-:W-:-:S02]  /*57f90*/  IMAD.MOV.U32 R30, RZ, RZ, R15 ;  /* 0x000000ffff1e7224 */ /* 0x002fc400078e000f */
[----:B------:R-:W4:Y:S04]  /*57fa0*/  LDL.LU.64 R14, [R1+0x10a8] ;  /* 0x0010a800010e7983 */ /* 0x000f280000300a00 */
[----:B------:R1:W-:Y:S04]  /*57fb0*/  STL [R1+0xbac], R30 ;  /* 0x000bac1e01007387 */ /* 0x0003e80000100800 */
[----:B------:R1:W-:Y:S02]  /*57fc0*/  STL [R1+0xbb8], R126 ;  /* 0x000bb87e01007387 */ /* 0x0003e40000100800 */
[----:B-1----:R-:W-:-:S02]  /*57fd0*/  IMAD.MOV.U32 R30, RZ, RZ, R127 ;  /* 0x000000ffff1e7224 */ /* 0x002fc400078e007f */
[----:B------:R1:W-:Y:S04]  /*57fe0*/  STL [R1+0xbc0], R28 ;  /* 0x000bc01c01007387 */ /* 0x0003e80000100800 */
[----:B------:R-:W-:Y:S04]  /*57ff0*/  STL [R1+0xbb4], R30 ;  /* 0x000bb41e01007387 */ /* 0x000fe80000100800 */
[----:B------:R-:W4:Y:S01]  /*58000*/  LDL.LU.64 R126, [R1+0x1010] ;  /* 0x00101000017e7983 */ /* 0x000f220000300a00 */
[----:B-1----:R-:W-:-:S03]  /*58010*/  IMAD.MOV.U32 R28, RZ, RZ, R29 ;  /* 0x000000ffff1c7224 */ /* 0x002fc600078e001d */
[----:B---3--:R-:W-:Y:S04]  /*58020*/  STL [R1+0xbc8], R12 ;  /* 0x000bc80c01007387 */ /* 0x008fe80000100800 */
[----:B------:R1:W-:Y:S02]  /*58030*/  STL [R1+0xbbc], R28 ;  /* 0x000bbc1c01007387 */ /* 0x0003e40000100800 */
[----:B-1----:R-:W-:Y:S02]  /*58040*/  IMAD.MOV.U32 R28, RZ, RZ, R13 ;  /* 0x000000ffff1c7224 */ /* 0x002fe400078e000d */
[----:B------:R-:W3:Y:S04]  /*58050*/  LDL.LU.64 R12, [R1+0xfa0] ;  /* 0x000fa000010c7983 */ /* 0x000ee80000300a00 */
[----:B------:R-:W-:Y:S04]  /*58060*/  STL [R1+0xbc4], R28 ;  /* 0x000bc41c01007387 */ /* 0x000fe80000100800 */
[----:B------:R1:W-:Y:S02]  /*58070*/  STL [R1+0xbd0], R26 ;  /* 0x000bd01a01007387 */ /* 0x0003e40000100800 */
[----:B-1----:R-:W-:-:S02]  /*58080*/  IMAD.MOV.U32 R26, RZ, RZ, R27 ;  /* 0x000000ffff1a7224 */ /* 0x002fc400078e001b */
[----:B------:R1:W-:Y:S04]  /*58090*/  STL [R1+0xbd8], R24 ;  /* 0x000bd81801007387 */ /* 0x0003e80000100800 */
[----:B------:R-:W-:Y:S04]  /*580a0*/  STL [R1+0xbcc], R26 ;  /* 0x000bcc1a01007387 */ /* 0x000fe80000100800 */
[----:B------:R-:W3:Y:S01]  /*580b0*/  LDL.LU.64 R40, [R1+0x1348] ;  /* 0x0013480001287983 */ /* 0x000ee20000300a00 */
[----:B-1----:R-:W-:-:S03]  /*580c0*/  IMAD.MOV.U32 R24, RZ, RZ, R25 ;  /* 0x000000ffff187224 */ /* 0x002fc600078e0019 */
[----:B------:R-:W3:Y:S04]  /*580d0*/  LDL.LU.64 R38, [R1+0x1308] ;  /* 0x0013080001267983 */ /* 0x000ee80000300a00 */
[----:B------:R-:W-:Y:S04]  /*580e0*/  STL [R1+0xbd4], R24 ;  /* 0x000bd41801007387 */ /* 0x000fe80000100800 */
[----:B--2---:R1:W-:Y:S04]  /*580f0*/  STL [R1+0xbe0], R22 ;  /* 0x000be01601007387 */ /* 0x0043e80000100800 */
[----:B------:R-:W2:Y:S04]  /*58100*/  LDL.LU.64 R36, [R1+0x1290] ;  /* 0x0012900001247983 */ /* 0x000ea80000300a00 */
[----:B------:R-:W2:Y:S01]  /*58110*/  LDL.LU.64 R34, [R1+0x1218] ;  /* 0x0012180001227983 */ /* 0x000ea20000300a00 */
[----:B-1----:R-:W-:-:S05]  /*58120*/  IMAD.MOV.U32 R22, RZ, RZ, R23 ;  /* 0x000000ffff167224 */ /* 0x002fca00078e0017 */
[----:B------:R-:W-:Y:S04]  /*58130*/  STL [R1+0xbdc], R22 ;  /* 0x000bdc1601007387 */ /* 0x000fe80000100800 */
[----:B----4-:R1:W-:Y:S04]  /*58140*/  STL [R1+0xbe8], R20 ;  /* 0x000be81401007387 */ /* 0x0103e80000100800 */
[----:B------:R-:W4:Y:S04]  /*58150*/  LDL.LU.64 R32, [R1+0x1178] ;  /* 0x0011780001207983 */ /* 0x000f280000300a00 */
[----:B------:R-:W4:Y:S01]  /*58160*/  LDL.LU.64 R30, [R1+0x10d0] ;  /* 0x0010d000011e7983 */ /* 0x000f220000300a00 */
[----:B-1----:R-:W-:-:S05]  /*58170*/  IMAD.MOV.U32 R20, RZ, RZ, R21 ;  /* 0x000000ffff147224 */ /* 0x002fca00078e0015 */
[----:B------:R-:W-:Y:S04]  /*58180*/  STL [R1+0xbe4], R20 ;  /* 0x000be41401007387 */ /* 0x000fe80000100800 */
[----:B------:R1:W-:Y:S04]  /*58190*/  STL [R1+0xbf0], R18 ;  /* 0x000bf01201007387 */ /* 0x0003e80000100800 */
        /* <DEDUP_REMOVED lines=13> */
[----:B------:R1:W-:Y:S04]  /*58270*/  STL [R1+0xbfc], R14 ;  /* 0x000bfc0e01007387 */ /* 0x0003e80000100800 */
[----:B------:R1:W-:Y:S04]  /*58280*/  STL [R1+0xc08], R126 ;  /* 0x000c087e01007387 */ /* 0x0003e80000100800 */
[----:B------:R-:W4:Y:S01]  /*58290*/  LDL.LU.64 R16, [R1+0x11a0] ;  /* 0x0011a00001107983 */ /* 0x000f220000300a00 */
[----:B-1----:R-:W-:-:S03]  /*582a0*/  IMAD.MOV.U32 R14, RZ, RZ, R127 ;  /* 0x000000ffff0e7224 */ /* 0x002fc600078e007f */
[----:B------:R-:W4:Y:S04]  /*582b0*/  LDL.LU.64 R126, [R1+0x1100] ;  /* 0x00110000017e7983 */ /* 0x000f280000300a00 */
[----:B------:R1:W-:Y:S04]  /*582c0*/  STL [R1+0xc04], R14 ;  /* 0x000c040e01007387 */ /* 0x0003e80000100800 */
[----:B---3--:R3:W-:Y:S01]  /*582d0*/  STL [R1+0xc10], R12 ;  /* 0x000c100c01007387 */ /* 0x0087e20000100800 */
[----:B------:R-:W-:-:S03]  /*582e0*/  IMAD.MOV.U32 R124, RZ, RZ, R13 ;  /* 0x000000ffff7c7224 */ /* 0x000fc600078e000d */
[----:B-1----:R-:W4:Y:S04]  /*582f0*/  LDL.LU.64 R14, [R1+0x1070] ;  /* 0x00107000010e7983 */ /* 0x002f280000300a00 */
[----:B---3--:R-:W3:Y:S04]  /*58300*/  LDL.LU.64 R12, [R1+0xff0] ;  /* 0x000ff000010c7983 */ /* 0x008ee80000300a00 */
[----:B------:R1:W-:Y:S02]  /*58310*/  STL [R1+0xc0c], R124 ;  /* 0x000c0c7c01007387 */ /* 0x0003e40000100800 */
[----:B-1----:R-:W-:-:S02]  /*58320*/  IMAD.MOV.U32 R124, RZ, RZ, R41 ;  /* 0x000000ffff7c7224 */ /* 0x002fc400078e0029 */
[----:B------:R1:W-:Y:S04]  /*58330*/  STL [R1+0xc18], R40 ;  /* 0x000c182801007387 */ /* 0x0003e80000100800 */
[----:B-1----:R1:W5:Y:S04]  /*58340*/  LDL.LU.64 R40, [R1+0x1988] ;  /* 0x0019880001287983 */ /* 0x0023680000300a00 */
[----:B------:R-:W-:Y:S04]  /*58350*/  STL [R1+0xc20], R38 ;  /* 0x000c202601007387 */ /* 0x000fe80000100800 */
[----:B------:R1:W-:Y:S02]  /*58360*/  STL [R1+0xc14], R124 ;  /* 0x000c147c01007387 */ /* 0x0003e40000100800 */
[----:B-1----:R-:W-:-:S02]  /*58370*/  IMAD.MOV.U32 R124, RZ, RZ, R39 ;  /* 0x000000ffff7c7224 */ /* 0x002fc400078e0027 */
[----:B------:R1:W5:Y:S04]  /*58380*/  LDL.LU.64 R38, [R1+0x1980] ;  /* 0x0019800001267983 */ /* 0x0003680000300a00 */
[----:B--2---:R-:W-:Y:S04]  /*58390*/  STL [R1+0xc28], R36 ;  /* 0x000c282401007387 */ /* 0x004fe80000100800 */
[----:B------:R2:W-:Y:S02]  /*583a0*/  STL [R1+0xc1c], R124 ;  /* 0x000c1c7c01007387 */ /* 0x0005e40000100800 */
[----:B--2---:R-:W-:-:S02]  /*583b0*/  IMAD.MOV.U32 R124, RZ, RZ, R37 ;  /* 0x000000ffff7c7224 */ /* 0x004fc400078e0025 */
[----:B------:R1:W5:Y:S04]  /*583c0*/  LDL.LU.64 R36, [R1+0x1978] ;  /* 0x0019780001247983 */ /* 0x0003680000300a00 */
[----:B------:R-:W-:Y:S04]  /*583d0*/  STL [R1+0xc30], R34 ;  /* 0x000c302201007387 */ /* 0x000fe80000100800 */
[----:B------:R2:W-:Y:S02]  /*583e0*/  STL [R1+0xc24], R124 ;  /* 0x000c247c01007387 */ /* 0x0005e40000100800 */
[----:B--2---:R-:W-:-:S02]  /*583f0*/  IMAD.MOV.U32 R124, RZ, RZ, R35 ;  /* 0x000000ffff7c7224 */ /* 0x004fc400078e0023 */
[----:B------:R1:W5:Y:S04]  /*58400*/  LDL.LU.64 R34, [R1+0x1970] ;  /* 0x0019700001227983 */ /* 0x0003680000300a00 */
[----:B----4-:R-:W-:Y:S04]  /*58410*/  STL [R1+0xc38], R32 ;  /* 0x000c382001007387 */ /* 0x010fe80000100800 */
[----:B------:R2:W-:Y:S02]  /*58420*/  STL [R1+0xc2c], R124 ;  /* 0x000c2c7c01007387 */ /* 0x0005e40000100800 */
[----:B--2---:R-:W-:-:S02]  /*58430*/  IMAD.MOV.U32 R124, RZ, RZ, R33 ;  /* 0x000000ffff7c7224 */ /* 0x004fc400078e0021 */
[----:B------:R1:W5:Y:S04]  /*58440*/  LDL.LU.64 R32, [R1+0x1968] ;  /* 0x0019680001207983 */ /* 0x0003680000300a00 */
[----:B------:R-:W-:Y:S04]  /*58450*/  STL [R1+0xc40], R30 ;  /* 0x000c401e01007387 */ /* 0x000fe80000100800 */
        /* <DEDUP_REMOVED lines=31> */
[----:B------:R2:W-:Y:S02]  /*58650*/  STL [R1+0xc80], R126 ;  /* 0x000c807e01007387 */ /* 0x0005e40000100800 */
[----:B--2---:R-:W2:Y:S02]  /*58660*/  LDC R126, c[0x0][0x3a0] ;  /* 0x0000e800ff7e7b82 */ /* 0x004ea40000000800 */
[----:B------:R4:W-:Y:S02]  /*58670*/  STL [R1+0xc74], R124 ;  /* 0x000c747c01007387 */ /* 0x0009e40000100800 */
[----:B----4-:R-:W-:-:S05]  /*58680*/  IMAD.MOV.U32 R124, RZ, RZ, R127 ;  /* 0x000000ffff7c7224 */ /* 0x010fca00078e007f */
[----:B------:R4:W-:Y:S01]  /*58690*/  STL [R1+0xc7c], R124 ;  /* 0x000c7c7c01007387 */ /* 0x0009e20000100800 */
[----:B------:R-:W-:-:S03]  /*586a0*/  UIADD3 UR4, UPT, UPT, UR6, -0x180, URZ ;  /* 0xfffffe8006047890 */ /* 0x000fc6000fffe0ff */
[----:B------:R1:W-:Y:S01]  /*586b0*/  STL [R1+0xc88], R14 ;  /* 0x000c880e01007387 */ /* 0x0003e20000100800 */
[----:B--2---:R-:W-:Y:S02]  /*586c0*/  VIADD R126, R126, 0x7f ;  /* 0x0000007f7e7e7836 */ /* 0x004fe40000000000 */
[----:B----4-:R-:W-:-:S03]  /*586d0*/  IMAD.MOV.U32 R124, RZ, RZ, R15 ;  /* 0x000000ffff7c7224 */ /* 0x010fc600078e000f */
[----:B------:R-:W-:Y:S01]  /*586e0*/  SHF.R.S32.HI R127, RZ, 0x1f, R126 ;  /* 0x0000001fff7f7819 */ /* 0x000fe2000001147e */
[----:B-1----:R1:W5:Y:S04]  /*586f0*/  LDL.LU.64 R14, [R1+0x1920] ;  /* 0x00192000010e7983 */ /* 0x0023680000300a00 */
[----:B---3--:R-:W-:Y:S01]  /*58700*/  STL [R1+0xc90], R12 ;  /* 0x000c900c01007387 */ /* 0x008fe20000100800 */
[----:B------:R-:W-:-:S03]  /*58710*/  LEA.HI R127, R127, R126, RZ, 0x7 ;  /* 0x0000007e7f7f7211 */ /* 0x000fc600078f38ff */
[----:B------:R2:W-:Y:S01]  /*58720*/  STL [R1+0xc84], R124 ;  /* 0x000c847c01007387 */ /* 0x0005e20000100800 */
[----:B------:R-:W-:Y:S02]  /*58730*/  IMAD.U32 R126, RZ, RZ, UR4 ;  /* 0x00000004ff7e7e24 */ /* 0x000fe4000f8e00ff */
[----:B--2---:R-:W-:Y:S02]  /*58740*/  IMAD.MOV.U32 R124, RZ, RZ, R13 ;  /* 0x000000ffff7c7224 */ /* 0x004fe400078e000d */
[----:B------:R1:W5:Y:S04]  /*58750*/  LDL.LU.64 R12, [R1+0x1918] ;  /* 0x00191800010c7983 */ /* 0x0003680000300a00 */
[----:B------:R2:W-:Y:S04]  /*58760*/  STL [R1+0xc8c], R124 ;  /* 0x000c8c7c01007387 */ /* 0x0005e80000100800 */
[----:B------:R3:W-:Y:S01]  /*58770*/  STL [R1+0xe50], R126 ;  /* 0x000e507e01007387 */ /* 0x0007e20000100800 */
[----:B--2---:R-:W-:-:S04]  /*58780*/  SHF.R.S32.HI R124, RZ, 0x7, R127 ;  /* 0x00000007ff7c7819 */ /* 0x004fc8000001147f */
[----:B---3--:R-:W-:-:S05]  /*58790*/  VIMNMX R126, PT, PT, R124, 0x2, !PT ;  /* 0x000000027c7e7848 */ /* 0x008fca0007fe0100 */
[----:B------:R-:W-:-:S05]  /*587a0*/  VIADD R126, R126, 0xfffffffe ;  /* 0xfffffffe7e7e7836 */ /* 0x000fca0000000000 */
[----:B------:R1:W-:Y:S01]  /*587b0*/  STL [R1+0xe2c], R126 ;  /* 0x000e2c7e01007387 */ /* 0x0003e20000100800 */
[----:B------:R-:W-:Y:S02]  /*587c0*/  VIADD R127, R124, 0xfffffffd ;  /* 0xfffffffd7c7f7836 */ /* 0x000fe40000000000 */
[----:B------:R-:W-:Y:S01]  /*587d0*/  IMAD.MOV.U32 R124, RZ, RZ, RZ ;  /* 0x000000ffff7c7224 */ /* 0x000fe200078e00ff */
[----:B------:R-:W-:Y:S01]  /*587e0*/  UMOV UR17, 0x1 ;  /* 0x0000000100117882 */ /* 0x000fe20000000000 */
[----:B------:R-:W-:Y:S01]  /*587f0*/  UMOV UR18, 0x2 ;  /* 0x0000000200127882 */ /* 0x000fe20000000000 */
[----:B------:R-:W-:Y:S01]  /*58800*/  UMOV UR4, URZ ;  /* 0x000000ff00047c82 */ /* 0x000fe20008000000 */
[----:B------:R-:W-:Y:S01]  /*58810*/  UMOV UR5, URZ ;  /* 0x000000ff00057c82 */ /* 0x000fe20008000000 */
[----:B------:R-:W-:-:S05]  /*58820*/  UMOV UR6, URZ ;  /* 0x000000ff00067c82 */ /* 0x000fca0008000000 */
.L_x_10:
[----:B------:R-:W-:Y:S01]  /*58830*/  UIADD3 UR4, UPT, UPT, UR4, 0x1, URZ ;  /* 0x0000000104047890 */ /* 0x000fe2000fffe0ff */
[----:B------:R-:W-:-:S04]  /*58840*/  DEPBAR.LE SB0, 0x2 ;  /* 0x000080800000791a */ /* 0x000fc80000000000 */
[----:B------:R-:W-:Y:S01]  /*58850*/  ULEA UR8, UR17, UR7, 0x3 ;  /* 0x0000000711087291 */ /* 0x000fe2000f8e18ff */
[----:B------:R-:W-:Y:S01]  /*58860*/  IMAD.U32 R124, R124, -0x80000000, RZ ;  /* 0x800000007c7c7824 */ /* 0x000fe200078e00ff */
[----:B------:R-:W-:Y:S02]  /*58870*/  UISETP.GT.AND UP1, UPT, UR4, 0x2, UPT ;  /* 0x000000020400788c */ /* 0x000fe4000bf24270 */
[----:B------:R-:W-:Y:S02]  /*58880*/  UIADD3 UR8, UPT, UPT, UR8, 0xd8000, URZ ;  /* 0x000d800008087890 */ /* 0x000fe4000fffe0ff */
[----:B------:R-:W-:Y:S01]  /*58890*/  USEL UR4, UR4, URZ, !UP1 ;  /* 0x000000ff04047287 */ /* 0x000fe2000c800000 */
[----:B------:R-:W-:Y:S06]  /*588a0*/  BAR.SYNC.DEFER_BLOCKING 0x0 ;  /* 0x0000000000007b1d */ /* 0x000fec0000010000 */
[----:B-----5:R-:W-:Y:S05]  /*588b0*/  @P0 BRA `(.L_x_8) ;  /* 0x0000000c00040947 */ /* 0x020fea0003800000 */
[----:B------:R-:W-:Y:S02]  /*588c0*/  ULEA UR27, UR4, UR7, 0xf ;  /* 0x00000007041b7291 */ /* 0x000fe4000f8e78ff */
[----:B------:R-:W-:Y:S02]  /*588d0*/  USHF.R.U32.HI UR56, URZ, 0x4, UR7 ;  /* 0x00000004ff387899 */ /* 0x000fe40008011607 */
[----:B------:R-:W-:Y:S02]  /*588e0*/  UIADD3 UR27, UPT, UPT, UR27, 0xc0000, URZ ;  /* 0x000c00001b1b7890 */ /* 0x000fe4000fffe0ff */
[----:B------:R-:W-:Y:S02]  /*588f0*/  USGXT.U32 UR56, UR56, 0xe ;  /* 0x0000000e3838789a */ /* 0x000fe40008000000 */
[----:B------:R-:W-:Y:S02]  /*58900*/  USHF.R.U32.HI UR27, URZ, 0x4, UR27 ;  /* 0x00000004ff1b7899 */ /* 0x000fe4000801161b */
[----:B------:R-:W-:-:S02]  /*58910*/  UIADD3 UR44, UP1, UPT, UR56, 0x2, URZ ;  /* 0x00000002382c7890 */ /* 0x000fc4000ff3e0ff */
[----:B------:R-:W-:Y:S01]  /*58920*/  USGXT.U32 UR30, UR27, 0xe ;  /* 0x0000000e1b1e789a */ /* 0x000fe20008000000 */
[----:B------:R-:W-:Y:S01]  /*58930*/  UMOV UR26, URZ ;  /* 0x000000ff001a7c82 */ /* 0x000fe20008000000 */
[----:B------:R-:W-:Y:S02]  /*58940*/  UIADD3 UR46, UP3, UPT, UR44, 0x4, URZ ;  /* 0x000000042c2e7890 */ /* 0x000fe4000ff7e0ff */
[----:B------:R-:W-:Y:S02]  /*58950*/  UIADD3.X UR45, UPT, UPT, UR26, 0x40004040, URZ, UP1, !UPT ;  /* 0x400040401a2d7890 */ /* 0x000fe40008ffe4ff */
[----:B------:R-:W-:Y:S01]  /*58960*/  UIADD3 UR50, UP1, UPT, UR30, 0x2, URZ ;  /* 0x000000021e327890 */ /* 0x000fe2000ff3e0ff */
[----:B------:R-:W-:Y:S01]  /*58970*/  UMOV UR9, URZ ;  /* 0x000000ff00097c82 */ /* 0x000fe20008000000 */
[----:B------:R-:W-:Y:S02]  /*58980*/  UIADD3.X UR47, UPT, UPT, UR45, URZ, URZ, UP3, !UPT ;  /* 0x000000ff2d2f7290 */ /* 0x000fe40009ffe4ff */
[----:B------:R-:W-:-:S02]  /*58990*/  UIADD3.X UR51, UPT, UPT, UR9, 0x40004040, URZ, UP1, !UPT ;  /* 0x4000404009337890 */ /* 0x000fc40008ffe4ff */
[----:B------:R-:W-:Y:S02]  /*589a0*/  UIADD3 UR26, UP3, UPT, UR50, 0x4, URZ ;  /* 0x00000004321a7890 */ /* 0x000fe4000ff7e0ff */
[----:B------:R-:W-:Y:S02]  /*589b0*/  UIADD3 UR64, UP4, UPT, UR44, 0x2, URZ ;  /* 0x000000022c407890 */ /* 0x000fe4000ff9e0ff */
[----:B------:R-:W-:Y:S02]  /*589c0*/  UIADD3 UR62, UP1, UPT, UR44, 0x800, URZ ;  /* 0x000008002c3e7890 */ /* 0x000fe4000ff3e0ff */
[----:B------:R-:W-:Y:S01]  /*589d0*/  UIADD3 UR52, UP2, UPT, UR50, 0x2, URZ ;  /* 0x0000000232347890 */ /* 0x000fe2000ff5e0ff */
[----:B------:R-:W-:Y:S01]  /*589e0*/  UMOV UR48, 0x0 ;  /* 0x0000000000307882 */ /* 0x000fe20000000000 */
[----:B------:R-:W-:Y:S01]  /*589f0*/  UMOV UR49, 0x4400910 ;  /* 0x0440091000317882 */ /* 0x000fe20000000000 */
[----:B------:R-:W-:Y:S01]  /*58a00*/  UMOV UR57, 0x40004040 ;  /* 0x4000404000397882 */ /* 0x000fe20000000000 */
[----:B------:R-:W-:Y:S01]  /*58a10*/  UMOV UR31, 0x40004040 ;  /* 0x40004040001f7882 */ /* 0x000fe20000000000 */
[----:B------:R-:W-:Y:S01]  /*58a20*/  UIADD3.X UR27, UPT, UPT, UR51, URZ, URZ, UP3, !UPT ;  /* 0x000000ff331b7290 */ /* 0x000fe20009ffe4ff */
[----:B------:R2:W-:Y:S01]  /*58a30*/  UTCHMMA gdesc[UR30], gdesc[UR56], tmem[UR10], tmem[UR48], idesc[UR49], UPT ;  /* 0x00ff30381e0075ea */ /* 0x0005e2000b80000a */
[----:B------:R-:W-:-:S02]  /*58a40*/  UIADD3 UR42, UP5, UPT, UR44, 0x7fe, URZ ;  /* 0x000007fe2c2a7890 */ /* 0x000fc4000ffbe0ff */
[----:B------:R-:W-:Y:S02]  /*58a50*/  UIADD3.X UR65, UPT, UPT, UR45, URZ, URZ, UP4, !UPT ;  /* 0x000000ff2d417290 */ /* 0x000fe4000a7fe4ff */
[----:B------:R-:W-:Y:S02]  /*58a60*/  UIADD3.X UR53, UPT, UPT, UR51, URZ, URZ, UP2, !UPT ;  /* 0x000000ff33357290 */ /* 0x000fe400097fe4ff */
[----:B------:R-:W-:Y:S02]  /*58a70*/  UIADD3.X UR63, UPT, UPT, UR45, URZ, URZ, UP1, !UPT ;  /* 0x000000ff2d3f7290 */ /* 0x000fe40008ffe4ff */
[----:B------:R-:W-:Y:S02]  /*58a80*/  UIADD3 UR58, UP2, UPT, UR44, 0x802, URZ ;  /* 0x000008022c3a7890 */ /* 0x000fe4000ff5e0ff */
[----:B--2---:R-:W-:Y:S02]  /*58a90*/  UIADD3 UR48, UP3, UPT, UR50, 0x1fe, URZ ;  /* 0x000001fe32307890 */ /* 0x004fe4000ff7e0ff */
[----:B------:R-:W-:-:S02]  /*58aa0*/  UIADD3 UR56, UP1, UPT, UR50, 0x200, URZ ;  /* 0x0000020032387890 */ /* 0x000fc4000ff3e0ff */
[----:B------:R-:W-:Y:S02]  /*58ab0*/  UIADD3.X UR43, UPT, UPT, UR45, URZ, URZ, UP5, !UPT ;  /* 0x000000ff2d2b7290 */ /* 0x000fe4000affe4ff */
[----:B------:R-:W-:Y:S02]  /*58ac0*/  UIADD3.X UR49, UPT, UPT, UR51, URZ, URZ, UP3, !UPT ;  /* 0x000000ff33317290 */ /* 0x000fe40009ffe4ff */
[----:B------:R-:W-:Y:S02]  /*58ad0*/  UIADD3.X UR57, UPT, UPT, UR51, URZ, URZ, UP1, !UPT ;  /* 0x000000ff33397290 */ /* 0x000fe40008ffe4ff */
[----:B------:R-:W-:Y:S01]  /*58ae0*/  UIADD3.X UR59, UPT, UPT, UR45, URZ, URZ, UP2, !UPT ;  /* 0x000000ff2d3b7290 */ /* 0x000fe200097fe4ff */
[----:B------:R-:W-:Y:S01]  /*58af0*/  UMOV UR34, 0x0 ;  /* 0x0000000000227882 */ /* 0x000fe20000000000 */
[----:B------:R-:W-:Y:S01]  /*58b00*/  UMOV UR35, 0x4400910 ;  /* 0x0440091000237882 */ /* 0x000fe20000000000 */
[----:B------:R-:W-:Y:S02]  /*58b10*/  UIADD3 UR54, UP4, UPT, UR44, 0x804, URZ ;  /* 0x000008042c367890 */ /* 0x000fe4000ff9e0ff */
[----:B------:R2:W-:Y:S01]  /*58b20*/  UTCHMMA gdesc[UR50], gdesc[UR44], tmem[UR10], tmem[UR34], idesc[UR35], UPT ;  /* 0x00ff222c320075ea */ /* 0x0005e2000b80000a */
[----:B------:R-:W-:Y:S01]  /*58b30*/  UIADD3 UR66, UP2, UPT, UR50, 0x202, URZ ;  /* 0x0000020232427890 */ /* 0x000fe2000ff5e0ff */
[----:B------:R-:W-:Y:S01]  /*58b40*/  UMOV UR32, 0x0 ;  /* 0x0000000000207882 */ /* 0x000fe20000000000 */
[----:B------:R-:W-:Y:S01]  /*58b50*/  UMOV UR33, 0x4400910 ;  /* 0x0440091000217882 */ /* 0x000fe20000000000 */
[----:B------:R-:W-:Y:S01]  /*58b60*/  UMOV UR28, 0x0 ;  /* 0x00000000001c7882 */ /* 0x000fe20000000000 */
[----:B------:R-:W-:Y:S01]  /*58b70*/  UMOV UR29, 0x4400910 ;  /* 0x04400910001d7882 */ /* 0x000fe20000000000 */
[----:B------:R3:W-:Y:S01]  /*58b80*/  UTCHMMA gdesc[UR52], gdesc[UR64], tmem[UR10], tmem[UR32], idesc[UR33], UPT ;  /* 0x00ff2040340075ea */ /* 0x0007e2000b80000a */
[----:B------:R4:W-:Y:S01]  /*58b90*/  UTCHMMA gdesc[UR26], gdesc[UR46], tmem[UR10], tmem[UR28], idesc[UR29], UPT ;  /* 0x00ff1c2e1a0075ea */ /* 0x0009e2000b80000a */
[----:B------:R-:W-:-:S02]  /*58ba0*/  UIADD3.X UR67, UPT, UPT, UR51, URZ, URZ, UP2, !UPT ;  /* 0x000000ff33437290 */ /* 0x000fc400097fe4ff */
[----:B--2---:R-:W-:Y:S02]  /*58bb0*/  UIADD3 UR34, UP3, UPT, UR44, 0xffe, URZ ;  /* 0x00000ffe2c227890 */ /* 0x004fe4000ff7e0ff */
[----:B------:R-:W-:Y:S01]  /*58bc0*/  UIADD3.X UR55, UPT, UPT, UR45, URZ, URZ, UP4, !UPT ;  /* 0x000000ff2d377290 */ /* 0x000fe2000a7fe4ff */
[----:B------:R-:W-:Y:S01]  /*58bd0*/  UMOV UR24, 0x0 ;  /* 0x0000000000187882 */ /* 0x000fe20000000000 */
[----:B------:R-:W-:Y:S01]  /*58be0*/  UMOV UR25, 0x4400910 ;  /* 0x0440091000197882 */ /* 0x000fe20000000000 */
[----:B---3--:R-:W-:Y:S01]  /*58bf0*/  UIADD3 UR32, UP1, UPT, UR44, 0x1000, URZ ;  /* 0x000010002c207890 */ /* 0x008fe2000ff3e0ff */
[----:B------:R2:W-:Y:S01]  /*58c00*/  UTCHMMA gdesc[UR48], gdesc[UR42], tmem[UR10], tmem[UR24], idesc[UR25], UPT ;  /* 0x00ff182a300075ea */ /* 0x0005e2000b80000a */
[----:B----4-:R-:W-:Y:S01]  /*58c10*/  UIADD3 UR46, UP4, UPT, UR50, 0x204, URZ ;  /* 0x00000204322e7890 */ /* 0x010fe2000ff9e0ff */
[----:B------:R-:W-:Y:S01]  /*58c20*/  UMOV UR40, 0x0 ;  /* 0x0000000000287882 */ /* 0x000fe20000000000 */
[----:B------:R-:W-:Y:S01]  /*58c30*/  UMOV UR41, 0x4400910 ;  /* 0x0440091000297882 */ /* 0x000fe20000000000 */
[----:B------:R-:W-:Y:S01]  /*58c40*/  UIADD3.X UR35, UPT, UPT, UR45, URZ, URZ, UP3, !UPT ;  /* 0x000000ff2d237290 */ /* 0x000fe20009ffe4ff */
[----:B------:R3:W-:Y:S01]  /*58c50*/  UTCHMMA gdesc[UR56], gdesc[UR62], tmem[UR10], tmem[UR40], idesc[UR41], UPT ;  /* 0x00ff283e380075ea */ /* 0x0007e2000b80000a */
[----:B------:R-:W-:-:S02]  /*58c60*/  UIADD3.X UR33, UPT, UPT, UR45, URZ, URZ, UP1, !UPT ;  /* 0x000000ff2d217290 */ /* 0x000fc40008ffe4ff */
[----:B------:R-:W-:Y:S02]  /*58c70*/  UIADD3 UR28, UP2, UPT, UR44, 0x1002, URZ ;  /* 0x000010022c1c7890 */ /* 0x000fe4000ff5e0ff */
[----:B--2---:R-:W-:Y:S02]  /*58c80*/  UIADD3 UR42, UP3, UPT, UR50, 0x3fe, URZ ;  /* 0x000003fe322a7890 */ /* 0x004fe4000ff7e0ff */
[----:B------:R-:W-:Y:S01]  /*58c90*/  UIADD3.X UR47, UPT, UPT, UR51, URZ, URZ, UP4, !UPT ;  /* 0x000000ff332f7290 */ /* 0x000fe2000a7fe4ff */
[----:B------:R-:W-:Y:S01]  /*58ca0*/  UMOV UR38, 0x0 ;  /* 0x0000000000267882 */ /* 0x000fe20000000000 */
[----:B---3--:R-:W-:Y:S01]  /*58cb0*/  UIADD3 UR40, UP1, UPT, UR50, 0x400, URZ ;  /* 0x0000040032287890 */ /* 0x008fe2000ff3e0ff */
[----:B------:R-:W-:Y:S01]  /*58cc0*/  UMOV UR39, 0x4400910 ;  /* 0x0440091000277882 */ /* 0x000fe20000000000 */
[----:B------:R-:W-:Y:S01]  /*58cd0*/  UIADD3.X UR43, UPT, UPT, UR51, URZ, URZ, UP3, !UPT ;  /* 0x000000ff332b7290 */ /* 0x000fe20009ffe4ff */
[----:B------:R2:W-:Y:S01]  /*58ce0*/  UTCHMMA gdesc[UR66], gdesc[UR58], tmem[UR10], tmem[UR38], idesc[UR39], UPT ;  /* 0x00ff263a420075ea */ /* 0x0005e2000b80000a */
[----:B------:R-:W-:-:S02]  /*58cf0*/  UIADD3.X UR41, UPT, UPT, UR51, URZ, URZ, UP1, !UPT ;  /* 0x000000ff33297290 */ /* 0x000fc40008ffe4ff */
[----:B------:R-:W-:Y:S02]  /*58d00*/  UIADD3.X UR29, UPT, UPT, UR45, URZ, URZ, UP2, !UPT ;  /* 0x000000ff2d1d7290 */ /* 0x000fe400097fe4ff */
[----:B------:R-:W-:Y:S01]  /*58d10*/  UIADD3 UR24, UP4, UPT, UR44, 0x1004, URZ ;  /* 0x000010042c187890 */ /* 0x000fe2000ff9e0ff */
[----:B------:R-:W-:Y:S01]  /*58d20*/  UMOV UR36, 0x0 ;  /* 0x0000000000247882 */ /* 0x000fe20000000000 */
[----:B------:R-:W-:Y:S01]  /*58d30*/  UMOV UR37, 0x4400910 ;  /* 0x0440091000257882 */ /* 0x000fe20000000000 */
[----:B------:R-:W-:Y:S01]  /*58d40*/  UIADD3 UR62, UP3, UPT, UR44, 0x17fe, URZ ;  /* 0x000017fe2c3e7890 */ /* 0x000fe2000ff7e0ff */
[----:B------:R3:W-:Y:S01]  /*58d50*/  UTCHMMA gdesc[UR46], gdesc[UR54], tmem[UR10], tmem[UR36], idesc[UR37], UPT ;  /* 0x00ff24362e0075ea */ /* 0x0007e2000b80000a */
[----:B--2---:R-:W-:Y:S02]  /*58d60*/  UIADD3 UR38, UP2, UPT, UR50, 0x402, URZ ;  /* 0x0000040232267890 */ /* 0x004fe4000ff5e0ff */
[----:B------:R-:W-:Y:S02]  /*58d70*/  UIADD3 UR58, UP1, UPT, UR44, 0x1800, URZ ;  /* 0x000018002c3a7890 */ /* 0x000fe4000ff3e0ff */
[----:B------:R-:W-:-:S02]  /*58d80*/  UIADD3.X UR39, UPT, UPT, UR51, URZ, URZ, UP2, !UPT ;  /* 0x000000ff33277290 */ /* 0x000fc400097fe4ff */
[----:B------:R-:W-:Y:S01]  /*58d90*/  UIADD3.X UR25, UPT, UPT, UR45, URZ, URZ, UP4, !UPT ;  /* 0x000000ff2d197290 */ /* 0x000fe2000a7fe4ff */
[----:B------:R-:W-:Y:S01]  /*58da0*/  UMOV UR20, 0x0 ;  /* 0x0000000000147882 */ /* 0x000fe20000000000 */
[----:B------:R-:W-:Y:S01]  /*58db0*/  UMOV UR21, 0x4400910 ;  /* 0x0440091000157882 */ /* 0x000fe20000000000 */
[----:B---3--:R-:W-:Y:S01]  /*58dc0*/  UIADD3 UR36, UP4, UPT, UR50, 0x404, URZ ;  /* 0x0000040432247890 */ /* 0x008fe2000ff9e0ff */
[----:B------:R2:W-:Y:S01]  /*58dd0*/  UTCHMMA gdesc[UR42], gdesc[UR34], tmem[UR10], tmem[UR20], idesc[UR21], UPT ;  /* 0x00ff14222a0075ea */ /* 0x0005e2000b80000a */
[----:B------:R-:W-:Y:S01]  /*58de0*/  UMOV UR70, 0x0 ;  /* 0x0000000000467882 */ /* 0x000fe20000000000 */
[----:B------:R-:W-:Y:S01]  /*58df0*/  UMOV UR71, 0x4400910 ;  /* 0x0440091000477882 */ /* 0x000fe20000000000 */
[----:B------:R-:W-:Y:S01]  /*58e00*/  UIADD3.X UR63, UPT, UPT, UR45, URZ, URZ, UP3, !UPT ;  /* 0x000000ff2d3f7290 */ /* 0x000fe20009ffe4ff */
[----:B------:R3:W-:Y:S01]  /*58e10*/  UTCHMMA gdesc[UR40], gdesc[UR32], tmem[UR10], tmem[UR70], idesc[UR71], UPT ;  /* 0x00ff4620280075ea */ /* 0x0007e2000b80000a */
[----:B------:R-:W-:Y:S02]  /*58e20*/  UIADD3.X UR59, UPT, UPT, UR45, URZ, URZ, UP1, !UPT ;  /* 0x000000ff2d3b7290 */ /* 0x000fe40008ffe4ff */
[----:B------:R-:W-:Y:S01]  /*58e30*/  UIADD3.X UR37, UPT, UPT, UR51, URZ, URZ, UP4, !UPT ;  /* 0x000000ff33257290 */ /* 0x000fe2000a7fe4ff */
[----:B------:R-:W-:Y:S01]  /*58e40*/  UMOV UR72, 0x0 ;  /* 0x0000000000487882 */ /* 0x000fe20000000000 */
[----:B--2---:R-:W-:Y:S01]  /*58e50*/  UIADD3 UR34, UP3, UPT, UR50, 0x5fe, URZ ;  /* 0x000005fe32227890 */ /* 0x004fe2000ff7e0ff */
[----:B------:R-:W-:Y:S01]  /*58e60*/  UMOV UR73, 0x4400910 ;  /* 0x0440091000497882 */ /* 0x000fe20000000000 */
[----:B------:R-:W-:Y:S01]  /*58e70*/  UIADD3 UR54, UP2, UPT, UR44, 0x1802, URZ ;  /* 0x000018022c367890 */ /* 0x000fe2000ff5e0ff */
[----:B------:R2:W-:Y:S01]  /*58e80*/  UTCHMMA gdesc[UR38], gdesc[UR28], tmem[UR10], tmem[UR72], idesc[UR73], UPT ;  /* 0x00ff481c260075ea */ /* 0x0005e2000b80000a */
[----:B---3--:R-:W-:-:S02]  /*58e90*/  UIADD3 UR32, UP1, UPT, UR50, 0x600, URZ ;  /* 0x0000060032207890 */ /* 0x008fc4000ff3e0ff */
[----:B------:R-:W-:Y:S02]  /*58ea0*/  UIADD3.X UR35, UPT, UPT, UR51, URZ, URZ, UP3, !UPT ;  /* 0x000000ff33237290 */ /* 0x000fe40009ffe4ff */
[----:B------:R-:W-:Y:S01]  /*58eb0*/  UIADD3.X UR33, UPT, UPT, UR51, URZ, URZ, UP1, !UPT ;  /* 0x000000ff33217290 */ /* 0x000fe20008ffe4ff */
[----:B------:R-:W-:Y:S01]  /*58ec0*/  UMOV UR74, 0x0 ;  /* 0x00000000004a7882 */ /* 0x000fe20000000000 */
[----:B------:R-:W-:Y:S01]  /*58ed0*/  UMOV UR75, 0x4400910 ;  /* 0x04400910004b7882 */ /* 0x000fe20000000000 */
[----:B------:R-:W-:Y:S01]  /*58ee0*/  UIADD3 UR20, UP4, UPT, UR44, 0x1804, URZ ;  /* 0x000018042c147890 */ /* 0x000fe2000ff9e0ff */
[----:B------:R3:W-:Y:S01]  /*58ef0*/  UTCHMMA gdesc[UR36], gdesc[UR24], tmem[UR10], tmem[UR74], idesc[UR75], UPT ;  /* 0x00ff4a18240075ea */ /* 0x0007e2000b80000a */
[----:B--2---:R-:W-:Y:S02]  /*58f00*/  UIADD3 UR28, UP1, UPT, UR50, 0x602, URZ ;  /* 0x00000602321c7890 */ /* 0x004fe4000ff3e0ff */
[----:B------:R-:W-:Y:S02]  /*58f10*/  UIADD3.X UR55, UPT, UPT, UR45, URZ, URZ, UP2, !UPT ;  /* 0x000000ff2d377290 */ /* 0x000fe400097fe4ff */
[----:B------:R-:W-:Y:S01]  /*58f20*/  UIADD3.X UR29, UPT, UPT, UR51, URZ, URZ, UP1, !UPT ;  /* 0x000000ff331d7290 */ /* 0x000fe20008ffe4ff */
[----:B------:R-:W-:Y:S01]  /*58f30*/  UMOV UR76, 0x0 ;  /* 0x00000000004c7882 */ /* 0x000fe20000000000 */
[----:B------:R-:W-:Y:S01]  /*58f40*/  UMOV UR77, 0x4400910 ;  /* 0x04400910004d7882 */ /* 0x000fe20000000000 */
[----:B------:R-:W-:Y:S01]  /*58f50*/  UIADD3 UR64, UP3, UPT, UR44, 0x1ffe, URZ ;  /* 0x00001ffe2c407890 */ /* 0x000fe2000ff7e0ff */
[----:B------:R-:W-:Y:S01]  /*58f60*/  UTCHMMA gdesc[UR34], gdesc[UR62], tmem[UR10], tmem[UR76], idesc[UR77], UPT ;  /* 0x00ff4c3e220075ea */ /* 0x000fe2000b80000a */
[----:B---3--:R-:W-:Y:S01]  /*58f70*/  UIADD3 UR24, UP1, UPT, UR50, 0x604, URZ ;  /* 0x0000060432187890 */ /* 0x008fe2000ff3e0ff */
[----:B------:R2:W-:Y:S01]  /*58f80*/  UTCHMMA gdesc[UR32], gdesc[UR58], tmem[UR10], tmem[UR70], idesc[UR71], UPT ;  /* 0x00ff463a200075ea */ /* 0x0005e2000b80000a */
[----:B------:R-:W-:-:S02]  /*58f90*/  UIADD3.X UR21, UPT, UPT, UR45, URZ, URZ, UP4, !UPT ;  /* 0x000000ff2d157290 */ /* 0x000fc4000a7fe4ff */
[----:B------:R3:W-:Y:S01]  /*58fa0*/  UTCHMMA gdesc[UR28], gdesc[UR54], tmem[UR10], tmem[UR70], idesc[UR71], UPT ;  /* 0x00ff46361c0075ea */ /* 0x0007e2000b80000a */
[----:B------:R-:W-:Y:S02]  /*58fb0*/  UIADD3.X UR25, UPT, UPT, UR51, URZ, URZ, UP1, !UPT ;  /* 0x000000ff33197290 */ /* 0x000fe40008ffe4ff */
[----:B------:R-:W-:Y:S02]  /*58fc0*/  UIADD3 UR19, UPT, UPT, UR10, 0x100000, URZ ;  /* 0x001000000a137890 */ /* 0x000fe4000fffe0ff */
[----:B------:R-:W-:Y:S02]  /*58fd0*/  UIADD3.X UR65, UPT, UPT, UR45, URZ, URZ, UP3, !UPT ;  /* 0x000000ff2d417290 */ /* 0x000fe40009ffe4ff */
[----:B------:R-:W-:Y:S02]  /*58fe0*/  UIADD3 UR69, UPT, UPT, UR10, 0x100000, URZ ;  /* 0x001000000a457890 */ /* 0x000fe4000fffe0ff */
[----:B--2---:R-:W-:Y:S01]  /*58ff0*/  UIADD3 UR58, UP1, UPT, UR44, 0x2000, URZ ;  /* 0x000020002c3a7890 */ /* 0x004fe2000ff3e0ff */
[----:B------:R-:W-:Y:S01]  /*59000*/  UTCHMMA gdesc[UR24], gdesc[UR20], tmem[UR10], tmem[UR70], idesc[UR71], UPT ;  /* 0x00ff4614180075ea */ /* 0x000fe2000b80000a */
[----:B------:R-:W-:-:S02]  /*59010*/  UIADD3 UR68, UPT, UPT, UR10, 0x100000, URZ ;  /* 0x001000000a447890 */ /* 0x000fc4000fffe0ff */
[----:B------:R-:W-:Y:S01]  /*59020*/  UIADD3.X UR59, UPT, UPT, UR45, URZ, URZ, UP1, !UPT ;  /* 0x000000ff2d3b7290 */ /* 0x000fe20008ffe4ff */
[----:B------:R2:W-:Y:S01]  /*59030*/  UTCHMMA gdesc[UR30], gdesc[UR64], tmem[UR19], tmem[UR70], idesc[UR71], UPT ;  /* 0x00ff46401e0075ea */ /* 0x0005e2000b800013 */
[----:B---3--:R-:W-:Y:S02]  /*59040*/  UIADD3 UR54, UP1, UPT, UR44, 0x2002, URZ ;  /* 0x000020022c367890 */ /* 0x008fe4000ff3e0ff */
[----:B------:R-:W-:Y:S02]  /*59050*/  UIADD3 UR61, UPT, UPT, UR10, 0x100000, URZ ;  /* 0x001000000a3d7890 */ /* 0x000fe4000fffe0ff */
[----:B------:R-:W-:Y:S02]  /*59060*/  UIADD3.X UR55, UPT, UPT, UR45, URZ, URZ, UP1, !UPT ;  /* 0x000000ff2d377290 */ /* 0x000fe40008ffe4ff */
[----:B------:R-:W-:Y:S01]  /*59070*/  UIADD3 UR60, UPT, UPT, UR10, 0x100000, URZ ;  /* 0x001000000a3c7890 */ /* 0x000fe2000fffe0ff */
[----:B------:R3:W-:Y:S01]  /*59080*/  UTCHMMA gdesc[UR50], gdesc[UR58], tmem[UR69], tmem[UR70], idesc[UR71], UPT ;  /* 0x00ff463a320075ea */ /* 0x0007e2000b800045 */
[----:B------:R-:W-:-:S02]  /*59090*/  UIADD3 UR9, UPT, UPT, UR10, 0x100000, URZ ;  /* 0x001000000a097890 */ /* 0x000fc4000fffe0ff */
[----:B--2---:R-:W-:Y:S02]  /*590a0*/  UIADD3 UR30, UP1, UPT, UR44, 0x2004, URZ ;  /* 0x000020042c1e7890 */ /* 0x004fe4000ff3e0ff */
[----:B------:R-:W-:Y:S01]  /*590b0*/  UIADD3 UR73, UPT, UPT, UR10, 0x100000, URZ ;  /* 0x001000000a497890 */ /* 0x000fe2000fffe0ff */
[----:B------:R2:W-:Y:S01]  /*590c0*/  UTCHMMA gdesc[UR52], gdesc[UR54], tmem[UR68], tmem[UR70], idesc[UR71], UPT ;  /* 0x00ff4636340075ea */ /* 0x0005e2000b800044 */
[----:B------:R-:W-:Y:S02]  /*590d0*/  UIADD3.X UR31, UPT, UPT, UR45, URZ, URZ, UP1, !UPT ;  /* 0x000000ff2d1f7290 */ /* 0x000fe40008ffe4ff */
[----:B------:R-:W-:Y:S02]  /*590e0*/  UIADD3 UR72, UPT, UPT, UR10, 0x100000, URZ ;  /* 0x001000000a487890 */ /* 0x000fe4000fffe0ff */
[----:B---3--:R-:W-:Y:S01]  /*590f0*/  UIADD3 UR50, UP1, UPT, UR44, 0x27fe, URZ ;  /* 0x000027fe2c327890 */ /* 0x008fe2000ff3e0ff */
[----:B------:R-:W-:Y:S01]  /*59100*/  UMOV UR64, 0x0 ;  /* 0x0000000000407882 */ /* 0x000fe20000000000 */
[----:B------:R-:W-:-:S02]  /*59110*/  UMOV UR65, 0x4400910 ;  /* 0x0440091000417882 */ /* 0x000fc40000000000 */
[----:B------:R-:W-:Y:S01]  /*59120*/  UIADD3.X UR51, UPT, UPT, UR45, URZ, URZ, UP1, !UPT ;  /* 0x000000ff2d337290 */ /* 0x000fe20008ffe4ff */
[----:B------:R-:W-:Y:S01]  /*59130*/  UTCHMMA gdesc[UR26], gdesc[UR30], tmem[UR61], tmem[UR70], idesc[UR71], UPT ;  /* 0x00ff461e1a0075ea */ /* 0x000fe2000b80003d */
[----:B------:R-:W-:Y:S02]  /*59140*/  UIADD3 UR58, UP1, UPT, UR44, 0x2800, URZ ;  /* 0x000028002c3a7890 */ /* 0x000fe4000ff3e0ff */
[----:B--2---:R-:W-:Y:S02]  /*59150*/  UIADD3 UR52, UP5, UPT, UR44, 0x3000, URZ ;  /* 0x000030002c347890 */ /* 0x004fe4000ffbe0ff */
[----:B------:R-:W-:Y:S02]  /*59160*/  UIADD3.X UR59, UPT, UPT, UR45, URZ, URZ, UP1, !UPT ;  /* 0x000000ff2d3b7290 */ /* 0x000fe40008ffe4ff */
[----:B------:R-:W-:Y:S01]  /*59170*/  UIADD3 UR68, UP1, UPT, UR44, 0x2802, URZ ;  /* 0x000028022c447890 */ /* 0x000fe2000ff3e0ff */
[----:B------:R2:W-:Y:S01]  /*59180*/  UTCHMMA gdesc[UR48], gdesc[UR50], tmem[UR60], tmem[UR74], idesc[UR75], UPT ;  /* 0x00ff4a32300075ea */ /* 0x0005e2000b80003c */
[----:B------:R-:W-:-:S02]  /*59190*/  UIADD3 UR21, UPT, UPT, UR10, 0x100000, URZ ;  /* 0x001000000a157890 */ /* 0x000fc4000fffe0ff */
[----:B------:R-:W-:Y:S02]  /*591a0*/  UIADD3.X UR69, UPT, UPT, UR45, URZ, URZ, UP1, !UPT ;  /* 0x000000ff2d457290 */ /* 0x000fe40008ffe4ff */
[----:B------:R-:W-:Y:S01]  /*591b0*/  UIADD3 UR54, UP1, UPT, UR44, 0x3002, URZ ;  /* 0x000030022c367890 */ /* 0x000fe2000ff3e0ff */
[----:B------:R3:W-:Y:S01]  /*591c0*/  UTCHMMA gdesc[UR56], gdesc[UR58], tmem[UR9], tmem[UR76], idesc[UR77], UPT ;  /* 0x00ff4c3a380075ea */ /* 0x0007e2000b800009 */
[----:B------:R-:W-:Y:S02]  /*591d0*/  UIADD3 UR62, UPT, UPT, UR10, 0x100000, URZ ;  /* 0x001000000a3e7890 */ /* 0x000fe4000fffe0ff */
[----:B------:R-:W-:Y:S02]  /*591e0*/  UIADD3.X UR53, UPT, UPT, UR45, URZ, URZ, UP5, !UPT ;  /* 0x000000ff2d357290 */ /* 0x000fe4000affe4ff */
[----:B--2---:R-:W-:Y:S01]  /*591f0*/  UIADD3 UR48, UP2, UPT, UR44, 0x2804, URZ ;  /* 0x000028042c307890 */ /* 0x004fe2000ff5e0ff */
[----:B------:R-:W-:Y:S01]  /*59200*/  UTCHMMA gdesc[UR66], gdesc[UR68], tmem[UR73], tmem[UR64], idesc[UR65], UPT ;  /* 0x00ff4044420075ea */ /* 0x000fe2000b800049 */
[----:B------:R-:W-:-:S02]  /*59210*/  UIADD3 UR50, UP6, UPT, UR44, 0x2ffe, URZ ;  /* 0x00002ffe2c327890 */ /* 0x000fc4000ffde0ff */
[----:B------:R-:W-:Y:S02]  /*59220*/  UIADD3.X UR49, UPT, UPT, UR45, URZ, URZ, UP2, !UPT ;  /* 0x000000ff2d317290 */ /* 0x000fe400097fe4ff */
[----:B---3--:R-:W-:Y:S02]  /*59230*/  UIADD3 UR56, UP4, UPT, UR44, 0x3004, URZ ;  /* 0x000030042c387890 */ /* 0x008fe4000ff9e0ff */
[----:B------:R-:W-:Y:S02]  /*59240*/  UIADD3 UR58, UP3, UPT, UR44, 0x37fe, URZ ;  /* 0x000037fe2c3a7890 */ /* 0x000fe4000ff7e0ff */
[----:B------:R-:W-:Y:S02]  /*59250*/  UIADD3.X UR51, UPT, UPT, UR45, URZ, URZ, UP6, !UPT ;  /* 0x000000ff2d337290 */ /* 0x000fe4000b7fe4ff */
[----:B------:R-:W-:Y:S01]  /*59260*/  UIADD3 UR60, UP2, UPT, UR44, 0x3800, URZ ;  /* 0x000038002c3c7890 */ /* 0x000fe2000ff5e0ff */
[----:B------:R2:W-:Y:S01]  /*59270*/  UTCHMMA gdesc[UR46], gdesc[UR48], tmem[UR72], tmem[UR64], idesc[UR65], UPT ;  /* 0x00ff40302e0075ea */ /* 0x0005e2000b800048 */
[----:B------:R-:W-:-:S02]  /*59280*/  UIADD3 UR20, UPT, UPT, UR10, 0x100000, URZ ;  /* 0x001000000a147890 */ /* 0x000fc4000fffe0ff */
[----:B------:R-:W-:Y:S02]  /*59290*/  UIADD3.X UR55, UPT, UPT, UR45, URZ, URZ, UP1, !UPT ;  /* 0x000000ff2d377290 */ /* 0x000fe40008ffe4ff */
[----:B------:R-:W-:Y:S02]  /*592a0*/  UIADD3.X UR57, UPT, UPT, UR45, URZ, URZ, UP4, !UPT ;  /* 0x000000ff2d397290 */ /* 0x000fe4000a7fe4ff */
[----:B------:R-:W-:Y:S02]  /*592b0*/  UIADD3 UR63, UPT, UPT, UR10, 0x100000, URZ ;  /* 0x001000000a3f7890 */ /* 0x000fe4000fffe0ff */
[----:B------:R-:W-:Y:S02]  /*592c0*/  UIADD3.X UR59, UPT, UPT, UR45, URZ, URZ, UP3, !UPT ;  /* 0x000000ff2d3b7290 */ /* 0x000fe40009ffe4ff */
[----:B--2---:R-:W-:Y:S02]  /*592d0*/  UIADD3 UR64, UP6, UPT, UR44, 0x3802, URZ ;  /* 0x000038022c407890 */ /* 0x004fe4000ffde0ff */
[----:B------:R-:W-:-:S02]  /*592e0*/  UIADD3 UR44, UP5, UPT, UR44, 0x3804, URZ ;  /* 0x000038042c2c7890 */ /* 0x000fc4000ffbe0ff */
[----:B------:R-:W-:Y:S02]  /*592f0*/  UIADD3 UR70, UPT, UPT, UR10, 0x100000, URZ ;  /* 0x001000000a467890 */ /* 0x000fe4000fffe0ff */
[----:B------:R-:W-:Y:S02]  /*59300*/  UIADD3.X UR61, UPT, UPT, UR45, URZ, URZ, UP2, !UPT ;  /* 0x000000ff2d3d7290 */ /* 0x000fe400097fe4ff */
[----:B------:R-:W-:Y:S02]  /*59310*/  UIADD3 UR71, UPT, UPT, UR10, 0x100000, URZ ;  /* 0x001000000a477890 */ /* 0x000fe4000fffe0ff */
[----:B------:R-:W-:Y:S02]  /*59320*/  UIADD3.X UR65, UPT, UPT, UR45, URZ, URZ, UP6, !UPT ;  /* 0x000000ff2d417290 */ /* 0x000fe4000b7fe4ff */
[----:B------:R-:W-:Y:S01]  /*59330*/  UIADD3 UR76, UPT, UPT, UR10, 0x100000, URZ ;  /* 0x001000000a4c7890 */ /* 0x000fe2000fffe0ff */
[----:B------:R-:W-:Y:S01]  /*59340*/  UMOV UR66, 0x0 ;  /* 0x0000000000427882 */ /* 0x000fe20000000000 */
[----:B------:R-:W-:Y:S01]  /*59350*/  UMOV UR67, 0x4400910 ;  /* 0x0440091000437882 */ /* 0x000fe20000000000 */
[----:B------:R-:W-:Y:S01]  /*59360*/  UIADD3.X UR45, UPT, UPT, UR45, URZ, URZ, UP5, !UPT ;  /* 0x000000ff2d2d7290 */ /* 0x000fe2000affe4ff */
[----:B------:R2:W-:Y:S01]  /*59370*/  UTCHMMA gdesc[UR42], gdesc[UR50], tmem[UR21], tmem[UR66], idesc[UR67], UPT ;  /* 0x00ff42322a0075ea */ /* 0x0005e2000b800015 */
        /* <DEDUP_REMOVED lines=21> */
.L_x_8:
[----:B------:R-:W3:Y:S01]  /*594d0*/  LDC R127, c[0x0][0x3a0] ;  /* 0x0000e800ff7f7b82 */ /* 0x000ee20000000800 */
[----:B------:R-:W-:Y:S01]  /*594e0*/  UMOV UR9, UR5 ;  /* 0x0000000500097c82 */ /* 0x000fe20008000000 */
[----:B------:R-:W4:Y:S01]  /*594f0*/  SYNCS.PHASECHK.TRANS64.TRYWAIT P3, [UR16], R124 ;  /* 0x0000007cff0075a7 */ /* 0x000f220008061110 */
[----:B---3--:R-:W-:-:S05]  /*59500*/  VIADD R127, R127, 0x7f ;  /* 0x0000007f7f7f7836 */ /* 0x008fca0000000000 */
[----:B-1----:R-:W-:-:S04]  /*59510*/  SHF.R.S32.HI R126, RZ, 0x1f, R127 ;  /* 0x0000001fff7e7819 */ /* 0x002fc8000001147f */
[----:B------:R-:W-:-:S04]  /*59520*/  LEA.HI R126, R126, R127, RZ, 0x7 ;  /* 0x0000007f7e7e7211 */ /* 0x000fc800078f38ff */
[----:B------:R-:W-:-:S05]  /*59530*/  SHF.R.S32.HI R126, RZ, 0x7, R126 ;  /* 0x00000007ff7e7819 */ /* 0x000fca000001147e */
[----:B------:R-:W-:-:S05]  /*59540*/  VIADD R126, R126, 0xfffffffd ;  /* 0xfffffffd7e7e7836 */ /* 0x000fca0000000000 */
[----:B------:R-:W-:Y:S01]  /*59550*/  ISETP.LE.AND P2, PT, R126, UR6, PT ;  /* 0x000000067e007c0c */ /* 0x000fe2000bf43270 */
[----:B----4-:R-:W-:-:S12]  /*59560*/  @!P3 BRA `(.L_x_9) ;  /* 0x000001d00064b947 */ /* 0x010fd80003800000 */
.L_x_16:
[----:B------:R-:W3:Y:S04]  /*59570*/  LDL R124, [R1+0xe50] ;  /* 0x000e5000017c7983 */ /* 0x000ee80000100800 */
[----:B------:R-:W4:Y:S04]  /*59580*/  LDL.LU R127, [R1+0xe20] ;  /* 0x000e2000017f7983 */ /* 0x000f280000300800 */
[----:B--2---:R-:W2:Y:S04]  /*59590*/  LDL.LU R126, [R1+0xe28] ;  /* 0x000e2800017e7983 */ /* 0x004ea80000300800 */
[----:B------:R1:W-:Y:S04]  /*595a0*/  STL [R1+0x193c], R224 ;  /* 0x00193ce001007387 */ /* 0x0003e80000100800 */
[----:B------:R-:W-:Y:S04]  /*595b0*/  STL [R1+0x1938], R241 ;  /* 0x001938f101007387 */ /* 0x000fe80000100800 */
[----:B------:R-:W-:Y:S04]  /*595c0*/  STL [R1+0x1934], R240 ;  /* 0x001934f001007387 */ /* 0x000fe80000100800 */
[----:B------:R1:W-:Y:S04]  /*595d0*/  STL [R1+0x1918], R0 ;  /* 0x0019180001007387 */ /* 0x0003e80000100800 */
[----:B-1----:R-:W2:Y:S04]  /*595e0*/  LDL.LU R224, [R1+0xe18] ;  /* 0x000e180001e07983 */ /* 0x002ea80000300800 */
[----:B------:R-:W2:Y:S01]  /*595f0*/  LDL.LU R0, [R1+0xe24] ;  /* 0x000e240001007983 */ /* 0x000ea20000300800 */
[----:B------:R-:W1:Y:S01]  /*59600*/  S2R R241, SR_TID.X ;  /* 0x0000000000f17919 */ /* 0x000e620000002100 */
[----:B------:R-:W-:-:S04]  /*59610*/  UIADD3 UR18, UPT, UPT, UR18, 0x1, URZ ;  /* 0x0000000112127890 */ /* 0x000fc8000fffe0ff */
[----:B------:R-:W-:-:S04]  /*59620*/  UISETP.GT.AND UP1, UPT, UR18, 0x2, UPT ;  /* 0x000000021200788c */ /* 0x000fc8000bf24270 */
[----:B------:R-:W-:-:S04]  /*59630*/  USEL UR18, UR18, URZ, !UP1 ;  /* 0x000000ff12127287 */ /* 0x000fc8000c800000 */
[----:B------:R-:W-:Y:S01]  /*59640*/  ULEA UR16, UR18, UR7, 0xf ;  /* 0x0000000712107291 */ /* 0x000fe2000f8e78ff */
[----:B-1----:R-:W-:-:S04]  /*59650*/  SHF.R.U32.HI R240, RZ, 0x6, R241 ;  /* 0x00000006fff07819 */ /* 0x002fc800000116f1 */
[----:B------:R-:W-:-:S04]  /*59660*/  SGXT.U32 R240, R240, 0x1 ;  /* 0x00000001f0f0781a */ /* 0x000fc80000000000 */
[----:B------:R-:W-:Y:S01]  /*59670*/  LOP3.LUT R240, R240, 0x20, RZ, 0xfc, !PT ;  /* 0x00000020f0f07812 */ /* 0x000fe200078efcff */
[----:B------:R-:W-:Y:S01]  /*59680*/  BAR.SYNC.DEFER_BLOCKING 0x0 ;  /* 0x0000000000007b1d */ /* 0x000fe20000010000 */
[----:B---3--:R-:W-:Y:S02]  /*59690*/  R2UR UR5, R124 ;  /* 0x000000007c0572ca */ /* 0x008fe400000e0000 */
[----:B------:R-:W-:-:S11]  /*596a0*/  LOP3.LUT R124, R3, 0x2, RZ, 0xfc, !PT ;  /* 0x00000002037c7812 */ /* 0x000fd600078efcff */
[----:B------:R-:W-:-:S06]  /*596b0*/  UIMAD UR5, UR6, -0x80, UR5 ;  /* 0xffffff80060578a4 */ /* 0x000fcc000f8e0205 */
[----:B------:R-:W-:Y:S02]  /*596c0*/  ISETP.GE.AND P3, PT, R3, UR5, PT ;  /* 0x0000000503007c0c */ /* 0x000fe4000bf66270 */
[----:B------:R-:W-:Y:S02]  /*596d0*/  ISETP.GE.AND P4, PT, R124, UR5, PT ;  /* 0x000000057c007c0c */ /* 0x000fe4000bf86270 */
[----:B------:R-:W-:-:S04]  /*596e0*/  SEL R124, RZ, 0x4, P3 ;  /* 0x00000004ff7c7807 */ /* 0x000fc80001800000 */
[----:B------:R-:W-:-:S04]  /*596f0*/  SEL R124, R124, RZ, !P2 ;  /* 0x000000ff7c7c7207 */ /* 0x000fc80005000000 */
[----:B------:R-:W-:Y:S02]  /*59700*/  ISETP.NE.U32.AND P3, PT, R124, RZ, PT ;  /* 0x000000ff7c00720c */ /* 0x000fe40003f65070 */
[----:B------:R-:W-:-:S04]  /*59710*/  SEL R124, RZ, 0x4, P4 ;  /* 0x00000004ff7c7807 */ /* 0x000fc80002000000 */
[----:B------:R-:W-:Y:S02]  /*59720*/  SEL R124, R124, RZ, !P2 ;  /* 0x000000ff7c7c7207 */ /* 0x000fe40005000000 */
[----:B--2---:R-:W-:Y:S02]  /*59730*/  IADD3 R126, P6, PT, R126, UR12, RZ ;  /* 0x0000000c7e7e7c10 */ /* 0x004fe4000ffde0ff */
[----:B------:R-:W-:Y:S01]  /*59740*/  ISETP.NE.U32.AND P4, PT, R124, RZ, PT ;  /* 0x000000ff7c00720c */ /* 0x000fe20003f85070 */
[----:B------:R-:W-:Y:S01]  /*59750*/  IMAD.U32 R124, RZ, RZ, UR16 ;  /* 0x00000010ff7c7e24 */ /* 0x000fe2000f8e00ff */
[----:B----4-:R-:W-:Y:S02]  /*59760*/  IADD3.X R127, PT, PT, R127, UR13, RZ, P6, !PT ;  /* 0x0000000d7f7f7c10 */ /* 0x010fe4000b7fe4ff */
[----:B------:R-:W-:Y:S02]  /*59770*/  IADD3 R0, P6, PT, R0, UR12, RZ ;  /* 0x0000000c00007c10 */ /* 0x000fe4000ffde0ff */
[----:B------:R-:W-:Y:S01]  /*59780*/  IADD3 R124, PT, PT, R11, 0x100000, R124 ;  /* 0x001000000b7c7810 */ /* 0x000fe20007ffe07c */
[----:B------:R1:W-:Y:S04]  /*59790*/  STL [R1+0xe28], R126 ;  /* 0x000e287e01007387 */ /* 0x0003e80000100800 */
[----:B------:R-:W-:Y:S01]  /*597a0*/  STL [R1+0xe20], R127 ;  /* 0x000e207f01007387 */ /* 0x000fe20000100800 */
[----:B------:R-:W-:-:S03]  /*597b0*/  IADD3.X R224, PT, PT, R224, UR13, RZ, P6, !PT ;  /* 0x0000000de0e07c10 */ /* 0x000fc6000b7fe4ff */
[----:B------:R-:W-:Y:S04]  /*597c0*/  STL [R1+0x191c], R11 ;  /* 0x00191c0b01007387 */ /* 0x000fe80000100800 */
[----:B------:R-:W-:Y:S01]  /*597d0*/  @!PT LDS RZ, [RZ] ;  /* 0x00000000fffff984 */ /* 0x000fe20000000800 */
[----:B------:R-:W-:Y:S01]  /*597e0*/  @!PT LDS RZ, [RZ] ;  /* 0x00000000fffff984 */ /* 0x000fe20000000800 */
[----:B------:R-:W-:Y:S01]  /*597f0*/  @!PT LDS RZ, [RZ] ;  /* 0x00000000fffff984 */ /* 0x000fe20000000800 */
[----:B------:R1:W-:Y:S04]  /*59800*/  LDGSTS.E [R124+-0x40000], desc[UR22][R126.64], P3 ;  /* 0xc00000007e7c7fae */ /* 0x0003e800099a1016 */
[----:B------:R2:W-:Y:S01]  /*59810*/  STL [R1+0xe24], R0 ;  /* 0x000e240001007387 */ /* 0x0005e20000100800 */
[----:B-1----:R-:W-:Y:S01]  /*59820*/  IMAD.MOV.U32 R126, RZ, RZ, R0 ;  /* 0x000000ffff7e7224 */ /* 0x002fe200078e0000 */
[----:B--2---:R-:W-:Y:S01]  /*59830*/  SHF.R.U32.HI R0, RZ, 0x6, R241 ;  /* 0x00000006ff007819 */ /* 0x004fe200000116f1 */
[----:B------:R-:W-:-:S03]  /*59840*/  IMAD.MOV.U32 R127, RZ, RZ, R224 ;  /* 0x000000ffff7f7224 */ /* 0x000fc600078e00e0 */
[----:B------:R-:W-:Y:S02]  /*59850*/  SGXT.U32 R0, R0, 0x1 ;  /* 0x000000010000781a */ /* 0x000fe40000000000 */
[----:B------:R-:W-:Y:S01]  /*59860*/  ISETP.GE.AND P3, PT, R240, UR5, PT ;  /* 0x00000005f0007c0c */ /* 0x000fe2000bf66270 */
[----:B------:R1:W-:Y:S01]  /*59870*/  LDGSTS.E [R124+-0x3fff8], desc[UR22][R126.64], P4 ;  /* 0xc00080007e7c7fae */ /* 0x0003e2000a1a1016 */
[----:B------:R-:W-:-:S04]  /*59880*/  LOP3.LUT R0, R0, 0x22, RZ, 0xfc, !PT ;  /* 0x0000002200007812 */ /* 0x000fc800078efcff */
[----:B------:R-:W-:Y:S01]  /*59890*/  ISETP.GE.AND P4, PT, R0, UR5, PT ;  /* 0x0000000500007c0c */ /* 0x000fe2000bf86270 */
[----:B------:R2:W-:Y:S01]  /*598a0*/  STL [R1+0xe18], R224 ;  /* 0x000e18e001007387 */ /* 0x0005e20000100800 */
[----:B-1----:R-:W-:Y:S02]  /*598b0*/  SEL R127, RZ, 0x4, P3 ;  /* 0x00000004ff7f7807 */ /* 0x002fe40001800000 */
[----:B------:R-:W-:Y:S01]  /*598c0*/  SEL R126, RZ, 0x4, P4 ;  /* 0x00000004ff7e7807 */ /* 0x000fe20002000000 */
[----:B--2---:R-:W2:Y:S01]  /*598d0*/  LDL.LU R224, [R1+0xd98] ;  /* 0x000d980001e07983 */ /* 0x004ea20000300800 */
[----:B------:R-:W-:-:S03]  /*598e0*/  SEL R127, R127, RZ, !P2 ;  /* 0x000000ff7f7f7207 */ /* 0x000fc60005000000 */
[----:B------:R-:W3:Y:S01]  /*598f0*/  LDL.LU R3, [R1+0xda4] ;  /* 0x000da40001037983 */ /* 0x000ee20000300800 */
[----:B------:R-:W-:-:S03]  /*59900*/  SEL R126, R126, RZ, !P2 ;  /* 0x000000ff7e7e7207 */ /* 0x000fc60005000000 */
[----:B------:R-:W4:Y:S01]  /*59910*/  LDL.LU R11, [R1+0xccc] ;  /* 0x000ccc00010b7983 */ /* 0x000f220000300800 */
[----:B------:R-:W-:-:S03]  /*59920*/  ISETP.NE.U32.AND P4, PT, R127, RZ, PT ;  /* 0x000000ff7f00720c */ /* 0x000fc60003f85070 */
[----:B------:R-:W2:Y:S04]  /*59930*/  LDL.LU R0, [R1+0xcd0] ;  /* 0x000cd00001007983 */ /* 0x000ea80000300800 */
[----:B------:R-:W2:Y:S04]  /*59940*/  LDL.LU R241, [R1+0xcd4] ;  /* 0x000cd40001f17983 */ /* 0x000ea80000300800 */
[----:B------:R-:W2:Y:S01]  /*59950*/  LDL.LU R240, [R1+0xcd8] ;  /* 0x000cd80001f07983 */ /* 0x000ea20000300800 */
[----:B------:R-:W-:-:S03]  /*59960*/  ISETP.NE.U32.AND P3, PT, R126, RZ, PT ;  /* 0x000000ff7e00720c */ /* 0x000fc60003f65070 */
[----:B------:R-:W2:Y:S04]  /*59970*/  LDL.LU R127, [R1+0xdac] ;  /* 0x000dac00017f7983 */ /* 0x000ea80000300800 */
[----:B------:R-:W3:Y:S01]  /*59980*/  LDL.LU R126, [R1+0xda0] ;  /* 0x000da000017e7983 */ /* 0x000ee20000300800 */
[----:B--2---:R-:W-:-:S04]  /*59990*/  IADD3 R127, P6, PT, R127, UR12, RZ ;  /* 0x0000000c7f7f7c10 */ /* 0x004fc8000ffde0ff */
[----:B---3--:R-:W-:Y:S01]  /*599a0*/  IADD3.X R126, PT, PT, R126, UR13, RZ, P6, !PT ;  /* 0x0000000d7e7e7c10 */ /* 0x008fe2000b7fe4ff */
[----:B------:R1:W-:Y:S04]  /*599b0*/  STL [R1+0xdac], R127 ;  /* 0x000dac7f01007387 */ /* 0x0003e80000100800 */
[----:B------:R2:W-:Y:S01]  /*599c0*/  STL [R1+0xda0], R126 ;  /* 0x000da07e01007387 */ /* 0x0005e20000100800 */
[----:B-1----:R-:W-:-:S04]  /*599d0*/  LOP3.LUT R127, R127, R126, RZ, 0x3c, !PT ;  /* 0x0000007e7f7f7212 */ /* 0x002fc800078e3cff */
[----:B--2---:R-:W-:Y:S02]  /*599e0*/  LOP3.LUT R126, R127, R126, RZ, 0x3c, !PT ;  /* 0x0000007e7f7e7212 */ /* 0x004fe400078e3cff */
[----:B------:R-:W-:Y:S02]  /*599f0*/  IADD3 R3, P6, PT, R3, UR12, RZ ;  /* 0x0000000c03037c10 */ /* 0x000fe4000ffde0ff */
[----:B------:R-:W-:-:S03]  /*59a00*/  LOP3.LUT R127, R127, R126, RZ, 0x3c, !PT ;  /* 0x0000007e7f7f7212 */ /* 0x000fc600078e3cff */
[----:B------:R1:W-:Y:S04]  /*59a10*/  STL [R1+0xda4], R3 ;  /* 0x000da40301007387 */ /* 0x0003e80000100800 */
[----:B------:R2:W-:Y:S02]  /*59a20*/  LDGSTS.E [R124+-0x3e000], desc[UR22][R126.64], P4 ;  /* 0xc20000007e7c7fae */ /* 0x0005e4000a1a1016 */
[----:B--2---:R-:W-:Y:S02]  /*59a30*/  IMAD.MOV.U32 R126, RZ, RZ, R3 ;  /* 0x000000ffff7e7224 */ /* 0x004fe400078e0003 */
[----:B-1----:R-:W1:Y:S01]  /*59a40*/  S2R R3, SR_TID.X ;  /* 0x0000000000037919 */ /* 0x002e620000002100 */
[----:B------:R-:W-:-:S05]  /*59a50*/  IADD3.X R224, PT, PT, R224, UR13, RZ, P6, !PT ;  /* 0x0000000de0e07c10 */ /* 0x000fca000b7fe4ff */
[----:B------:R-:W-:-:S05]  /*59a60*/  IMAD.MOV.U32 R127, RZ, RZ, R224 ;  /* 0x000000ffff7f7224 */ /* 0x000fca00078e00e0 */
[----:B------:R2:W-:Y:S01]  /*59a70*/  LDGSTS.E [R124+-0x3dff8], desc[UR22][R126.64], P3 ;  /* 0xc20080007e7c7fae */ /* 0x0005e200099a1016 */
[----:B-1----:R-:W-:-:S04]  /*59a80*/  SHF.R.U32.HI R3, RZ, 0x6, R3 ;  /* 0x00000006ff037819 */ /* 0x002fc80000011603 */
[----:B------:R-:W-:-:S04]  /*59a90*/  SGXT.U32 R3, R3, 0x1 ;  /* 0x000000010303781a */ /* 0x000fc80000000000 */
[C---:B--2---:R-:W-:Y:S02]  /*59aa0*/  LOP3.LUT R126, R3.reuse, 0x40, RZ, 0xfc, !PT ;  /* 0x00000040037e7812 */ /* 0x044fe400078efcff */
[----:B------:R-:W-:Y:S02]  /*59ab0*/  LOP3.LUT R127, R3, 0x42, RZ, 0xfc, !PT ;  /* 0x00000042037f7812 */ /* 0x000fe400078efcff */
[----:B------:R-:W-:Y:S02]  /*59ac0*/  ISETP.GE.AND P3, PT, R126, UR5, PT ;  /* 0x000000057e007c0c */ /* 0x000fe4000bf66270 */
[----:B------:R-:W-:Y:S02]  /*59ad0*/  ISETP.GE.AND P4, PT, R127, UR5, PT ;  /* 0x000000057f007c0c */ /* 0x000fe4000bf86270 */
[----:B------:R-:W-:Y:S02]  /*59ae0*/  SEL R127, RZ, 0x4, P3 ;  /* 0x00000004ff7f7807 */ /* 0x000fe40001800000 */
[----:B------:R-:W-:-:S02]  /*59af0*/  SEL R126, RZ, 0x4, P4 ;  /* 0x00000004ff7e7807 */ /* 0x000fc40002000000 */
[----:B------:R-:W-:Y:S02]  /*59b00*/  SEL R127, R127, RZ, !P2 ;  /* 0x000000ff7f7f7207 */ /* 0x000fe40005000000 */
[----:B------:R-:W-:Y:S02]  /*59b10*/  IADD3 R0, P6, PT, R0, UR12, RZ ;  /* 0x0000000c00007c10 */ /* 0x000fe4000ffde0ff */
[----:B------:R-:W-:Y:S02]  /*59b20*/  ISETP.NE.U32.AND P4, PT, R127, RZ, PT ;  /* 0x000000ff7f00720c */ /* 0x000fe40003f85070 */
[----:B------:R-:W-:Y:S02]  /*59b30*/  SEL R126, R126, RZ, !P2 ;  /* 0x000000ff7e7e7207 */ /* 0x000fe40005000000 */
[----:B----4-:R-:W-:Y:S02]  /*59b40*/  IADD3.X R11, PT, PT, R11, UR13, RZ, P6, !PT ;  /* 0x0000000d0b0b7c10 */ /* 0x010fe4000b7fe4ff */
[----:B------:R-:W-:-:S02]  /*59b50*/  IADD3 R240, P6, PT, R240, UR12, RZ ;  /* 0x0000000cf0f07c10 */ /* 0x000fc4000ffde0ff */
[----:B------:R-:W-:Y:S01]  /*59b60*/  ISETP.NE.U32.AND P3, PT, R126, RZ, PT ;  /* 0x000000ff7e00720c */ /* 0x000fe20003f65070 */
[----:B------:R-:W-:Y:S01]  /*59b70*/  IMAD.MOV.U32 R126, RZ, RZ, R0 ;  /* 0x000000ffff7e7224 */ /* 0x000fe200078e0000 */
[----:B------:R-:W-:Y:S01]  /*59b80*/  IADD3.X R241, PT, PT, R241, UR13, RZ, P6, !PT ;  /* 0x0000000df1f17c10 */ /* 0x000fe2000b7fe4ff */
[----:B------:R-:W-:Y:S01]  /*59b90*/  IMAD.MOV.U32 R127, RZ, RZ, R11 ;  /* 0x000000ffff7f7224 */ /* 0x000fe200078e000b */
[----:B------:R1:W-:Y:S04]  /*59ba0*/  STL [R1+0xd98], R224 ;  /* 0x000d98e001007387 */ /* 0x0003e80000100800 */
[----:B------:R2:W-:Y:S04]  /*59bb0*/  LDGSTS.E [R124+-0x3c000], desc[UR22][R126.64], P4 ;  /* 0xc40000007e7c7fae */ /* 0x0005e8000a1a1016 */
[----:B-1----:R-:W3:Y:S04]  /*59bc0*/  LDL.LU R224, [R1+0x193c] ;  /* 0x00193c0001e07983 */ /* 0x002ee80000300800 */
[----:B------:R1:W-:Y:S01]  /*59bd0*/  STL [R1+0xcd0], R0 ;  /* 0x000cd00001007387 */ /* 0x0003e20000100800 */
[----:B--2---:R-:W-:-:S03]  /*59be0*/  IMAD.MOV.U32 R126, RZ, RZ, R240 ;  /* 0x000000ffff7e7224 */ /* 0x004fc600078e00f0 */
[----:B------:R2:W-:Y:S01]  /*59bf0*/  STL [R1+0xccc], R11 ;  /* 0x000ccc0b01007387 */ /* 0x0005e20000100800 */
[----:B------:R-:W-:-:S03]  /*59c00*/  IMAD.MOV.U32 R127, RZ, RZ, R241 ;  /* 0x000000ffff7f7224 */ /* 0x000fc600078e00f1 */
[----:B------:R-:W-:Y:S01]  /*59c10*/  STL [R1+0xcd8], R240 ;  /* 0x000cd8f001007387 */ /* 0x000fe20000100800 */
[----:B-1----:R-:W-:-:S03]  /*59c20*/  LOP3.LUT R0, R3, 0x62, RZ, 0xfc, !PT ;  /* 0x0000006203007812 */ /* 0x002fc600078efcff */
[----:B------:R1:W-:Y:S01]  /*59c30*/  STL [R1+0xcd4], R241 ;  /* 0x000cd4f101007387 */ /* 0x0003e20000100800 */
[----:B--2---:R-:W-:-:S03]  /*59c40*/  LOP3.LUT R11, R3, 0x60, RZ, 0xfc, !PT ;  /* 0x00000060030b7812 */ /* 0x004fc600078efcff */
[----:B------:R2:W-:Y:S01]  /*59c50*/  LDGSTS.E [R124+-0x3bff8], desc[UR22][R126.64], P3 ;  /* 0xc40080007e7c7fae */ /* 0x0005e200099a1016 */
[----:B------:R-:W-:-:S03]  /*59c60*/  ISETP.GE.AND P4, PT, R0, UR5, PT ;  /* 0x0000000500007c0c */ /* 0x000fc6000bf86270 */
[----:B-1----:R-:W4:Y:S01]  /*59c70*/  LDL.LU R241, [R1+0xe10] ;  /* 0x000e100001f17983 */ /* 0x002f220000300800 */
[----:B------:R-:W-:-:S03]  /*59c80*/  ISETP.GE.AND P3, PT, R11, UR5, PT ;  /* 0x000000050b007c0c */ /* 0x000fc6000bf66270 */
[----:B------:R-:W3:Y:S04]  /*59c90*/  LDL.LU R240, [R1+0xe1c] ;  /* 0x000e1c0001f07983 */ /* 0x000ee80000300800 */
[----:B------:R-:W4:Y:S04]  /*59ca0*/  LDL.LU R11, [R1+0xe08] ;  /* 0x000e0800010b7983 */ /* 0x000f280000300800 */
[----:B------:R-:W4:Y:S01]  /*59cb0*/  LDL.LU R0, [R1+0xe14] ;  /* 0x000e140001007983 */ /* 0x000f220000300800 */
[----:B--2---:R-:W-:-:S04]  /*59cc0*/  SEL R127, RZ, 0x4, P3 ;  /* 0x00000004ff7f7807 */ /* 0x004fc80001800000 */
[----:B------:R-:W-:Y:S02]  /*59cd0*/  SEL R127, R127, RZ, !P2 ;  /* 0x000000ff7f7f7207 */ /* 0x000fe40005000000 */
[----:B------:R-:W-:Y:S02]  /*59ce0*/  SEL R126, RZ, 0x4, P4 ;  /* 0x00000004ff7e7807 */ /* 0x000fe40002000000 */
[----:B------:R-:W-:Y:S02]  /*59cf0*/  ISETP.NE.U32.AND P4, PT, R127, RZ, PT ;  /* 0x000000ff7f00720c */ /* 0x000fe40003f85070 */
[----:B------:R-:W2:Y:S01]  /*59d00*/  LDL R127, [R1+0x1914] ;  /* 0x00191400017f7983 */ /* 0x000ea20000100800 */
[----:B------:R-:W-:Y:S02]  /*59d10*/  SEL R126, R126, RZ, !P2 ;  /* 0x000000ff7e7e7207 */ /* 0x000fe40005000000 */
[----:B-----5:R-:W-:Y:S02]  /*59d20*/  IADD3 R14, P6, PT, R14, UR12, RZ ;  /* 0x0000000c0e0e7c10 */ /* 0x020fe4000ffde0ff */
[----:B------:R-:W-:-:S02]  /*59d30*/  ISETP.NE.U32.AND P3, PT, R126, RZ, PT ;  /* 0x000000ff7e00720c */ /* 0x000fc40003f65070 */
[----:B------:R-:W-:Y:S02]  /*59d40*/  IADD3.X R15, PT, PT, R15, UR13, RZ, P6, !PT ;  /* 0x0000000d0f0f7c10 */ /* 0x000fe4000b7fe4ff */
[----:B------:R-:W-:-:S03]  /*59d50*/  IADD3 R16, P6, PT, R16, UR12, RZ ;  /* 0x0000000c10107c10 */ /* 0x000fc6000ffde0ff */
[----:B------:R-:W-:Y:S01]  /*59d60*/  LDGSTS.E [R124+-0x3a000], desc[UR22][R14.64], P4 ;  /* 0xc60000000e7c7fae */ /* 0x000fe2000a1a1016 */
[----:B------:R-:W-:-:S05]  /*59d70*/  IADD3.X R17, PT, PT, R17, UR13, RZ, P6, !PT ;  /* 0x0000000d11117c10 */ /* 0x000fca000b7fe4ff */
[----:B------:R1:W-:Y:S02]  /*59d80*/  LDGSTS.E [R124+-0x39ff8], desc[UR22][R16.64], P3 ;  /* 0xc6008000107c7fae */ /* 0x0003e400099a1016 */
[----:B-1----:R-:W-:-:S04]  /*59d90*/  LOP3.LUT R124, R3, 0x4, RZ, 0xfc, !PT ;  /* 0x00000004037c7812 */ /* 0x002fc800078efcff */
[----:B------:R-:W-:Y:S02]  /*59da0*/  ISETP.GE.AND P3, PT, R124, UR5, PT ;  /* 0x000000057c007c0c */ /* 0x000fe4000bf66270 */
[----:B------:R-:W-:-:S04]  /*59db0*/  LOP3.LUT R124, R3, 0x6, RZ, 0xfc, !PT ;  /* 0x00000006037c7812 */ /* 0x000fc800078efcff */
[----:B------:R-:W-:Y:S02]  /*59dc0*/  ISETP.GE.AND P4, PT, R124, UR5, PT ;  /* 0x000000057c007c0c */ /* 0x000fe4000bf86270 */
[----:B------:R-:W-:-:S04]  /*59dd0*/  SEL R124, RZ, 0x4, P3 ;  /* 0x00000004ff7c7807 */ /* 0x000fc80001800000 */
[----:B------:R-:W-:Y:S01]  /*59de0*/  SEL R124, R124, RZ, !P2 ;  /* 0x000000ff7c7c7207 */ /* 0x000fe20005000000 */
[----:B------:R-:W-:Y:S03]  /*59df0*/  STL [R1+0x1924], R14 ;  /* 0x0019240e01007387 */ /* 0x000fe60000100800 */
[----:B------:R-:W-:Y:S02]  /*59e00*/  ISETP.NE.U32.AND P3, PT, R124, RZ, PT ;  /* 0x000000ff7c00720c */ /* 0x000fe40003f65070 */
[----:B------:R-:W-:Y:S01]  /*59e10*/  SEL R124, RZ, 0x4, P4 ;  /* 0x00000004ff7c7807 */ /* 0x000fe20002000000 */
[----:B------:R-:W-:Y:S03]  /*59e20*/  STL [R1+0x1920], R15 ;  /* 0x0019200f01007387 */ /* 0x000fe60000100800 */
[----:B------:R-:W-:Y:S01]  /*59e30*/  SEL R124, R124, RZ, !P2 ;  /* 0x000000ff7c7c7207 */ /* 0x000fe20005000000 */
[----:B------:R-:W-:Y:S04]  /*59e40*/  STL [R1+0x192c], R16 ;  /* 0x00192c1001007387 */ /* 0x000fe80000100800 */
[----:B------:R1:W-:Y:S01]  /*59e50*/  STL [R1+0x1928], R17 ;  /* 0x0019281101007387 */ /* 0x0003e20000100800 */
[----:B------:R-:W-:Y:S01]  /*59e60*/  ISETP.NE.U32.AND P4, PT, R124, RZ, PT ;  /* 0x000000ff7c00720c */ /* 0x000fe20003f85070 */
[----:B------:R-:W-:Y:S01]  /*59e70*/  IMAD.U32 R124, RZ, RZ, UR16 ;  /* 0x00000010ff7c7e24 */ /* 0x000fe2000f8e00ff */
[----:B---3--:R-:W-:-:S04]  /*59e80*/  IADD3 R240, P6, PT, R240, UR12, RZ ;  /* 0x0000000cf0f07c10 */ /* 0x008fc8000ffde0ff */
[----:B----4-:R-:W-:Y:S02]  /*59e90*/  IADD3.X R241, PT, PT, R241, UR13, RZ, P6, !PT ;  /* 0x0000000df1f17c10 */ /* 0x010fe4000b7fe4ff */
[----:B------:R-:W-:Y:S01]  /*59ea0*/  IADD3 R0, P6, PT, R0, UR12, RZ ;  /* 0x0000000c00007c10 */ /* 0x000fe2000ffde0ff */
[----:B------:R-:W-:Y:S03]  /*59eb0*/  STL [R1+0xe1c], R240 ;  /* 0x000e1cf001007387 */ /* 0x000fe60000100800 */
[----:B------:R-:W-:Y:S01]  /*59ec0*/  IADD3.X R11, PT, PT, R11, UR13, RZ, P6, !PT ;  /* 0x0000000d0b0b7c10 */ /* 0x000fe2000b7fe4ff */
[----:B------:R3:W-:Y:S04]  /*59ed0*/  STL [R1+0xe10], R241 ;  /* 0x000e10f101007387 */ /* 0x0007e80000100800 */
[----:B------:R-:W-:Y:S04]  /*59ee0*/  STL [R1+0xe14], R0 ;  /* 0x000e140001007387 */ /* 0x000fe80000100800 */
[----:B------:R4:W-:Y:S04]  /*59ef0*/  STL [R1+0xe08], R11 ;  /* 0x000e080b01007387 */ /* 0x0009e80000100800 */
[----:B-1----:R-:W4:Y:S01]  /*59f00*/  LDL.LU R17, [R1+0xd90] ;  /* 0x000d900001117983 */ /* 0x002f220000300800 */
[----:B--2---:R-:W-:-:S03]  /*59f10*/  IADD3 R124, PT, PT, R127, 0x100000, R124 ;  /* 0x001000007f7c7810 */ /* 0x004fc60007ffe07c */
[----:B------:R-:W2:Y:S01]  /*59f20*/  LDL.LU R16, [R1+0xd9c] ;  /* 0x000d9c0001107983 */ /* 0x000ea20000300800 */
[----:B------:R-:W-:Y:S02]  /*59f30*/  IMAD.MOV.U32 R127, RZ, RZ, R241 ;  /* 0x000000ffff7f7224 */ /* 0x000fe400078e00f1 */
[----:B------:R-:W-:Y:S01]  /*59f40*/  IMAD.MOV.U32 R126, RZ, RZ, R240 ;  /* 0x000000ffff7e7224 */ /* 0x000fe200078e00f0 */
[----:B---3--:R-:W3:Y:S04]  /*59f50*/  LDL.LU R241, [R1+0xd88] ;  /* 0x000d880001f17983 */ /* 0x008ee80000300800 */
[----:B------:R-:W3:Y:S04]  /*59f60*/  LDL.LU R240, [R1+0xd94] ;  /* 0x000d940001f07983 */ /* 0x000ee80000300800 */
[----:B------:R1:W-:Y:S04]  /*59f70*/  LDGSTS.E [R124+-0x40000], desc[UR22][R126.64], P3 ;  /* 0xc00000007e7c7fae */ /* 0x0003e800099a1016 */
[----:B------:R-:W3:Y:S04]  /*59f80*/  LDL.LU R15, [R1+0xcdc] ;  /* 0x000cdc00010f7983 */ /* 0x000ee80000300800 */
[----:B------:R-:W3:Y:S01]  /*59f90*/  LDL.LU R14, [R1+0xce0] ;  /* 0x000ce000010e7983 */ /* 0x000ee20000300800 */
[----:B-1----:R-:W-:Y:S01]  /*59fa0*/  IMAD.MOV.U32 R127, RZ, RZ, R11 ;  /* 0x000000ffff7f7224 */ /* 0x002fe200078e000b */
[C---:B----4-:R-:W-:Y:S01]  /*59fb0*/  LOP3.LUT R11, R3.reuse, 0x24, RZ, 0xfc, !PT ;  /* 0x00000024030b7812 */ /* 0x050fe200078efcff */
[----:B------:R-:W-:Y:S01]  /*59fc0*/  IMAD.MOV.U32 R126, RZ, RZ, R0 ;  /* 0x000000ffff7e7224 */ /* 0x000fe200078e0000 */
[----:B------:R-:W-:-:S02]  /*59fd0*/  LOP3.LUT R0, R3, 0x26, RZ, 0xfc, !PT ;  /* 0x0000002603007812 */ /* 0x000fc400078efcff */
[----:B------:R-:W-:Y:S02]  /*59fe0*/  ISETP.GE.AND P3, PT, R11, UR5, PT ;  /* 0x000000050b007c0c */ /* 0x000fe4000bf66270 */
[----:B------:R1:W-:Y:S01]  /*59ff0*/  LDGSTS.E [R124+-0x3fff8], desc[UR22][R126.64], P4 ;  /* 0xc00080007e7c7fae */ /* 0x0003e2000a1a1016 */
[----:B------:R-:W-:-:S03]  /*5a000*/  ISETP.GE.AND P4, PT, R0, UR5, PT ;  /* 0x0000000500007c0c */ /* 0x000fc6000bf86270 */
[----:B------:R-:W4:Y:S04]  /*5a010*/  LDL.LU R11, [R1+0xce4] ;  /* 0x000ce400010b7983 */ /* 0x000f280000300800 */
[----:B------:R-:W4:Y:S01]  /*5a020*/  LDL.LU R0, [R1+0xce8] ;  /* 0x000ce80001007983 */ /* 0x000f220000300800 */
[----:B-1----:R-:W-:Y:S02]  /*5a030*/  SEL R127, RZ, 0x4, P3 ;  /* 0x00000004ff7f7807 */ /* 0x002fe40001800000 */
[----:B------:R-:W-:Y:S02]  /*5a040*/  SEL R126, RZ, 0x4, P4 ;  /* 0x00000004ff7e7807 */ /* 0x000fe40002000000 */
[----:B------:R-:W-:Y:S02]  /*5a050*/  SEL R127, R127, RZ, !P2 ;  /* 0x000000ff7f7f7207 */ /* 0x000fe40005000000 */
[----:B------:R-:W-:-:S02]  /*5a060*/  SEL R126, R126, RZ, !P2 ;  /* 0x000000ff7e7e7207 */ /* 0x000fc40005000000 */
[----:B------:R-:W-:Y:S02]  /*5a070*/  ISETP.NE.U32.AND P4, PT, R127, RZ, PT ;  /* 0x000000ff7f00720c */ /* 0x000fe40003f85070 */
[----:B------:R-:W-:Y:S02]  /*5a080*/  ISETP.NE.U32.AND P3, PT, R126, RZ, PT ;  /* 0x000000ff7e00720c */ /* 0x000fe40003f65070 */
[----:B--2---:R-:W-:-:S04]  /*5a090*/  IADD3 R16, P6, PT, R16, UR12, RZ ;  /* 0x0000000c10107c10 */ /* 0x004fc8000ffde0ff */
[----:B------:R-:W-:Y:S01]  /*5a0a0*/  IADD3.X R17, PT, PT, R17, UR13, RZ, P6, !PT ;  /* 0x0000000d11117c10 */ /* 0x000fe2000b7fe4ff */
[----:B------:R-:W-:Y:S01]  /*5a0b0*/  IMAD.MOV.U32 R126, RZ, RZ, R16 ;  /* 0x000000ffff7e7224 */ /* 0x000fe200078e0010 */
[----:B---3--:R-:W-:-:S03]  /*5a0c0*/  IADD3 R240, P6, PT, R240, UR12, RZ ;  /* 0x0000000cf0f07c10 */ /* 0x008fc6000ffde0ff */
[----:B------:R-:W-:Y:S01]  /*5a0d0*/  IMAD.MOV.U32 R127, RZ, RZ, R17 ;  /* 0x000000ffff7f7224 */ /* 0x000fe200078e0011 */
[----:B------:R-:W-:Y:S01]  /*5a0e0*/  IADD3.X R241, PT, PT, R241, UR13, RZ, P6, !PT ;  /* 0x0000000df1f17c10 */ /* 0x000fe2000b7fe4ff */
[----:B------:R-:W-:Y:S04]  /*5a0f0*/  STL [R1+0xd9c], R16 ;  /* 0x000d9c1001007387 */ /* 0x000fe80000100800 */
[----:B------:R1:W-:Y:S04]  /*5a100*/  LDGSTS.E [R124+-0x3e000], desc[UR22][R126.64], P4 ;  /* 0xc20000007e7c7fae */ /* 0x0003e8000a1a1016 */
[----:B------:R2:W-:Y:S01]  /*5a110*/  STL [R1+0xd90], R17 ;  /* 0x000d901101007387 */ /* 0x0005e20000100800 */
[----:B-1----:R-:W-:-:S02]  /*5a120*/  IMAD.MOV.U32 R126, RZ, RZ, R240 ;  /* 0x000000ffff7e7224 */ /* 0x002fc400078e00f0 */
[----:B------:R-:W-:Y:S01]  /*5a130*/  IMAD.MOV.U32 R127, RZ, RZ, R241 ;  /* 0x000000ffff7f7224 */ /* 0x000fe200078e00f1 */
[----:B--2---:R-:W-:-:S04]  /*5a140*/  LOP3.LUT R17, R3, 0x44, RZ, 0xfc, !PT ;  /* 0x0000004403117812 */ /* 0x004fc800078efcff */
[----:B------:R1:W-:Y:S01]  /*5a150*/  LDGSTS.E [R124+-0x3dff8], desc[UR22][R126.64], P3 ;  /* 0xc20080007e7c7fae */ /* 0x0003e200099a1016 */
[----:B------:R-:W-:Y:S02]  /*5a160*/  ISETP.GE.AND P3, PT, R17, UR5, PT ;  /* 0x0000000511007c0c */ /* 0x000fe4000bf66270 */
[----:B------:R-:W-:-:S04]  /*5a170*/  LOP3.LUT R16, R3, 0x46, RZ, 0xfc, !PT ;  /* 0x0000004603107812 */ /* 0x000fc800078efcff */
[----:B------:R-:W-:Y:S02]  /*5a180*/  ISETP.GE.AND P4, PT, R16, UR5, PT ;  /* 0x0000000510007c0c */ /* 0x000fe4000bf86270 */
[----:B-1----:R-:W-:Y:S02]  /*5a190*/  SEL R127, RZ, 0x4, P3 ;  /* 0x00000004ff7f7807 */ /* 0x002fe40001800000 */
[----:B------:R-:W-:Y:S02]  /*5a1a0*/  IADD3 R14, P6, PT, R14, UR12, RZ ;  /* 0x0000000c0e0e7c10 */ /* 0x000fe4000ffde0ff */
[----:B------:R-:W-:Y:S02]  /*5a1b0*/  SEL R127, R127, RZ, !P2 ;  /* 0x000000ff7f7f7207 */ /* 0x000fe40005000000 */
[----:B------:R-:W-:Y:S02]  /*5a1c0*/  SEL R126, RZ, 0x4, P4 ;  /* 0x00000004ff7e7807 */ /* 0x000fe40002000000 */
[----:B------:R-:W-:-:S02]  /*5a1d0*/  ISETP.NE.U32.AND P4, PT, R127, RZ, PT ;  /* 0x000000ff7f00720c */ /* 0x000fc40003f85070 */
[----:B------:R-:W-:Y:S02]  /*5a1e0*/  IADD3.X R15, PT, PT, R15, UR13, RZ, P6, !PT ;  /* 0x0000000d0f0f7c10 */ /* 0x000fe4000b7fe4ff */
[----:B------:R-:W-:Y:S02]  /*5a1f0*/  SEL R126, R126, RZ, !P2 ;  /* 0x000000ff7e7e7207 */ /* 0x000fe40005000000 */
[----:B----4-:R-:W-:Y:S01]  /*5a200*/  IADD3 R0, P6, PT, R0, UR12, RZ ;  /* 0x0000000c00007c10 */ /* 0x010fe2000ffde0ff */
[----:B------:R-:W-:Y:S01]  /*5a210*/  STL [R1+0xd94], R240 ;  /* 0x000d94f001007387 */ /* 0x000fe20000100800 */
[----:B------:R-:W-:Y:S02]  /*5a220*/  ISETP.NE.U32.AND P3, PT, R126, RZ, PT ;  /* 0x000000ff7e00720c */ /* 0x000fe40003f65070 */
[----:B------:R-:W-:Y:S01]  /*5a230*/  IADD3.X R11, PT, PT, R11, UR13, RZ, P6, !PT ;  /* 0x0000000d0b0b7c10 */ /* 0x000fe2000b7fe4ff */
[----:B------:R-:W-:Y:S01]  /*5a240*/  STL [R1+0xd88], R241 ;  /* 0x000d88f101007387 */ /* 0x000fe20000100800 */
[----:B------:R-:W-:-:S02]  /*5a250*/  IMAD.MOV.U32 R126, RZ, RZ, R14 ;  /* 0x000000ffff7e7224 */ /* 0x000fc400078e000e */
[----:B------:R-:W-:Y:S01]  /*5a260*/  IMAD.MOV.U32 R127, RZ, RZ, R15 ;  /* 0x000000ffff7f7224 */ /* 0x000fe200078e000f */
[----:B------:R-:W-:Y:S04]  /*5a270*/  STL [R1+0xce0], R14 ;  /* 0x000ce00e01007387 */ /* 0x000fe80000100800 */
[----:B------:R1:W-:Y:S04]  /*5a280*/  STL [R1+0xcdc], R15 ;  /* 0x000cdc0f01007387 */ /* 0x0003e80000100800 */
[----:B------:R-:W-:Y:S04]  /*5a290*/  STL [R1+0xce8], R0 ;  /* 0x000ce80001007387 */ /* 0x000fe80000100800 */
[----:B------:R2:W-:Y:S01]  /*5a2a0*/  STL [R1+0xce4], R11 ;  /* 0x000ce40b01007387 */ /* 0x0005e20000100800 */
[----:B------:R-:W-:-:S03]  /*5a2b0*/  LOP3.LUT R16, R3, 0x64, RZ, 0xfc, !PT ;  /* 0x0000006403107812 */ /* 0x000fc600078efcff */
[----:B-1----:R-:W3:Y:S04]  /*5a2c0*/  LDL.LU R15, [R1+0xe00] ;  /* 0x000e0000010f7983 */ /* 0x002ee80000300800 */
[----:B------:R1:W-:Y:S04]  /*5a2d0*/  LDGSTS.E [R124+-0x3c000], desc[UR22][R126.64], P4 ;  /* 0xc40000007e7c7fae */ /* 0x0003e8000a1a1016 */
[----:B------:R-:W4:Y:S01]  /*5a2e0*/  LDL.LU R14, [R1+0xe0c] ;  /* 0x000e0c00010e7983 */ /* 0x000f220000300800 */
[----:B-1----:R-:W-:Y:S02]  /*5a2f0*/  IMAD.MOV.U32 R126, RZ, RZ, R0 ;  /* 0x000000ffff7e7224 */ /* 0x002fe400078e0000 */
[----:B------:R-:W-:Y:S01]  /*5a300*/  IMAD.MOV.U32 R127, RZ, RZ, R11 ;  /* 0x000000ffff7f7224 */ /* 0x000fe200078e000b */
[----:B--2---:R-:W-:Y:S01]  /*5a310*/  LOP3.LUT R11, R3, 0x66, RZ, 0xfc, !PT ;  /* 0x00000066030b7812 */ /* 0x004fe200078efcff */
[----:B------:R-:W2:Y:S04]  /*5a320*/  LDL.LU R0, [R1+0xe04] ;  /* 0x000e040001007983 */ /* 0x000ea80000300800 */
[----:B------:R1:W-:Y:S01]  /*5a330*/  LDGSTS.E [R124+-0x3bff8], desc[UR22][R126.64], P3 ;  /* 0xc40080007e7c7fae */ /* 0x0003e200099a1016 */
[----:B------:R-:W-:-:S02]  /*5a340*/  ISETP.GE.AND P3, PT, R16, UR5, PT ;  /* 0x0000000510007c0c */ /* 0x000fc4000bf66270 */
[----:B------:R-:W-:Y:S01]  /*5a350*/  ISETP.GE.AND P4, PT, R11, UR5, PT ;  /* 0x000000050b007c0c */ /* 0x000fe2000bf86270 */
[----:B------:R-:W2:Y:S04]  /*5a360*/  LDL R16, [R1+0x1910] ;  /* 0x0019100001107983 */ /* 0x000ea80000100800 */
[----:B------:R-:W2:Y:S01]  /*5a370*/  LDL.LU R11, [R1+0xdf8] ;  /* 0x000df800010b7983 */ /* 0x000ea20000300800 */
[----:B-1----:R-:W-:Y:S02]  /*5a380*/  SEL R127, RZ, 0x4, P3 ;  /* 0x00000004ff7f7807 */ /* 0x002fe40001800000 */
[----:B------:R-:W-:Y:S02]  /*5a390*/  SEL R126, RZ, 0x4, P4 ;  /* 0x00000004ff7e7807 */ /* 0x000fe40002000000 */
[----:B------:R-:W-:-:S02]  /*5a3a0*/  SEL R127, R127, RZ, !P2 ;  /* 0x000000ff7f7f7207 */ /* 0x000fc40005000000 */
[----:B------:R-:W-:Y:S02]  /*5a3b0*/  SEL R126, R126, RZ, !P2 ;  /* 0x000000ff7e7e7207 */ /* 0x000fe40005000000 */
[----:B------:R-:W-:Y:S02]  /*5a3c0*/  ISETP.NE.U32.AND P4, PT, R127, RZ, PT ;  /* 0x000000ff7f00720c */ /* 0x000fe40003f85070 */
[----:B------:R-:W-:Y:S02]  /*5a3d0*/  IADD3 R18, P6, PT, R18, UR12, RZ ;  /* 0x0000000c12127c10 */ /* 0x000fe4000ffde0ff */
[----:B------:R-:W-:Y:S02]  /*5a3e0*/  ISETP.NE.U32.AND P3, PT, R126, RZ, PT ;  /* 0x000000ff7e00720c */ /* 0x000fe40003f65070 */
[----:B------:R-:W-:Y:S02]  /*5a3f0*/  IADD3.X R19, PT, PT, R19, UR13, RZ, P6, !PT ;  /* 0x0000000d13137c10 */ /* 0x000fe4000b7fe4ff */
[----:B------:R-:W-:-:S04]  /*5a400*/  IADD3 R20, P6, PT, R20, UR12, RZ ;  /* 0x0000000c14147c10 */ /* 0x000fc8000ffde0ff */
[----:B------:R-:W-:Y:S01]  /*5a410*/  IADD3.X R21, PT, PT, R21, UR13, RZ, P6, !PT ;  /* 0x0000000d15157c10 */ /* 0x000fe2000b7fe4ff */
[----:B------:R-:W-:Y:S04]  /*5a420*/  LDGSTS.E [R124+-0x3a000], desc[UR22][R18.64], P4 ;  /* 0xc6000000127c7fae */ /* 0x000fe8000a1a1016 */
[----:B------:R1:W-:Y:S02]  /*5a430*/  LDGSTS.E [R124+-0x39ff8], desc[UR22][R20.64], P3 ;  /* 0xc6008000147c7fae */ /* 0x0003e400099a1016 */
[----:B-1----:R-:W-:-:S04]  /*5a440*/  LOP3.LUT R124, R3, 0x8, RZ, 0xfc, !PT ;  /* 0x00000008037c7812 */ /* 0x002fc800078efcff */
[----:B------:R-:W-:Y:S02]  /*5a450*/  ISETP.GE.AND P3, PT, R124, UR5, PT ;  /* 0x000000057c007c0c */ /* 0x000fe4000bf66270 */
[----:B------:R-:W-:-:S04]  /*5a460*/  LOP3.LUT R124, R3, 0xa, RZ, 0xfc, !PT ;  /* 0x0000000a037c7812 */ /* 0x000fc800078efcff */
[----:B------:R-:W-:Y:S02]  /*5a470*/  ISETP.GE.AND P4, PT, R124, UR5, PT ;  /* 0x000000057c007c0c */ /* 0x000fe4000bf86270 */
[----:B------:R-:W-:-:S04]  /*5a480*/  SEL R124, RZ, 0x4, P3 ;  /* 0x00000004ff7c7807 */ /* 0x000fc80001800000 */
[----:B------:R-:W-:-:S04]  /*5a490*/  SEL R124, R124, RZ, !P2 ;  /* 0x000000ff7c7c7207 */ /* 0x000fc80005000000 */
[----:B------:R-:W-:Y:S02]  /*5a4a0*/  ISETP.NE.U32.AND P3, PT, R124, RZ, PT ;  /* 0x000000ff7c00720c */ /* 0x000fe40003f65070 */
[----:B------:R-:W-:-:S04]  /*5a4b0*/  SEL R124, RZ, 0x4, P4 ;  /* 0x00000004ff7c7807 */ /* 0x000fc80002000000 */
[----:B------:R-:W-:Y:S01]  /*5a4c0*/  SEL R124, R124, RZ, !P2 ;  /* 0x000000ff7c7c7207 */ /* 0x000fe20005000000 */
[----:B------:R1:W-:Y:S03]  /*5a4d0*/  STL [R1+0x1930], R19 ;  /* 0x0019301301007387 */ /* 0x0003e60000100800 */
[----:B------:R-:W-:Y:S01]  /*5a4e0*/  ISETP.NE.U32.AND P4, PT, R124, RZ, PT ;  /* 0x000000ff7c00720c */ /* 0x000fe20003f85070 */
[----:B------:R-:W-:Y:S01]  /*5a4f0*/  IMAD.U32 R124, RZ, RZ, UR16 ;  /* 0x00000010ff7c7e24 */ /* 0x000fe2000f8e00ff */
[----:B----4-:R-:W-:-:S04]  /*5a500*/  IADD3 R14, P6, PT, R14, UR12, RZ ;  /* 0x0000000c0e0e7c10 */ /* 0x010fc8000ffde0ff */
[----:B---3--:R-:W-:Y:S01]  /*5a510*/  IADD3.X R15, PT, PT, R15, UR13, RZ, P6, !PT ;  /* 0x0000000d0f0f7c10 */ /* 0x008fe2000b7fe4ff */
[----:B------:R-:W-:Y:S01]  /*5a520*/  STL [R1+0xe0c], R14 ;  /* 0x000e0c0e01007387 */ /* 0x000fe20000100800 */
[----:B--2---:R-:W-:-:S03]  /*5a530*/  IADD3 R0, P6, PT, R0, UR12, RZ ;  /* 0x0000000c00007c10 */ /* 0x004fc6000ffde0ff */
[----:B------:R2:W-:Y:S04]  /*5a540*/  STL [R1+0xe00], R15 ;  /* 0x000e000f01007387 */ /* 0x0005e80000100800 */
[----:B------:R-:W-:Y:S01]  /*5a550*/  STL [R1+0xe04], R0 ;  /* 0x000e040001007387 */ /* 0x000fe20000100800 */
[----:B------:R-:W-:Y:S02]  /*5a560*/  IADD3.X R11, PT, PT, R11, UR13, RZ, P6, !PT ;  /* 0x0000000d0b0b7c10 */ /* 0x000fe4000b7fe4ff */
[----:B------:R-:W-:-:S03]  /*5a570*/  IADD3 R124, PT, PT, R16, 0x100000, R124 ;  /* 0x00100000107c7810 */ /* 0x000fc60007ffe07c */
[----:B------:R3:W-:Y:S04]  /*5a580*/  STL [R1+0xdf8], R11 ;  /* 0x000df80b01007387 */ /* 0x0007e80000100800 */
[----:B------:R-:W4:Y:S04]  /*5a590*/  LDL.LU R17, [R1+0xd80] ;  /* 0x000d800001117983 */ /* 0x000f280000300800 */
[----:B------:R-:W4:Y:S04]  /*5a5a0*/  LDL.LU R16, [R1+0xd8c] ;  /* 0x000d8c0001107983 */ /* 0x000f280000300800 */
[----:B------:R-:W4:Y:S04]  /*5a5b0*/  LDL.LU R240, [R1+0xd78] ;  /* 0x000d780001f07983 */ /* 0x000f280000300800 */
[----:B-1----:R-:W4:Y:S01]  /*5a5c0*/  LDL.LU R19, [R1+0xd84] ;  /* 0x000d840001137983 */ /* 0x002f220000300800 */
[----:B------:R-:W-:-:S02]  /*5a5d0*/  IMAD.MOV.U32 R126, RZ, RZ, R14 ;  /* 0x000000ffff7e7224 */ /* 0x000fc400078e000e */
[----:B------:R-:W-:Y:S02]  /*5a5e0*/  IMAD.MOV.U32 R127, RZ, RZ, R15 ;  /* 0x000000ffff7f7224 */ /* 0x000fe400078e000f */
[----:B--2---:R-:W2:Y:S04]  /*5a5f0*/  LDL.LU R15, [R1+0xcec] ;  /* 0x000cec00010f7983 */ /* 0x004ea80000300800 */
[----:B------:R1:W-:Y:S04]  /*5a600*/  LDGSTS.E [R124+-0x40000], desc[UR22][R126.64], P3 ;  /* 0xc00000007e7c7fae */ /* 0x0003e800099a1016 */
[----:B------:R-:W2:Y:S01]  /*5a610*/  LDL.LU R14, [R1+0xcf0] ;  /* 0x000cf000010e7983 */ /* 0x000ea20000300800 */
[----:B-1----:R-:W-:Y:S01]  /*5a620*/  IMAD.MOV.U32 R127, RZ, RZ, R11 ;  /* 0x000000ffff7f7224 */ /* 0x002fe200078e000b */
[C---:B---3--:R-:W-:Y:S01]  /*5a630*/  LOP3.LUT R11, R3.reuse, 0x28, RZ, 0xfc, !PT ;  /* 0x00000028030b7812 */ /* 0x048fe200078efcff */
[----:B------:R-:W-:Y:S01]  /*5a640*/  IMAD.MOV.U32 R126, RZ, RZ, R0 ;  /* 0x000000ffff7e7224 */ /* 0x000fe200078e0000 */
[----:B------:R-:W-:-:S02]  /*5a650*/  LOP3.LUT R0, R3, 0x2a, RZ, 0xfc, !PT ;  /* 0x0000002a03007812 */ /* 0x000fc400078efcff */
[----:B------:R-:W-:Y:S02]  /*5a660*/  ISETP.GE.AND P3, PT, R11, UR5, PT ;  /* 0x000000050b007c0c */ /* 0x000fe4000bf66270 */
[----:B------:R1:W-:Y:S01]  /*5a670*/  LDGSTS.E [R124+-0x3fff8], desc[UR22][R126.64], P4 ;  /* 0xc00080007e7c7fae */ /* 0x0003e2000a1a1016 */
[----:B------:R-:W-:-:S03]  /*5a680*/  ISETP.GE.AND P4, PT, R0, UR5, PT ;  /* 0x0000000500007c0c */ /* 0x000fc6000bf86270 */
[----:B------:R-:W3:Y:S04]  /*5a690*/  LDL.LU R11, [R1+0xcf4] ;  /* 0x000cf400010b7983 */ /* 0x000ee80000300800 */
[----:B------:R-:W2:Y:S01]  /*5a6a0*/  LDL.LU R0, [R1+0xcf8] ;  /* 0x000cf80001007983 */ /* 0x000ea20000300800 */
[----:B-1----:R-:W-:Y:S02]  /*5a6b0*/  SEL R127, RZ, 0x4, P3 ;  /* 0x00000004ff7f7807 */ /* 0x002fe40001800000 */
[----:B------:R-:W-:Y:S02]  /*5a6c0*/  SEL R126, RZ, 0x4, P4 ;  /* 0x00000004ff7e7807 */ /* 0x000fe40002000000 */
[----:B------:R-:W-:Y:S02]  /*5a6d0*/  SEL R127, R127, RZ, !P2 ;  /* 0x000000ff7f7f7207 */ /* 0x000fe40005000000 */
[----:B------:R-:W-:-:S02]  /*5a6e0*/  SEL R126, R126, RZ, !P2 ;  /* 0x000000ff7e7e7207 */ /* 0x000fc40005000000 */
[----:B------:R-:W-:Y:S02]  /*5a6f0*/  ISETP.NE.U32.AND P4, PT, R127, RZ, PT ;  /* 0x000000ff7f00720c */ /* 0x000fe40003f85070 */
[----:B------:R-:W-:Y:S02]  /*5a700*/  ISETP.NE.U32.AND P3, PT, R126, RZ, PT ;  /* 0x000000ff7e00720c */ /* 0x000fe40003f65070 */
[----:B----4-:R-:W-:-:S04]  /*5a710*/  IADD3 R16, P6, PT, R16, UR12, RZ ;  /* 0x0000000c10107c10 */ /* 0x010fc8000ffde0ff */
[----:B------:R-:W-:Y:S01]  /*5a720*/  IADD3.X R17, PT, PT, R17, UR13, RZ, P6, !PT ;  /* 0x0000000d11117c10 */ /* 0x000fe2000b7fe4ff */
[----:B------:R-:W-:Y:S01]  /*5a730*/  IMAD.MOV.U32 R126, RZ, RZ, R16 ;  /* 0x000000ffff7e7224 */ /* 0x000fe200078e0010 */
[----:B------:R-:W-:-:S03]  /*5a740*/  IADD3 R19, P6, PT, R19, UR12, RZ ;  /* 0x0000000c13137c10 */ /* 0x000fc6000ffde0ff */
[----:B------:R-:W-:Y:S01]  /*5a750*/  IMAD.MOV.U32 R127, RZ, RZ, R17 ;  /* 0x000000ffff7f7224 */ /* 0x000fe200078e0011 */
[----:B------:R-:W-:Y:S01]  /*5a760*/  IADD3.X R240, PT, PT, R240, UR13, RZ, P6, !PT ;  /* 0x0000000df0f07c10 */ /* 0x000fe2000b7fe4ff */
[----:B------:R-:W-:Y:S04]  /*5a770*/  STL [R1+0xd8c], R16 ;  /* 0x000d8c1001007387 */ /* 0x000fe80000100800 */
[----:B------:R1:W-:Y:S04]  /*5a780*/  LDGSTS.E [R124+-0x3e000], desc[UR22][R126.64], P4 ;  /* 0xc20000007e7c7fae */ /* 0x0003e8000a1a1016 */
[----:B------:R4:W-:Y:S01]  /*5a790*/  STL [R1+0xd80], R17 ;  /* 0x000d801101007387 */ /* 0x0009e20000100800 */
[----:B-1----:R-:W-:-:S02]  /*5a7a0*/  IMAD.MOV.U32 R126, RZ, RZ, R19 ;  /* 0x000000ffff7e7224 */ /* 0x002fc400078e0013 */
[----:B------:R-:W-:Y:S01]  /*5a7b0*/  IMAD.MOV.U32 R127, RZ, RZ, R240 ;  /* 0x000000ffff7f7224 */ /* 0x000fe200078e00f0 */
[----:B----4-:R-:W-:-:S04]  /*5a7c0*/  LOP3.LUT R17, R3, 0x48, RZ, 0xfc, !PT ;  /* 0x0000004803117812 */ /* 0x010fc800078efcff */
[----:B------:R1:W-:Y:S01]  /*5a7d0*/  LDGSTS.E [R124+-0x3dff8], desc[UR22][R126.64], P3 ;  /* 0xc20080007e7c7fae */ /* 0x0003e200099a1016 */
[----:B------:R-:W-:Y:S02]  /*5a7e0*/  ISETP.GE.AND P3, PT, R17, UR5, PT ;  /* 0x0000000511007c0c */ /* 0x000fe4000bf66270 */
[----:B------:R-:W-:-:S04]  /*5a7f0*/  LOP3.LUT R16, R3, 0x4a, RZ, 0xfc, !PT ;  /* 0x0000004a03107812 */ /* 0x000fc800078efcff */
[----:B------:R-:W-:Y:S02]  /*5a800*/  ISETP.GE.AND P4, PT, R16, UR5, PT ;  /* 0x0000000510007c0c */ /* 0x000fe4000bf86270 */
[----:B-1----:R-:W-:Y:S02]  /*5a810*/  SEL R127, RZ, 0x4, P3 ;  /* 0x00000004ff7f7807 */ /* 0x002fe40001800000 */
[----:B--2---:R-:W-:Y:S02]  /*5a820*/  IADD3 R14, P6, PT, R14, UR12, RZ ;  /* 0x0000000c0e0e7c10 */ /* 0x004fe4000ffde0ff */
[----:B------:R-:W-:Y:S02]  /*5a830*/  SEL R127, R127, RZ, !P2 ;  /* 0x000000ff7f7f7207 */ /* 0x000fe40005000000 */
[----:B------:R-:W-:Y:S02]  /*5a840*/  SEL R126, RZ, 0x4, P4 ;  /* 0x00000004ff7e7807 */ /* 0x000fe40002000000 */
[----:B------:R-:W-:-:S02]  /*5a850*/  ISETP.NE.U32.AND P4, PT, R127, RZ, PT ;  /* 0x000000ff7f00720c */ /* 0x000fc40003f85070 */
[----:B------:R-:W-:Y:S02]  /*5a860*/  IADD3.X R15, PT, PT, R15, UR13, RZ, P6, !PT ;  /* 0x0000000d0f0f7c10 */ /* 0x000fe4000b7fe4ff */
[----:B------:R-:W-:Y:S02]  /*5a870*/  SEL R126, R126, RZ, !P2 ;  /* 0x000000ff7e7e7207 */ /* 0x000fe40005000000 */
[----:B------:R-:W-:Y:S01]  /*5a880*/  IADD3 R0, P6, PT, R0, UR12, RZ ;  /* 0x0000000c00007c10 */ /* 0x000fe2000ffde0ff */
[----:B------:R-:W-:Y:S01]  /*5a890*/  STL [R1+0xd84], R19 ;  /* 0x000d841301007387 */ /* 0x000fe20000100800 */
[----:B------:R-:W-:Y:S02]  /*5a8a0*/  ISETP.NE.U32.AND P3, PT, R126, RZ, PT ;  /* 0x000000ff7e00720c */ /* 0x000fe40003f65070 */
[----:B---3--:R-:W-:Y:S01]  /*5a8b0*/  IADD3.X R11, PT, PT, R11, UR13, RZ, P6, !PT ;  /* 0x0000000d0b0b7c10 */ /* 0x008fe2000b7fe4ff */
        /* <DEDUP_REMOVED lines=40> */
[----:B------:R-:W-:-:S04]  /*5ab40*/  SEL R124, R124, RZ, !P2 ;  /* 0x000000ff7c7c7207 */ /* 0x000fc80005000000 */
        /* <DEDUP_REMOVED lines=11> */
[----:B------:R-:W3:Y:S04]  /*5ac00*/  LDL.LU R17, [R1+0xd70] ;  /* 0x000d700001117983 */ /* 0x000ee80000300800 */
[----:B------:R-:W4:Y:S04]  /*5ac10*/  LDL.LU R16, [R1+0xd7c] ;  /* 0x000d7c0001107983 */ /* 0x000f280000300800 */
[----:B------:R-:W3:Y:S04]  /*5ac20*/  LDL.LU R240, [R1+0xd68] ;  /* 0x000d680001f07983 */ /* 0x000ee80000300800 */
[----:B------:R-:W3:Y:S01]  /*5ac30*/  LDL.LU R19, [R1+0xd74] ;  /* 0x000d740001137983 */ /* 0x000ee20000300800 */
[----:B------:R-:W-:-:S02]  /*5ac40*/  IMAD.MOV.U32 R126, RZ, RZ, R14 ;  /* 0x000000ffff7e7224 */ /* 0x000fc400078e000e */
[----:B------:R-:W-:Y:S02]  /*5ac50*/  IMAD.MOV.U32 R127, RZ, RZ, R15 ;  /* 0x000000ffff7f7224 */ /* 0x000fe400078e000f */
[----:B-1----:R-:W3:Y:S04]  /*5ac60*/  LDL.LU R15, [R1+0xcfc] ;  /* 0x000cfc00010f7983 */ /* 0x002ee80000300800 */
[----:B------:R1:W-:Y:S04]  /*5ac70*/  LDGSTS.E [R124+-0x40000], desc[UR22][R126.64], P3 ;  /* 0xc00000007e7c7fae */ /* 0x0003e800099a1016 */
[----:B------:R-:W3:Y:S01]  /*5ac80*/  LDL.LU R14, [R1+0xd00] ;  /* 0x000d0000010e7983 */ /* 0x000ee20000300800 */
[----:B-1----:R-:W-:Y:S01]  /*5ac90*/  IMAD.MOV.U32 R127, RZ, RZ, R11 ;  /* 0x000000ffff7f7224 */ /* 0x002fe200078e000b */
[C---:B--2---:R-:W-:Y:S01]  /*5aca0*/  LOP3.LUT R11, R3.reuse, 0x2c, RZ, 0xfc, !PT ;  /* 0x0000002c030b7812 */ /* 0x044fe200078efcff */
[----:B------:R-:W-:Y:S01]  /*5acb0*/  IMAD.MOV.U32 R126, RZ, RZ, R0 ;  /* 0x000000ffff7e7224 */ /* 0x000fe200078e0000 */
[----:B------:R-:W-:-:S02]  /*5acc0*/  LOP3.LUT R0, R3, 0x2e, RZ, 0xfc, !PT ;  /* 0x0000002e03007812 */ /* 0x000fc400078efcff */
[----:B------:R-:W-:Y:S02]  /*5acd0*/  ISETP.GE.AND P3, PT, R11, UR5, PT ;  /* 0x000000050b007c0c */ /* 0x000fe4000bf66270 */
[----:B------:R1:W-:Y:S01]  /*5ace0*/  LDGSTS.E [R124+-0x3fff8], desc[UR22][R126.64], P4 ;  /* 0xc00080007e7c7fae */ /* 0x0003e2000a1a1016 */
[----:B------:R-:W-:-:S03]  /*5acf0*/  ISETP.GE.AND P4, PT, R0, UR5, PT ;  /* 0x0000000500007c0c */ /* 0x000fc6000bf86270 */
[----:B------:R-:W2:Y:S04]  /*5ad00*/  LDL.LU R11, [R1+0xd04] ;  /* 0x000d0400010b7983 */ /* 0x000ea80000300800 */
        /* <DEDUP_REMOVED lines=8> */
[----:B---3--:R-:W-:Y:S01]  /*5ad90*/  IADD3.X R17, PT, PT, R17, UR13, RZ, P6, !PT ;  /* 0x0000000d11117c10 */ /* 0x008fe2000b7fe4ff */
        /* <DEDUP_REMOVED lines=9> */
[----:B---3--:R-:W-:-:S04]  /*5ae30*/  LOP3.LUT R17, R3, 0x4c, RZ, 0xfc, !PT ;  /* 0x0000004c03117812 */ /* 0x008fc800078efcff */
        /* <DEDUP_REMOVED lines=11> */
[----:B--2---:R-:W-:Y:S01]  /*5aef0*/  IADD3 R0, P6, PT, R0, UR12, RZ ;  /* 0x0000000c00007c10 */ /* 0x004fe2000ffde0ff */
        /* <DEDUP_REMOVED lines=248> */
[----:B------:R-:W-:Y:S01]  /*5be80*/  SEL R124, RZ, 0x4, P4 ;  /* 0x00000004ff7c7807 */ /* 0x000fe20002000000 */
[----:B------:R-:W1:Y:S03]  /*5be90*/  S2R R241, SR_TID.X ;  /* 0x0000000000f17919 */ /* 0x000e660000002100 */
[----:B------:R-:W-:-:S04]  /*5bea0*/  SEL R124, R124, RZ, !P2 ;  /* 0x000000ff7c7c7207 */ /* 0x000fc80005000000 */
[----:B------:R-:W-:Y:S01]  /*5beb0*/  ISETP.NE.U32.AND P4, PT, R124, RZ, PT ;  /* 0x000000ff7c00720c */ /* 0x000fe20003f85070 */
[----:B------:R-:W-:Y:S01]  /*5bec0*/  IMAD.U32 R124, RZ, RZ, UR16 ;  /* 0x00000010ff7c7e24 */ /* 0x000fe2000f8e00ff */
[----:B----4-:R-:W-:-:S04]  /*5bed0*/  IADD3 R14, P6, PT, R14, UR12, RZ ;  /* 0x0000000c0e0e7c10 */ /* 0x010fc8000ffde0ff */
[----:B---3--:R-:W-:Y:S01]  /*5bee0*/  IADD3.X R15, PT, PT, R15, UR13, RZ, P6, !PT ;  /* 0x0000000d0f0f7c10 */ /* 0x008fe2000b7fe4ff */
[----:B------:R-:W-:Y:S01]  /*5bef0*/  STL [R1+0xdcc], R14 ;  /* 0x000dcc0e01007387 */ /* 0x000fe20000100800 */
[----:B--2---:R-:W-:-:S03]  /*5bf00*/  IADD3 R0, P6, PT, R0, UR12, RZ ;  /* 0x0000000c00007c10 */ /* 0x004fc6000ffde0ff */
[----:B------:R2:W-:Y:S01]  /*5bf10*/  STL [R1+0xdc0], R15 ;  /* 0x000dc00f01007387 */ /* 0x0005e20000100800 */
[----:B------:R-:W-:-:S03]  /*5bf20*/  IMAD.MOV.U32 R127, RZ, RZ, R15 ;  /* 0x000000ffff7f7224 */ /* 0x000fc600078e000f */
[----:B------:R-:W-:Y:S01]  /*5bf30*/  STL [R1+0xdc4], R0 ;  /* 0x000dc40001007387 */ /* 0x000fe20000100800 */
[----:B------:R-:W-:Y:S02]  /*5bf40*/  IADD3.X R11, PT, PT, R11, UR13, RZ, P6, !PT ;  /* 0x0000000d0b0b7c10 */ /* 0x000fe4000b7fe4ff */
[----:B------:R-:W-:-:S03]  /*5bf50*/  IADD3 R124, PT, PT, R16, 0x100000, R124 ;  /* 0x00100000107c7810 */ /* 0x000fc60007ffe07c */
[----:B------:R1:W-:Y:S04]  /*5bf60*/  STL [R1+0xdb8], R11 ;  /* 0x000db80b01007387 */ /* 0x0003e80000100800 */
[----:B------:R-:W3:Y:S04]  /*5bf70*/  LDL.LU R16, [R1+0xd40] ;  /* 0x000d400001107983 */ /* 0x000ee80000300800 */
[----:B--2---:R-:W2:Y:S04]  /*5bf80*/  LDL.LU R15, [R1+0xd4c] ;  /* 0x000d4c00010f7983 */ /* 0x004ea80000300800 */
[----:B------:R-:W4:Y:S04]  /*5bf90*/  LDL.LU R19, [R1+0xd38] ;  /* 0x000d380001137983 */ /* 0x000f280000300800 */
[----:B------:R-:W4:Y:S01]  /*5bfa0*/  LDL.LU R17, [R1+0xd44] ;  /* 0x000d440001117983 */ /* 0x000f220000300800 */
[----:B------:R-:W-:-:S03]  /*5bfb0*/  IMAD.MOV.U32 R126, RZ, RZ, R14 ;  /* 0x000000ffff7e7224 */ /* 0x000fc600078e000e */
[----:B------:R-:W4:Y:S04]  /*5bfc0*/  LDL.LU R14, [R1+0xcc0] ;  /* 0x000cc000010e7983 */ /* 0x000f280000300800 */
[----:B------:R1:W-:Y:S02]  /*5bfd0*/  LDGSTS.E [R124+-0x40000], desc[UR22][R126.64], P3 ;  /* 0xc00000007e7c7fae */ /* 0x0003e400099a1016 */
[----:B-1----:R-:W-:Y:S01]  /*5bfe0*/  IMAD.MOV.U32 R127, RZ, RZ, R11 ;  /* 0x000000ffff7f7224 */ /* 0x002fe200078e000b */
[--C-:B------:R-:W-:Y:S01]  /*5bff0*/  SHF.R.U32.HI R11, RZ, 0x6, R241.reuse ;  /* 0x00000006ff0b7819 */ /* 0x100fe200000116f1 */
[----:B------:R-:W-:Y:S01]  /*5c000*/  IMAD.MOV.U32 R126, RZ, RZ, R0 ;  /* 0x000000ffff7e7224 */ /* 0x000fe200078e0000 */
[----:B------:R-:W-:Y:S02]  /*5c010*/  SHF.R.U32.HI R0, RZ, 0x6, R241 ;  /* 0x00000006ff007819 */ /* 0x000fe400000116f1 */
[----:B------:R-:W-:-:S02]  /*5c020*/  SGXT.U32 R11, R11, 0x1 ;  /* 0x000000010b0b781a */ /* 0x000fc40000000000 */
[----:B------:R-:W-:Y:S01]  /*5c030*/  SGXT.U32 R0, R0, 0x1 ;  /* 0x000000010000781a */ /* 0x000fe20000000000 */
[----:B------:R1:W-:Y:S01]  /*5c040*/  LDGSTS.E [R124+-0x3fff8], desc[UR22][R126.64], P4 ;  /* 0xc00080007e7c7fae */ /* 0x0003e2000a1a1016 */
[----:B------:R-:W-:Y:S02]  /*5c050*/  LOP3.LUT R11, R11, 0x38, RZ, 0xfc, !PT ;  /* 0x000000380b0b7812 */ /* 0x000fe400078efcff */
[----:B------:R-:W-:Y:S02]  /*5c060*/  LOP3.LUT R0, R0, 0x3a, RZ, 0xfc, !PT ;  /* 0x0000003a00007812 */ /* 0x000fe400078efcff */
[----:B------:R-:W-:Y:S02]  /*5c070*/  ISETP.GE.AND P3, PT, R11, UR5, PT ;  /* 0x000000050b007c0c */ /* 0x000fe4000bf66270 */
[----:B------:R-:W4:Y:S01]  /*5c080*/  LDL.LU R11, [R1+0xd2c] ;  /* 0x000d2c00010b7983 */ /* 0x000f220000300800 */
        /* <DEDUP_REMOVED lines=10> */
[----:B---3--:R-:W-:Y:S01]  /*5c130*/  IADD3.X R16, PT, PT, R16, UR13, RZ, P6, !PT ;  /* 0x0000000d10107c10 */ /* 0x008fe2000b7fe4ff */
[----:B------:R-:W-:Y:S01]  /*5c140*/  STL [R1+0xd4c], R15 ;  /* 0x000d4c0f01007387 */ /* 0x000fe20000100800 */
[----:B----4-:R-:W-:-:S03]  /*5c150*/  IADD3 R17, P6, PT, R17, UR12, RZ ;  /* 0x0000000c11117c10 */ /* 0x010fc6000ffde0ff */
[----:B------:R1:W-:Y:S01]  /*5c160*/  STL [R1+0xd40], R16 ;  /* 0x000d401001007387 */ /* 0x0003e20000100800 */
[----:B------:R-:W-:Y:S02]  /*5c170*/  IMAD.MOV.U32 R127, RZ, RZ, R16 ;  /* 0x000000ffff7f7224 */ /* 0x000fe400078e0010 */
[----:B------:R-:W-:Y:S01]  /*5c180*/  IMAD.MOV.U32 R126, RZ, RZ, R15 ;  /* 0x000000ffff7e7224 */ /* 0x000fe200078e000f */
[----:B------:R-:W-:Y:S02]  /*5c190*/  IADD3.X R19, PT, PT, R19, UR13, RZ, P6, !PT ;  /* 0x0000000d13137c10 */ /* 0x000fe4000b7fe4ff */
[----:B-1----:R-:W-:Y:S02]  /*5c1a0*/  SHF.R.U32.HI R16, RZ, 0x6, R241 ;  /* 0x00000006ff107819 */ /* 0x002fe400000116f1 */
[----:B------:R1:W-:Y:S02]  /*5c1b0*/  LDGSTS.E [R124+-0x3e000], desc[UR22][R126.64], P4 ;  /* 0xc20000007e7c7fae */ /* 0x0003e4000a1a1016 */
[----:B------:R-:W-:-:S02]  /*5c1c0*/  SGXT.U32 R16, R16, 0x1 ;  /* 0x000000011010781a */ /* 0x000fc40000000000 */
[----:B------:R-:W-:Y:S02]  /*5c1d0*/  SHF.R.U32.HI R15, RZ, 0x6, R241 ;  /* 0x00000006ff0f7819 */ /* 0x000fe400000116f1 */
[----:B------:R-:W-:Y:S01]  /*5c1e0*/  LOP3.LUT R16, R16, 0x58, RZ, 0xfc, !PT ;  /* 0x0000005810107812 */ /* 0x000fe200078efcff */
[----:B-1----:R-:W-:Y:S02]  /*5c1f0*/  IMAD.MOV.U32 R126, RZ, RZ, R17 ;  /* 0x000000ffff7e7224 */ /* 0x002fe400078e0011 */
[----:B------:R-:W-:Y:S01]  /*5c200*/  IMAD.MOV.U32 R127, RZ, RZ, R19 ;  /* 0x000000ffff7f7224 */ /* 0x000fe200078e0013 */
[----:B------:R-:W-:-:S04]  /*5c210*/  SGXT.U32 R15, R15, 0x1 ;  /* 0x000000010f0f781a */ /* 0x000fc80000000000 */
[----:B------:R1:W-:Y:S01]  /*5c220*/  LDGSTS.E [R124+-0x3dff8], desc[UR22][R126.64], P3 ;  /* 0xc20080007e7c7fae */ /* 0x0003e200099a1016 */
[----:B------:R-:W-:Y:S02]  /*5c230*/  ISETP.GE.AND P3, PT, R16, UR5, PT ;  /* 0x0000000510007c0c */ /* 0x000fe4000bf66270 */
[----:B------:R-:W-:-:S04]  /*5c240*/  LOP3.LUT R15, R15, 0x5a, RZ, 0xfc, !PT ;  /* 0x0000005a0f0f7812 */ /* 0x000fc800078efcff */
[----:B------:R-:W-:Y:S02]  /*5c250*/  ISETP.GE.AND P4, PT, R15, UR5, PT ;  /* 0x000000050f007c0c */ /* 0x000fe4000bf86270 */
[----:B-1----:R-:W-:-:S04]  /*5c260*/  SEL R127, RZ, 0x4, P3 ;  /* 0x00000004ff7f7807 */ /* 0x002fc80001800000 */
[----:B------:R-:W-:Y:S02]  /*5c270*/  SEL R127, R127, RZ, !P2 ;  /* 0x000000ff7f7f7207 */ /* 0x000fe40005000000 */
[----:B------:R-:W-:Y:S02]  /*5c280*/  SEL R126, RZ, 0x4, P4 ;  /* 0x00000004ff7e7807 */ /* 0x000fe40002000000 */
[----:B------:R-:W-:Y:S02]  /*5c290*/  IADD3 R11, P6, PT, R11, UR12, RZ ;  /* 0x0000000c0b0b7c10 */ /* 0x000fe4000ffde0ff */
[----:B------:R-:W-:Y:S02]  /*5c2a0*/  ISETP.NE.U32.AND P4, PT, R127, RZ, PT ;  /* 0x000000ff7f00720c */ /* 0x000fe40003f85070 */
[----:B------:R-:W-:Y:S02]  /*5c2b0*/  SEL R126, R126, RZ, !P2 ;  /* 0x000000ff7e7e7207 */ /* 0x000fe40005000000 */
[----:B------:R-:W-:-:S02]  /*5c2c0*/  IADD3.X R14, PT, PT, R14, UR13, RZ, P6, !PT ;  /* 0x0000000d0e0e7c10 */ /* 0x000fc4000b7fe4ff */
[----:B------:R-:W-:Y:S02]  /*5c2d0*/  IADD3 R0, P6, PT, R0, UR12, RZ ;  /* 0x0000000c00007c10 */ /* 0x000fe4000ffde0ff */
[----:B------:R-:W-:Y:S01]  /*5c2e0*/  ISETP.NE.U32.AND P3, PT, R126, RZ, PT ;  /* 0x000000ff7e00720c */ /* 0x000fe20003f65070 */
[----:B------:R-:W-:Y:S01]  /*5c2f0*/  IMAD.MOV.U32 R126, RZ, RZ, R11 ;  /* 0x000000ffff7e7224 */ /* 0x000fe200078e000b */
[----:B------:R-:W-:Y:S01]  /*5c300*/  STL [R1+0xd44], R17 ;  /* 0x000d441101007387 */ /* 0x000fe20000100800 */
[----:B------:R-:W-:Y:S01]  /*5c310*/  IMAD.MOV.U32 R127, RZ, RZ, R14 ;  /* 0x000000ffff7f7224 */ /* 0x000fe200078e000e */
[----:B------:R-:W-:Y:S02]  /*5c320*/  IADD3.X R3, PT, PT, R3, UR13, RZ, P6, !PT ;  /* 0x0000000d03037c10 */ /* 0x000fe4000b7fe4ff */
[----:B------:R-:W-:Y:S04]  /*5c330*/  STL [R1+0xd38], R19 ;  /* 0x000d381301007387 */ /* 0x000fe80000100800 */
[----:B------:R-:W-:Y:S04]  /*5c340*/  STL [R1+0xd2c], R11 ;  /* 0x000d2c0b01007387 */ /* 0x000fe80000100800 */
[----:B------:R1:W-:Y:S04]  /*5c350*/  STL [R1+0xcc0], R14 ;  /* 0x000cc00e01007387 */ /* 0x0003e80000100800 */
[----:B------:R-:W-:Y:S04]  /*5c360*/  STL [R1+0xcc4], R0 ;  /* 0x000cc40001007387 */ /* 0x000fe80000100800 */
[----:B------:R2:W-:Y:S04]  /*5c370*/  LDGSTS.E [R124+-0x3c000], desc[UR22][R126.64], P4 ;  /* 0xc40000007e7c7fae */ /* 0x0005e8000a1a1016 */
[----:B------:R3:W-:Y:S04]  /*5c380*/  STL [R1+0xcb8], R3 ;  /* 0x000cb80301007387 */ /* 0x0007e80000100800 */
[----:B-1----:R-:W4:Y:S01]  /*5c390*/  LDL.LU R14, [R1+0xdb0] ;  /* 0x000db000010e7983 */ /* 0x002f220000300800 */
[----:B--2---:R-:W-:-:S03]  /*5c3a0*/  IMAD.MOV.U32 R127, RZ, RZ, R3 ;  /* 0x000000ffff7f7224 */ /* 0x004fc600078e0003 */
[----:B------:R-:W2:Y:S01]  /*5c3b0*/  LDL.LU R11, [R1+0xdbc] ;  /* 0x000dbc00010b7983 */ /* 0x000ea20000300800 */
[----:B------:R-:W-:Y:S01]  /*5c3c0*/  IMAD.MOV.U32 R126, RZ, RZ, R0 ;  /* 0x000000ffff7e7224 */ /* 0x000fe200078e0000 */
[--C-:B---3--:R-:W-:Y:S02]  /*5c3d0*/  SHF.R.U32.HI R3, RZ, 0x6, R241.reuse ;  /* 0x00000006ff037819 */ /* 0x108fe400000116f1 */
[----:B------:R-:W-:Y:S01]  /*5c3e0*/  SHF.R.U32.HI R0, RZ, 0x6, R241 ;  /* 0x00000006ff007819 */ /* 0x000fe200000116f1 */
[----:B------:R-:W3:Y:S01]  /*5c3f0*/  LDL R15, [R1+0x18fc] ;  /* 0x0018fc00010f7983 */ /* 0x000ee20000100800 */
[----:B------:R-:W-:Y:S02]  /*5c400*/  SGXT.U32 R3, R3, 0x1 ;  /* 0x000000010303781a */ /* 0x000fe40000000000 */
[----:B------:R-:W-:Y:S01]  /*5c410*/  SGXT.U32 R0, R0, 0x1 ;  /* 0x000000010000781a */ /* 0x000fe20000000000 */
[----:B------:R1:W-:Y:S01]  /*5c420*/  LDGSTS.E [R124+-0x3bff8], desc[UR22][R126.64], P3 ;  /* 0xc40080007e7c7fae */ /* 0x0003e200099a1016 */
[----:B------:R-:W-:-:S02]  /*5c430*/  LOP3.LUT R3, R3, 0x78, RZ, 0xfc, !PT ;  /* 0x0000007803037812 */ /* 0x000fc400078efcff */
[----:B------:R-:W-:Y:S02]  /*5c440*/  LOP3.LUT R0, R0, 0x7a, RZ, 0xfc, !PT ;  /* 0x0000007a00007812 */ /* 0x000fe400078efcff */
[----:B------:R-:W-:Y:S02]  /*5c450*/  ISETP.GE.AND P3, PT, R3, UR5, PT ;  /* 0x0000000503007c0c */ /* 0x000fe4000bf66270 */
[----:B------:R-:W-:Y:S01]  /*5c460*/  ISETP.GE.AND P4, PT, R0, UR5, PT ;  /* 0x0000000500007c0c */ /* 0x000fe2000bf86270 */
[----:B------:R-:W3:Y:S04]  /*5c470*/  LDL.LU R3, [R1+0xda8] ;  /* 0x000da80001037983 */ /* 0x000ee80000300800 */
[----:B------:R-:W3:Y:S01]  /*5c480*/  LDL.LU R0, [R1+0xdb4] ;  /* 0x000db40001007983 */ /* 0x000ee20000300800 */
[----:B-1----:R-:W-:-:S02]  /*5c490*/  SEL R127, RZ, 0x4, P3 ;  /* 0x00000004ff7f7807 */ /* 0x002fc40001800000 */
[----:B------:R-:W-:Y:S02]  /*5c4a0*/  SEL R126, RZ, 0x4, P4 ;  /* 0x00000004ff7e7807 */ /* 0x000fe40002000000 */
[----:B------:R-:W-:Y:S02]  /*5c4b0*/  SEL R127, R127, RZ, !P2 ;  /* 0x000000ff7f7f7207 */ /* 0x000fe40005000000 */
[----:B------:R-:W-:Y:S02]  /*5c4c0*/  SEL R126, R126, RZ, !P2 ;  /* 0x000000ff7e7e7207 */ /* 0x000fe40005000000 */
[----:B------:R-:W-:Y:S02]  /*5c4d0*/  ISETP.NE.U32.AND P4, PT, R127, RZ, PT ;  /* 0x000000ff7f00720c */ /* 0x000fe40003f85070 */
[----:B------:R-:W-:Y:S02]  /*5c4e0*/  IADD3 R38, P6, PT, R38, UR12, RZ ;  /* 0x0000000c26267c10 */ /* 0x000fe4000ffde0ff */
[----:B------:R-:W-:-:S02]  /*5c4f0*/  ISETP.NE.U32.AND P3, PT, R126, RZ, PT ;  /* 0x000000ff7e00720c */ /* 0x000fc40003f65070 */
[----:B------:R-:W-:Y:S02]  /*5c500*/  SHF.R.U32.HI R17, RZ, 0x6, R241 ;  /* 0x00000006ff117819 */ /* 0x000fe400000116f1 */
[----:B------:R-:W-:Y:S02]  /*5c510*/  IADD3.X R39, PT, PT, R39, UR13, RZ, P6, !PT ;  /* 0x0000000d27277c10 */ /* 0x000fe4000b7fe4ff */
[----:B------:R-:W-:Y:S02]  /*5c520*/  IADD3 R40, P6, PT, R40, UR12, RZ ;  /* 0x0000000c28287c10 */ /* 0x000fe4000ffde0ff */
[----:B------:R-:W-:Y:S01]  /*5c530*/  SGXT.U32 R17, R17, 0x1 ;  /* 0x000000011111781a */ /* 0x000fe20000000000 */
[----:B------:R-:W-:Y:S01]  /*5c540*/  LDGSTS.E [R124+-0x3a000], desc[UR22][R38.64], P4 ;  /* 0xc6000000267c7fae */ /* 0x000fe2000a1a1016 */
[----:B------:R-:W-:Y:S02]  /*5c550*/  IADD3.X R41, PT, PT, R41, UR13, RZ, P6, !PT ;  /* 0x0000000d29297c10 */ /* 0x000fe4000b7fe4ff */
[----:B------:R-:W-:-:S02]  /*5c560*/  LOP3.LUT R17, R17, 0x1c, RZ, 0xfc, !PT ;  /* 0x0000001c11117812 */ /* 0x000fc400078efcff */
[----:B------:R-:W-:Y:S01]  /*5c570*/  SHF.R.U32.HI R16, RZ, 0x6, R241 ;  /* 0x00000006ff107819 */ /* 0x000fe200000116f1 */
[----:B------:R1:W-:Y:S01]  /*5c580*/  LDGSTS.E [R124+-0x39ff8], desc[UR22][R40.64], P3 ;  /* 0xc6008000287c7fae */ /* 0x0003e200099a1016 */
[----:B------:R-:W-:Y:S02]  /*5c590*/  ISETP.GE.AND P3, PT, R17, UR5, PT ;  /* 0x0000000511007c0c */ /* 0x000fe4000bf66270 */
[----:B------:R-:W-:-:S04]  /*5c5a0*/  SGXT.U32 R16, R16, 0x1 ;  /* 0x000000011010781a */ /* 0x000fc80000000000 */
[----:B------:R-:W-:Y:S02]  /*5c5b0*/  LOP3.LUT R16, R16, 0x1e, RZ, 0xfc, !PT ;  /* 0x0000001e10107812 */ /* 0x000fe400078efcff */
[----:B-1----:R-:W-:Y:S02]  /*5c5c0*/  SEL R124, RZ, 0x4, P3 ;  /* 0x00000004ff7c7807 */ /* 0x002fe40001800000 */
[----:B------:R-:W-:Y:S02]  /*5c5d0*/  ISETP.GE.AND P4, PT, R16, UR5, PT ;  /* 0x0000000510007c0c */ /* 0x000fe4000bf86270 */
[----:B------:R-:W-:-:S04]  /*5c5e0*/  SEL R124, R124, RZ, !P2 ;  /* 0x000000ff7c7c7207 */ /* 0x000fc80005000000 */
[----:B------:R-:W-:Y:S02]  /*5c5f0*/  ISETP.NE.U32.AND P3, PT, R124, RZ, PT ;  /* 0x000000ff7c00720c */ /* 0x000fe40003f65070 */
[----:B------:R-:W-:-:S04]  /*5c600*/  SEL R124, RZ, 0x4, P4 ;  /* 0x00000004ff7c7807 */ /* 0x000fc80002000000 */
[----:B------:R-:W-:-:S04]  /*5c610*/  SEL R124, R124, RZ, !P2 ;  /* 0x000000ff7c7c7207 */ /* 0x000fc80005000000 */
[----:B------:R-:W-:Y:S01]  /*5c620*/  ISETP.NE.U32.AND P4, PT, R124, RZ, PT ;  /* 0x000000ff7c00720c */ /* 0x000fe20003f85070 */
[----:B------:R-:W-:Y:S01]  /*5c630*/  IMAD.U32 R124, RZ, RZ, UR16 ;  /* 0x00000010ff7c7e24 */ /* 0x000fe2000f8e00ff */
[----:B------:R-:W-:-:S04]  /*5c640*/  SHF.R.U32.HI R17, RZ, 0x6, R241 ;  /* 0x00000006ff117819 */ /* 0x000fc800000116f1 */
[----:B------:R-:W-:-:S04]  /*5c650*/  SGXT.U32 R17, R17, 0x1 ;  /* 0x000000011111781a */ /* 0x000fc80000000000 */
[----:B------:R-:W-:Y:S02]  /*5c660*/  LOP3.LUT R17, R17, 0x3e, RZ, 0xfc, !PT ;  /* 0x0000003e11117812 */ /* 0x000fe400078efcff */
[----:B--2---:R-:W-:-:S04]  /*5c670*/  IADD3 R11, P6, PT, R11, UR12, RZ ;  /* 0x0000000c0b0b7c10 */ /* 0x004fc8000ffde0ff */
[----:B----4-:R-:W-:Y:S01]  /*5c680*/  IADD3.X R14, PT, PT, R14, UR13, RZ, P6, !PT ;  /* 0x0000000d0e0e7c10 */ /* 0x010fe2000b7fe4ff */
[----:B------:R-:W-:Y:S01]  /*5c690*/  IMAD.MOV.U32 R126, RZ, RZ, R11 ;  /* 0x000000ffff7e7224 */ /* 0x000fe200078e000b */
[----:B---3--:R-:W-:-:S03]  /*5c6a0*/  IADD3 R124, PT, PT, R15, 0x100000, R124 ;  /* 0x001000000f7c7810 */ /* 0x008fc60007ffe07c */
[----:B------:R-:W-:Y:S01]  /*5c6b0*/  IMAD.MOV.U32 R127, RZ, RZ, R14 ;  /* 0x000000ffff7f7224 */ /* 0x000fe200078e000e */
[----:B------:R-:W-:Y:S04]  /*5c6c0*/  STL [R1+0xdbc], R11 ;  /* 0x000dbc0b01007387 */ /* 0x000fe80000100800 */
[----:B------:R1:W-:Y:S04]  /*5c6d0*/  STL [R1+0xdb0], R14 ;  /* 0x000db00e01007387 */ /* 0x0003e80000100800 */
[----:B------:R2:W-:Y:S01]  /*5c6e0*/  LDGSTS.E [R124+-0x40000], desc[UR22][R126.64], P3 ;  /* 0xc00000007e7c7fae */ /* 0x0005e200099a1016 */
[----:B------:R-:W-:-:S04]  /*5c6f0*/  IADD3 R0, P6, PT, R0, UR12, RZ ;  /* 0x0000000c00007c10 */ /* 0x000fc8000ffde0ff */
[----:B------:R-:W-:Y:S01]  /*5c700*/  IADD3.X R3, PT, PT, R3, UR13, RZ, P6, !PT ;  /* 0x0000000d03037c10 */ /* 0x000fe2000b7fe4ff */
[----:B------:R3:W-:Y:S01]  /*5c710*/  STL [R1+0xdb4], R0 ;  /* 0x000db40001007387 */ /* 0x0007e20000100800 */
[----:B--2---:R-:W-:-:S03]  /*5c720*/  IMAD.MOV.U32 R126, RZ, RZ, R0 ;  /* 0x000000ffff7e7224 */ /* 0x004fc600078e0000 */
[----:B-1----:R-:W2:Y:S04]  /*5c730*/  LDL.LU R14, [R1+0xd30] ;  /* 0x000d3000010e7983 */ /* 0x002ea80000300800 */
[----:B------:R1:W-:Y:S01]  /*5c740*/  STL [R1+0xda8], R3 ;  /* 0x000da80301007387 */ /* 0x0003e20000100800 */
[----:B---3--:R-:W-:-:S03]  /*5c750*/  SHF.R.U32.HI R0, RZ, 0x6, R241 ;  /* 0x00000006ff007819 */ /* 0x008fc600000116f1 */
[----:B------:R-:W3:Y:S01]  /*5c760*/  LDL.LU R11, [R1+0xd3c] ;  /* 0x000d3c00010b7983 */ /* 0x000ee20000300800 */
[----:B------:R-:W-:-:S03]  /*5c770*/  SGXT.U32 R0, R0, 0x1 ;  /* 0x000000010000781a */ /* 0x000fc60000000000 */
[----:B------:R-:W4:Y:S01]  /*5c780*/  LDL.LU R15, [R1+0xd34] ;  /* 0x000d3400010f7983 */ /* 0x000f220000300800 */
[----:B------:R-:W-:Y:S01]  /*5c790*/  LOP3.LUT R0, R0, 0x3c, RZ, 0xfc, !PT ;  /* 0x0000003c00007812 */ /* 0x000fe200078efcff */
[----:B------:R-:W-:Y:S02]  /*5c7a0*/  IMAD.MOV.U32 R127, RZ, RZ, R3 ;  /* 0x000000ffff7f7224 */ /* 0x000fe400078e0003 */
[----:B------:R-:W4:Y:S01]  /*5c7b0*/  LDL.LU R16, [R1+0xcc8] ;  /* 0x000cc80001107983 */ /* 0x000f220000300800 */
[----:B------:R-:W-:-:S03]  /*5c7c0*/  ISETP.GE.AND P3, PT, R0, UR5, PT ;  /* 0x0000000500007c0c */ /* 0x000fc6000bf66270 */
[----:B-1----:R-:W4:Y:S04]  /*5c7d0*/  LDL.LU R3, [R1+0xcb0] ;  /* 0x000cb00001037983 */ /* 0x002f280000300800 */
[----:B------:R-:W4:Y:S04]  /*5c7e0*/  LDL.LU R0, [R1+0xcbc] ;  /* 0x000cbc0001007983 */ /* 0x000f280000300800 */
[----:B------:R1:W-:Y:S01]  /*5c7f0*/  LDGSTS.E [R124+-0x3fff8], desc[UR22][R126.64], P4 ;  /* 0xc00080007e7c7fae */ /* 0x0003e2000a1a1016 */
[----:B------:R-:W-:-:S03]  /*5c800*/  ISETP.GE.AND P4, PT, R17, UR5, PT ;  /* 0x0000000511007c0c */ /* 0x000fc6000bf86270 */
[----:B------:R-:W4:Y:S01]  /*5c810*/  LDL.LU R17, [R1+0xcb4] ;  /* 0x000cb40001117983 */ /* 0x000f220000300800 */
[----:B-1----:R-:W-:Y:S02]  /*5c820*/  SEL R127, RZ, 0x4, P3 ;  /* 0x00000004ff7f7807 */ /* 0x002fe40001800000 */
[----:B------:R-:W-:Y:S02]  /*5c830*/  SEL R126, RZ, 0x4, P4 ;  /* 0x00000004ff7e7807 */ /* 0x000fe40002000000 */
[----:B------:R-:W-:Y:S02]  /*5c840*/  SEL R127, R127, RZ, !P2 ;  /* 0x000000ff7f7f7207 */ /* 0x000fe40005000000 */
[----:B------:R-:W-:Y:S02]  /*5c850*/  SEL R126, R126, RZ, !P2 ;  /* 0x000000ff7e7e7207 */ /* 0x000fe40005000000 */
[----:B------:R-:W-:Y:S02]  /*5c860*/  ISETP.NE.U32.AND P4, PT, R127, RZ, PT ;  /* 0x000000ff7f00720c */ /* 0x000fe40003f85070 */
[----:B------:R-:W-:-:S02]  /*5c870*/  ISETP.NE.U32.AND P3, PT, R126, RZ, PT ;  /* 0x000000ff7e00720c */ /* 0x000fc40003f65070 */
[----:B---3--:R-:W-:-:S04]  /*5c880*/  IADD3 R11, P6, PT, R11, UR12, RZ ;  /* 0x0000000c0b0b7c10 */ /* 0x008fc8000ffde0ff */
[----:B--2---:R-:W-:Y:S01]  /*5c890*/  IADD3.X R14, PT, PT, R14, UR13, RZ, P6, !PT ;  /* 0x0000000d0e0e7c10 */ /* 0x004fe2000b7fe4ff */
[----:B------:R-:W-:Y:S01]  /*5c8a0*/  STL [R1+0xd3c], R11 ;  /* 0x000d3c0b01007387 */ /* 0x000fe20000100800 */
[----:B----4-:R-:W-:Y:S01]  /*5c8b0*/  IADD3 R15, P6, PT, R15, UR12, RZ ;  /* 0x0000000c0f0f7c10 */ /* 0x010fe2000ffde0ff */
[----:B------:R-:W-:Y:S02]  /*5c8c0*/  IMAD.MOV.U32 R126, RZ, RZ, R11 ;  /* 0x000000ffff7e7224 */ /* 0x000fe400078e000b */
[----:B------:R1:W-:Y:S01]  /*5c8d0*/  STL [R1+0xd30], R14 ;  /* 0x000d300e01007387 */ /* 0x0003e20000100800 */
[----:B------:R-:W-:Y:S01]  /*5c8e0*/  IMAD.MOV.U32 R127, RZ, RZ, R14 ;  /* 0x000000ffff7f7224 */ /* 0x000fe200078e000e */
[----:B------:R-:W-:Y:S02]  /*5c8f0*/  IADD3.X R16, PT, PT, R16, UR13, RZ, P6, !PT ;  /* 0x0000000d10107c10 */ /* 0x000fe4000b7fe4ff */
[----:B------:R2:W-:Y:S01]  /*5c900*/  STL [R1+0xd34], R15 ;  /* 0x000d340f01007387 */ /* 0x0005e20000100800 */
[----:B------:R-:W-:-:S03]  /*5c910*/  IADD3 R0, P6, PT, R0, UR12, RZ ;  /* 0x0000000c00007c10 */ /* 0x000fc6000ffde0ff */
[----:B------:R3:W-:Y:S01]  /*5c920*/  LDGSTS.E [R124+-0x3e000], desc[UR22][R126.64], P4 ;  /* 0xc20000007e7c7fae */ /* 0x0007e2000a1a1016 */
[--C-:B-1----:R-:W-:Y:S02]  /*5c930*/  SHF.R.U32.HI R14, RZ, 0x6, R241.reuse ;  /* 0x00000006ff0e7819 */ /* 0x102fe400000116f1 */
[----:B------:R-:W-:Y:S02]  /*5c940*/  IADD3.X R3, PT, PT, R3, UR13, RZ, P6, !PT ;  /* 0x0000000d03037c10 */ /* 0x000fe4000b7fe4ff */
[----:B------:R-:W-:Y:S01]  /*5c950*/  SGXT.U32 R14, R14, 0x1 ;  /* 0x000000010e0e781a */ /* 0x000fe20000000000 */
[----:B------:R-:W-:Y:S01]  /*5c960*/  STL [R1+0xcc8], R16 ;  /* 0x000cc81001007387 */ /* 0x000fe20000100800 */
[----:B------:R-:W-:Y:S02]  /*5c970*/  SHF.R.U32.HI R11, RZ, 0x6, R241 ;  /* 0x00000006ff0b7819 */ /* 0x000fe400000116f1 */
[----:B------:R-:W-:Y:S01]  /*5c980*/  LOP3.LUT R14, R14, 0x5c, RZ, 0xfc, !PT ;  /* 0x0000005c0e0e7812 */ /* 0x000fe200078efcff */
[----:B---3--:R-:W-:Y:S01]  /*5c990*/  IMAD.MOV.U32 R126, RZ, RZ, R15 ;  /* 0x000000ffff7e7224 */ /* 0x008fe200078e000f */
[----:B------:R-:W-:Y:S01]  /*5c9a0*/  IADD3 R17, P6, PT, R17, UR12, RZ ;  /* 0x0000000c11117c10 */ /* 0x000fe2000ffde0ff */
[----:B------:R-:W-:Y:S01]  /*5c9b0*/  IMAD.MOV.U32 R127, RZ, RZ, R16 ;  /* 0x000000ffff7f7224 */ /* 0x000fe200078e0010 */
[----:B------:R-:W-:Y:S01]  /*5c9c0*/  STL [R1+0xcbc], R0 ;  /* 0x000cbc0001007387 */ /* 0x000fe20000100800 */
[----:B------:R-:W-:-:S03]  /*5c9d0*/  SGXT.U32 R11, R11, 0x1 ;  /* 0x000000010b0b781a */ /* 0x000fc60000000000 */
[----:B------:R1:W-:Y:S04]  /*5c9e0*/  STL [R1+0xcb0], R3 ;  /* 0x000cb00301007387 */ /* 0x0003e80000100800 */
[----:B------:R3:W-:Y:S01]  /*5c9f0*/  LDGSTS.E [R124+-0x3dff8], desc[UR22][R126.64], P3 ;  /* 0xc20080007e7c7fae */ /* 0x0007e200099a1016 */
[----:B------:R-:W-:-:S03]  /*5ca00*/  ISETP.GE.AND P3, PT, R14, UR5, PT ;  /* 0x000000050e007c0c */ /* 0x000fc6000bf66270 */
[----:B--2---:R-:W2:Y:S01]  /*5ca10*/  LDL.LU R15, [R1+0xc9c] ;  /* 0x000c9c00010f7983 */ /* 0x004ea20000300800 */
[----:B------:R-:W-:-:S03]  /*5ca20*/  LOP3.LUT R11, R11, 0x5e, RZ, 0xfc, !PT ;  /* 0x0000005e0b0b7812 */ /* 0x000fc600078efcff */
[----:B------:R-:W-:Y:S04]  /*5ca30*/  STL [R1+0xcb4], R17 ;  /* 0x000cb41101007387 */ /* 0x000fe80000100800 */
[----:B------:R-:W4:Y:S01]  /*5ca40*/  LDL.LU R14, [R1+0xca0] ;  /* 0x000ca000010e7983 */ /* 0x000f220000300800 */
[----:B------:R-:W-:Y:S02]  /*5ca50*/  ISETP.GE.AND P4, PT, R11, UR5, PT ;  /* 0x000000050b007c0c */ /* 0x000fe4000bf86270 */
[----:B---3--:R-:W-:Y:S02]  /*5ca60*/  SEL R127, RZ, 0x4, P3 ;  /* 0x00000004ff7f7807 */ /* 0x008fe40001800000 */
[----:B------:R-:W-:Y:S02]  /*5ca70*/  SEL R126, RZ, 0x4, P4 ;  /* 0x00000004ff7e7807 */ /* 0x000fe40002000000 */
[----:B------:R-:W-:-:S02]  /*5ca80*/  SEL R127, R127, RZ, !P2 ;  /* 0x000000ff7f7f7207 */ /* 0x000fc40005000000 */
[----:B------:R-:W-:Y:S02]  /*5ca90*/  SEL R126, R126, RZ, !P2 ;  /* 0x000000ff7e7e7207 */ /* 0x000fe40005000000 */
[----:B------:R-:W-:Y:S01]  /*5caa0*/  ISETP.NE.U32.AND P4, PT, R127, RZ, PT ;  /* 0x000000ff7f00720c */ /* 0x000fe20003f85070 */
[----:B------:R-:W-:Y:S01]  /*5cab0*/  IMAD.MOV.U32 R127, RZ, RZ, R3 ;  /* 0x000000ffff7f7224 */ /* 0x000fe200078e0003 */
[----:B------:R-:W-:Y:S01]  /*5cac0*/  ISETP.NE.U32.AND P3, PT, R126, RZ, PT ;  /* 0x000000ff7e00720c */ /* 0x000fe20003f65070 */
[----:B------:R-:W-:Y:S01]  /*5cad0*/  IMAD.MOV.U32 R126, RZ, RZ, R0 ;  /* 0x000000ffff7e7224 */ /* 0x000fe200078e0000 */
[----:B-1----:R-:W3:Y:S04]  /*5cae0*/  LDL.LU R3, [R1+0xca4] ;  /* 0x000ca40001037983 */ /* 0x002ee80000300800 */
[----:B------:R-:W3:Y:S01]  /*5caf0*/  LDL.LU R0, [R1+0xca8] ;  /* 0x000ca80001007983 */ /* 0x000ee20000300800 */
[----:B------:R-:W-:-:S02]  /*5cb00*/  SHF.R.U32.HI R16, RZ, 0x6, R241 ;  /* 0x00000006ff107819 */ /* 0x000fc400000116f1 */
[----:B------:R-:W-:Y:S02]  /*5cb10*/  IADD3.X R13, PT, PT, R13, UR13, RZ, P6, !PT ;  /* 0x0000000d0d0d7c10 */ /* 0x000fe4000b7fe4ff */
[----:B------:R-:W-:Y:S01]  /*5cb20*/  SHF.R.U32.HI R11, RZ, 0x6, R241 ;  /* 0x00000006ff0b7819 */ /* 0x000fe200000116f1 */
[----:B------:R1:W-:Y:S01]  /*5cb30*/  LDGSTS.E [R124+-0x3c000], desc[UR22][R126.64], P4 ;  /* 0xc40000007e7c7fae */ /* 0x0003e2000a1a1016 */
[----:B------:R-:W-:Y:S02]  /*5cb40*/  SGXT.U32 R16, R16, 0x1 ;  /* 0x000000011010781a */ /* 0x000fe40000000000 */
[----:B------:R-:W-:Y:S02]  /*5cb50*/  SGXT.U32 R11, R11, 0x1 ;  /* 0x000000010b0b781a */ /* 0x000fe40000000000 */
[----:B------:R-:W-:Y:S02]  /*5cb60*/  LOP3.LUT R16, R16, 0x7c, RZ, 0xfc, !PT ;  /* 0x0000007c10107812 */ /* 0x000fe400078efcff */
[----:B------:R-:W-:Y:S01]  /*5cb70*/  LOP3.LUT R11, R11, 0x7e, RZ, 0xfc, !PT ;  /* 0x0000007e0b0b7812 */ /* 0x000fe200078efcff */
[----:B-1----:R-:W-:-:S02]  /*5cb80*/  IMAD.MOV.U32 R126, RZ, RZ, R17 ;  /* 0x000000ffff7e7224 */ /* 0x002fc400078e0011 */
[----:B------:R-:W-:Y:S01]  /*5cb90*/  IMAD.MOV.U32 R127, RZ, RZ, R13 ;  /* 0x000000ffff7f7224 */ /* 0x000fe200078e000d */
[----:B------:R-:W-:-:S04]  /*5cba0*/  ISETP.GE.AND P4, PT, R11, UR5, PT ;  /* 0x000000050b007c0c */ /* 0x000fc8000bf86270 */
[----:B------:R1:W-:Y:S01]  /*5cbb0*/  LDGSTS.E [R124+-0x3bff8], desc[UR22][R126.64], P3 ;  /* 0xc40080007e7c7fae */ /* 0x0003e200099a1016 */
[----:B------:R-:W-:Y:S02]  /*5cbc0*/  ISETP.GE.AND P3, PT, R16, UR5, PT ;  /* 0x0000000510007c0c */ /* 0x000fe4000bf66270 */
[----:B------:R-:W-:Y:S02]  /*5cbd0*/  IADD3 R42, P6, PT, R42, UR12, RZ ;  /* 0x0000000c2a2a7c10 */ /* 0x000fe4000ffde0ff */
[----:B-1----:R-:W-:Y:S02]  /*5cbe0*/  SEL R127, RZ, 0x4, P3 ;  /* 0x00000004ff7f7807 */ /* 0x002fe40001800000 */
[----:B------:R-:W-:Y:S02]  /*5cbf0*/  SEL R126, RZ, 0x4, P4 ;  /* 0x00000004ff7e7807 */ /* 0x000fe40002000000 */
[----:B------:R-:W-:Y:S02]  /*5cc00*/  SEL R127, R127, RZ, !P2 ;  /* 0x000000ff7f7f7207 */ /* 0x000fe40005000000 */
[----:B------:R-:W-:-:S02]  /*5cc10*/  SEL R126, R126, RZ, !P2 ;  /* 0x000000ff7e7e7207 */ /* 0x000fc40005000000 */
[----:B------:R-:W-:Y:S02]  /*5cc20*/  IADD3.X R43, PT, PT, R43, UR13, RZ, P6, !PT ;  /* 0x0000000d2b2b7c10 */ /* 0x000fe4000b7fe4ff */
[----:B------:R-:W-:Y:S02]  /*5cc30*/  ISETP.NE.U32.AND P4, PT, R127, RZ, PT ;  /* 0x000000ff7f00720c */ /* 0x000fe40003f85070 */
[----:B------:R-:W-:Y:S02]  /*5cc40*/  ISETP.NE.U32.AND P3, PT, R126, RZ, PT ;  /* 0x000000ff7e00720c */ /* 0x000fe40003f65070 */
[----:B------:R-:W-:-:S09]  /*5cc50*/  LOP3.LUT R11, R241, 0x7f, RZ, 0xc0, !PT ;  /* 0x0000007ff10b7812 */ /* 0x000fd200078ec0ff */
[----:B------:R-:W-:Y:S01]  /*5cc60*/  LDGSTS.E [R124+-0x3a000], desc[UR22][R42.64], P4 ;  /* 0xc60000002a7c7fae */ /* 0x000fe2000a1a1016 */
[----:B----4-:R-:W-:-:S04]  /*5cc70*/  IADD3 R14, P6, PT, R14, UR12, RZ ;  /* 0x0000000c0e0e7c10 */ /* 0x010fc8000ffde0ff */
[----:B--2---:R-:W-:Y:S01]  /*5cc80*/  IADD3.X R15, PT, PT, R15, UR13, RZ, P6, !PT ;  /* 0x0000000d0f0f7c10 */ /* 0x004fe2000b7fe4ff */
[----:B------:R-:W-:-:S04]  /*5cc90*/  IMAD.MOV.U32 R126, RZ, RZ, R14 ;  /* 0x000000ffff7e7224 */ /* 0x000fc800078e000e */
[----:B------:R-:W-:-:S05]  /*5cca0*/  IMAD.MOV.U32 R127, RZ, RZ, R15 ;  /* 0x000000ffff7f7224 */ /* 0x000fca00078e000f */
[----:B------:R1:W-:Y:S01]  /*5ccb0*/  LDGSTS.E [R124+-0x39ff8], desc[UR22][R126.64], P3 ;  /* 0xc60080007e7c7fae */ /* 0x0003e200099a1016 */
[----:B------:R-:W-:-:S03]  /*5ccc0*/  ISETP.GE.AND P3, PT, R11, UR5, PT ;  /* 0x000000050b007c0c */ /* 0x000fc6000bf66270 */
[----:B------:R-:W-:Y:S01]  /*5ccd0*/  STL [R1+0xca0], R14 ;  /* 0x000ca00e01007387 */ /* 0x000fe20000100800 */
[----:B------:R-:W-:-:S03]  /*5cce0*/  IADD3 R57, P4, PT, R57, UR14, RZ ;  /* 0x0000000e39397c10 */ /* 0x000fc6000ff9e0ff */
[----:B------:R-:W0:Y:S01]  /*5ccf0*/  LDGDEPBAR ;  /* 0x00000000000079af */ /* 0x000e220000000000 */
[----:B-1----:R-:W-:Y:S02]  /*5cd00*/  SEL R124, RZ, 0x4, P3 ;  /* 0x00000004ff7c7807 */ /* 0x002fe40001800000 */
[----:B---3--:R-:W-:Y:S01]  /*5cd10*/  IADD3 R0, P3, PT, R0, UR14, RZ ;  /* 0x0000000e00007c10 */ /* 0x008fe2000ff7e0ff */
[----:B------:R-:W-:Y:S03]  /*5cd20*/  STL [R1+0xc9c], R15 ;  /* 0x000c9c0f01007387 */ /* 0x000fe60000100800 */
[----:B------:R-:W-:Y:S01]  /*5cd30*/  IADD3.X R3, PT, PT, R3, UR15, RZ, P3, !PT ;  /* 0x0000000f03037c10 */ /* 0x000fe20009ffe4ff */
[----:B------:R1:W-:Y:S01]  /*5cd40*/  STL [R1+0xca8], R0 ;  /* 0x000ca80001007387 */ /* 0x0003e20000100800 */
[----:B------:R-:W-:-:S03]  /*5cd50*/  IMAD.MOV.U32 R126, RZ, RZ, R0 ;  /* 0x000000ffff7e7224 */ /* 0x000fc600078e0000 */
[----:B------:R2:W-:Y:S04]  /*5cd60*/  STL [R1+0xca4], R3 ;  /* 0x000ca40301007387 */ /* 0x0005e80000100800 */
[----:B------:R-:W3:Y:S04]  /*5cd70*/  LDL.LU R11, [R1+0x14] ;  /* 0x00001400010b7983 */ /* 0x000ee80000300800 */
[----:B-1----:R-:W4:Y:S04]  /*5cd80*/  LDL.LU R0, [R1+0x18] ;  /* 0x0000180001007983 */ /* 0x002f280000300800 */
[----:B------:R-:W3:Y:S04]  /*5cd90*/  LDL.LU R19, [R1+0x54] ;  /* 0x0000540001137983 */ /* 0x000ee80000300800 */
[----:B------:R-:W3:Y:S01]  /*5cda0*/  LDL.LU R15, [R1+0x58] ;  /* 0x00005800010f7983 */ /* 0x000ee20000300800 */
[----:B------:R-:W-:Y:S01]  /*5cdb0*/  SEL R124, R124, RZ, !P2 ;  /* 0x000000ff7c7c7207 */ /* 0x000fe20005000000 */
[----:B------:R-:W-:Y:S01]  /*5cdc0*/  ULEA UR5, UR18, UR7, 0x12 ;  /* 0x0000000712057291 */ /* 0x000fe2000f8e90ff */
[----:B------:R-:W-:Y:S01]  /*5cdd0*/  IADD3.X R58, PT, PT, R58, UR15, RZ, P4, !PT ;  /* 0x0000000f3a3a7c10 */ /* 0x000fe2000a7fe4ff */
[----:B------:R-:W-:Y:S01]  /*5cde0*/  IMAD.MOV.U32 R127, RZ, RZ, R3 ;  /* 0x000000ffff7f7224 */ /* 0x000fe200078e0003 */
[----:B------:R-:W-:Y:S01]  /*5cdf0*/  ISETP.NE.U32.AND P2, PT, R124, RZ, PT ;  /* 0x000000ff7c00720c */ /* 0x000fe20003f45070 */
[----:B------:R-:W3:Y:S01]  /*5ce00*/  LDL.LU R14, [R1+0x94] ;  /* 0x00009400010e7983 */ /* 0x000ee20000300800 */
[----:B------:R-:W-:Y:S01]  /*5ce10*/  IADD3 R84, P4, PT, R84, UR14, RZ ;  /* 0x0000000e54547c10 */ /* 0x000fe2000ff9e0ff */
[----:B------:R-:W-:Y:S01]  /*5ce20*/  VIADD R124, R12, UR5 ;  /* 0x000000050c7c7c36 */ /* 0x000fe20008000000 */
[----:B------:R-:W-:Y:S01]  /*5ce30*/  IADD3 R72, P3, PT, R72, UR14, RZ ;  /* 0x0000000e48487c10 */ /* 0x000fe2000ff7e0ff */
[----:B--2---:R-:W2:Y:S01]  /*5ce40*/  LDL.LU R3, [R1+0x98] ;  /* 0x0000980001037983 */ /* 0x004ea20000300800 */
[----:B------:R-:W-:-:S02]  /*5ce50*/  IADD3.X R85, PT, PT, R85, UR15, RZ, P4, !PT ;  /* 0x0000000f55557c10 */ /* 0x000fc4000a7fe4ff */
[----:B------:R-:W-:Y:S01]  /*5ce60*/  IADD3.X R73, PT, PT, R73, UR15, RZ, P3, !PT ;  /* 0x0000000f49497c10 */ /* 0x000fe20009ffe4ff */
[----:B------:R-:W2:Y:S01]  /*5ce70*/  LDL.LU R17, [R1+0xd4] ;  /* 0x0000d40001117983 */ /* 0x000ea20000300800 */
[----:B------:R-:W-:Y:S02]  /*5ce80*/  IADD3 R109, P4, PT, R109, UR14, RZ ;  /* 0x0000000e6d6d7c10 */ /* 0x000fe4000ff9e0ff */
[----:B------:R-:W-:Y:S01]  /*5ce90*/  IADD3 R98, P3, PT, R98, UR14, RZ ;  /* 0x0000000e62627c10 */ /* 0x000fe2000ff7e0ff */
[----:B------:R1:W-:Y:S01]  /*5cea0*/  LDGSTS.E [R124], desc[UR22][R126.64], P2 ;  /* 0x000000007e7c7fae */ /* 0x0003e200091a1016 */
[----:B------:R-:W-:Y:S02]  /*5ceb0*/  IADD3.X R110, PT, PT, R110, UR15, RZ, P4, !PT ;  /* 0x0000000f6e6e7c10 */ /* 0x000fe4000a7fe4ff */
[----:B------:R-:W-:Y:S01]  /*5cec0*/  IADD3.X R99, PT, PT, R99, UR15, RZ, P3, !PT ;  /* 0x0000000f63637c10 */ /* 0x000fe20009ffe4ff */
[----:B------:R-:W2:Y:S01]  /*5ced0*/  LDL.LU R16, [R1+0xd8] ;  /* 0x0000d80001107983 */ /* 0x000ea20000300800 */
[----:B------:R-:W-:Y:S01]  /*5cee0*/  IADD3 R131, P3, PT, R131, UR14, RZ ;  /* 0x0000000e83837c10 */ /* 0x000fe2000ff7e0ff */
[----:B-1----:R-:W-:-:S02]  /*5cef0*/  IMAD.MOV.U32 R126, RZ, RZ, R57 ;  /* 0x000000ffff7e7224 */ /* 0x002fc400078e0039 */
[----:B------:R-:W-:Y:S01]  /*5cf00*/  IMAD.MOV.U32 R127, RZ, RZ, R58 ;  /* 0x000000ffff7f7224 */ /* 0x000fe200078e003a */
[----:B------:R-:W-:-:S04]  /*5cf10*/  IADD3.X R130, PT, PT, R130, UR15, RZ, P3, !PT ;  /* 0x0000000f82827c10 */ /* 0x000fc80009ffe4ff */
[----:B------:R1:W-:Y:S01]  /*5cf20*/  LDGSTS.E [R124+0x400], desc[UR22][R126.64], P2 ;  /* 0x004000007e7c7fae */ /* 0x0003e200091a1016 */
[----:B------:R-:W-:-:S03]  /*5cf30*/  IADD3 R147, P4, PT, R147, UR14, RZ ;  /* 0x0000000e93937c10 */ /* 0x000fc6000ff9e0ff */
[----:B------:R-:W-:Y:S04]  /*5cf40*/  LDGSTS.E [R124+0x800], desc[UR22][R72.64], P2 ;  /* 0x00800000487c7fae */ /* 0x000fe800091a1016 */
[----:B------:R-:W-:Y:S01]  /*5cf50*/  LDGSTS.E [R124+0xc00], desc[UR22][R84.64], P2 ;  /* 0x00c00000547c7fae */ /* 0x000fe200091a1016 */
[----:B-1----:R-:W-:-:S03]  /*5cf60*/  IMAD.MOV.U32 R126, RZ, RZ, R109 ;  /* 0x000000ffff7e7224 */ /* 0x002fc600078e006d */
[----:B------:R-:W-:Y:S01]  /*5cf70*/  LDGSTS.E [R124+0x1000], desc[UR22][R98.64], P2 ;  /* 0x01000000627c7fae */ /* 0x000fe200091a1016 */
[----:B------:R-:W-:Y:S01]  /*5cf80*/  IMAD.MOV.U32 R127, RZ, RZ, R110 ;  /* 0x000000ffff7f7224 */ /* 0x000fe200078e006e */
[----:B------:R-:W-:-:S04]  /*5cf90*/  IADD3.X R146, PT, PT, R146, UR15, RZ, P4, !PT ;  /* 0x0000000f92927c10 */ /* 0x000fc8000a7fe4ff */
[----:B------:R1:W-:Y:S01]  /*5cfa0*/  LDGSTS.E [R124+0x1400], desc[UR22][R126.64], P2 ;  /* 0x014000007e7c7fae */ /* 0x0003e200091a1016 */
[----:B------:R-:W-:Y:S02]  /*5cfb0*/  IADD3 R163, P3, PT, R163, UR14, RZ ;  /* 0x0000000ea3a37c10 */ /* 0x000fe4000ff7e0ff */
[----:B------:R-:W-:Y:S02]  /*5cfc0*/  IADD3 R179, P4, PT, R179, UR14, RZ ;  /* 0x0000000eb3b37c10 */ /* 0x000fe4000ff9e0ff */
[----:B------:R-:W-:Y:S01]  /*5cfd0*/  IADD3.X R162, PT, PT, R162, UR15, RZ, P3, !PT ;  /* 0x0000000fa2a27c10 */ /* 0x000fe20009ffe4ff */
[----:B-1----:R-:W-:Y:S02]  /*5cfe0*/  IMAD.MOV.U32 R126, RZ, RZ, R131 ;  /* 0x000000ffff7e7224 */ /* 0x002fe400078e0083 */
[----:B------:R-:W-:-:S05]  /*5cff0*/  IMAD.MOV.U32 R127, RZ, RZ, R130 ;  /* 0x000000ffff7f7224 */ /* 0x000fca00078e0082 */
[----:B------:R1:W-:Y:S01]  /*5d000*/  LDGSTS.E [R124+0x1800], desc[UR22][R126.64], P2 ;  /* 0x018000007e7c7fae */ /* 0x0003e200091a1016 */
[----:B------:R-:W-:Y:S02]  /*5d010*/  IADD3.X R178, PT, PT, R178, UR15, RZ, P4, !PT ;  /* 0x0000000fb2b27c10 */ /* 0x000fe4000a7fe4ff */
[----:B------:R-:W-:Y:S01]  /*5d020*/  IADD3 R195, P3, PT, R195, UR14, RZ ;  /* 0x0000000ec3c37c10 */ /* 0x000fe2000ff7e0ff */
        /* <DEDUP_REMOVED lines=18> */
[----:B------:R-:W-:Y:S01]  /*5d150*/  IADD3.X R242, PT, PT, R242, UR15, RZ, P4, !PT ;  /* 0x0000000ff2f27c10 */ /* 0x000fe2000a7fe4ff */
[----:B-1----:R-:W-:Y:S02]  /*5d160*/  IMAD.MOV.U32 R126, RZ, RZ, R211 ;  /* 0x000000ffff7e7224 */ /* 0x002fe400078e00d3 */
[----:B------:R-:W-:-:S05]  /*5d170*/  IMAD.MOV.U32 R127, RZ, RZ, R210 ;  /* 0x000000ffff7f7224 */ /* 0x000fca00078e00d2 */
[----:B------:R1:W-:Y:S02]  /*5d180*/  LDGSTS.E [R124+0x2c00], desc[UR22][R126.64], P2 ;  /* 0x02c000007e7c7fae */ /* 0x0003e400091a1016 */
[----:B-1----:R-:W-:Y:S02]  /*5d190*/  IMAD.MOV.U32 R126, RZ, RZ, R227 ;  /* 0x000000ffff7e7224 */ /* 0x002fe400078e00e3 */
[----:B------:R-:W-:-:S05]  /*5d1a0*/  IMAD.MOV.U32 R127, RZ, RZ, R226 ;  /* 0x000000ffff7f7224 */ /* 0x000fca00078e00e2 */
[----:B------:R1:W-:Y:S02]  /*5d1b0*/  LDGSTS.E [R124+0x3000], desc[UR22][R126.64], P2 ;  /* 0x030000007e7c7fae */ /* 0x0003e400091a1016 */
[----:B-1----:R-:W-:Y:S02]  /*5d1c0*/  IMAD.MOV.U32 R126, RZ, RZ, R243 ;  /* 0x000000ffff7e7224 */ /* 0x002fe400078e00f3 */
[----:B------:R-:W-:-:S05]  /*5d1d0*/  IMAD.MOV.U32 R127, RZ, RZ, R242 ;  /* 0x000000ffff7f7224 */ /* 0x000fca00078e00f2 */
[----:B------:R1:W-:Y:S01]  /*5d1e0*/  LDGSTS.E [R124+0x3400], desc[UR22][R126.64], P2 ;  /* 0x034000007e7c7fae */ /* 0x0003e200091a1016 */
[----:B----4-:R-:W-:-:S04]  /*5d1f0*/  IADD3 R0, P3, PT, R0, UR14, RZ ;  /* 0x0000000e00007c10 */ /* 0x010fc8000ff7e0ff */
[----:B---3--:R-:W-:Y:S02]  /*5d200*/  IADD3.X R11, PT, PT, R11, UR15, RZ, P3, !PT ;  /* 0x0000000f0b0b7c10 */ /* 0x008fe40009ffe4ff */
[----:B------:R-:W-:Y:S01]  /*5d210*/  IADD3 R15, P4, PT, R15, UR14, RZ ;  /* 0x0000000e0f0f7c10 */ /* 0x000fe2000ff9e0ff */
[----:B------:R3:W-:Y:S01]  /*5d220*/  STL [R1+0x18], R0 ;  /* 0x0000180001007387 */ /* 0x0007e20000100800 */
[----:B-1----:R-:W-:Y:S02]  /*5d230*/  IMAD.MOV.U32 R126, RZ, RZ, R0 ;  /* 0x000000ffff7e7224 */ /* 0x002fe400078e0000 */
[----:B------:R-:W-:Y:S01]  /*5d240*/  IADD3.X R19, PT, PT, R19, UR15, RZ, P4, !PT ;  /* 0x0000000f13137c10 */ /* 0x000fe2000a7fe4ff */
[----:B------:R-:W-:Y:S01]  /*5d250*/  IMAD.MOV.U32 R127, RZ, RZ, R11 ;  /* 0x000000ffff7f7224 */ /* 0x000fe200078e000b */
[----:B------:R1:W-:Y:S04]  /*5d260*/  STL [R1+0x14], R11 ;  /* 0x0000140b01007387 */ /* 0x0003e80000100800 */
[----:B------:R4:W-:Y:S04]  /*5d270*/  STL [R1+0x58], R15 ;  /* 0x0000580f01007387 */ /* 0x0009e80000100800 */
[----:B---3--:R-:W3:Y:S04]  /*5d280*/  LDL.LU R0, [R1+0x118] ;  /* 0x0001180001007983 */ /* 0x008ee80000300800 */
[----:B------:R2:W-:Y:S04]  /*5d290*/  STL [R1+0x54], R19 ;  /* 0x0000541301007387 */ /* 0x0005e80000100800 */
[----:B------:R2:W-:Y:S04]  /*5d2a0*/  LDGSTS.E [R124+0x3800], desc[UR22][R126.64], P2 ;  /* 0x038000007e7c7fae */ /* 0x0005e800091a1016 */
[----:B-1----:R-:W3:Y:S01]  /*5d2b0*/  LDL.LU R11, [R1+0x158] ;  /* 0x00015800010b7983 */ /* 0x002ee20000300800 */
[----:B--2---:R-:W-:-:S03]  /*5d2c0*/  IMAD.MOV.U32 R126, RZ, RZ, R15 ;  /* 0x000000ffff7e7224 */ /* 0x004fc600078e000f */
[----:B----4-:R-:W2:Y:S01]  /*5d2d0*/  LDL.LU R15, [R1+0x114] ;  /* 0x00011400010f7983 */ /* 0x010ea20000300800 */
[----:B------:R-:W-:-:S03]  /*5d2e0*/  IMAD.MOV.U32 R127, RZ, RZ, R19 ;  /* 0x000000ffff7f7224 */ /* 0x000fc600078e0013 */
[----:B------:R-:W4:Y:S01]  /*5d2f0*/  LDL.LU R19, [R1+0x154] ;  /* 0x0001540001137983 */ /* 0x000f220000300800 */
[----:B------:R-:W-:Y:S02]  /*5d300*/  IADD3 R3, P3, PT, R3, UR14, RZ ;  /* 0x0000000e03037c10 */ /* 0x000fe4000ff7e0ff */
[----:B------:R-:W-:Y:S01]  /*5d310*/  IADD3 R16, P4, PT, R16, UR14, RZ ;  /* 0x0000000e10107c10 */ /* 0x000fe2000ff9e0ff */
[----:B------:R1:W-:Y:S01]  /*5d320*/  LDGSTS.E [R124+0x3c00], desc[UR22][R126.64], P2 ;  /* 0x03c000007e7c7fae */ /* 0x0003e200091a1016 */
[----:B------:R-:W-:Y:S02]  /*5d330*/  IADD3.X R14, PT, PT, R14, UR15, RZ, P3, !PT ;  /* 0x0000000f0e0e7c10 */ /* 0x000fe40009ffe4ff */
[----:B------:R-:W-:Y:S01]  /*5d340*/  IADD3.X R17, PT, PT, R17, UR15, RZ, P4, !PT ;  /* 0x0000000f11117c10 */ /* 0x000fe2000a7fe4ff */
[----:B------:R1:W-:Y:S04]  /*5d350*/  STL [R1+0x98], R3 ;  /* 0x0000980301007387 */ /* 0x0003e80000100800 */
[----:B------:R1:W-:Y:S02]  /*5d360*/  STL [R1+0x94], R14 ;  /* 0x0000940e01007387 */ /* 0x0003e40000100800 */
[----:B-1----:R-:W-:-:S02]  /*5d370*/  IMAD.MOV.U32 R126, RZ, RZ, R3 ;  /* 0x000000ffff7e7224 */ /* 0x002fc400078e0003 */
[----:B------:R-:W-:Y:S01]  /*5d380*/  IMAD.MOV.U32 R127, RZ, RZ, R14 ;  /* 0x000000ffff7f7224 */ /* 0x000fe200078e000e */
[----:B------:R1:W-:Y:S04]  /*5d390*/  STL [R1+0xd8], R16 ;  /* 0x0000d81001007387 */ /* 0x0003e80000100800 */
[----:B------:R-:W4:Y:S04]  /*5d3a0*/  LDL.LU R3, [R1+0x198] ;  /* 0x0001980001037983 */ /* 0x000f280000300800 */
[----:B------:R1:W-:Y:S04]  /*5d3b0*/  STL [R1+0xd4], R17 ;  /* 0x0000d41101007387 */ /* 0x0003e80000100800 */
[----:B------:R1:W-:Y:S04]  /*5d3c0*/  LDGSTS.E [R124+0x4000], desc[UR22][R126.64], P2 ;  /* 0x040000007e7c7fae */ /* 0x0003e800091a1016 */
[----:B------:R-:W4:Y:S01]  /*5d3d0*/  LDL.LU R14, [R1+0x1d8] ;  /* 0x0001d800010e7983 */ /* 0x000f220000300800 */
[----:B-1----:R-:W-:-:S03]  /*5d3e0*/  IMAD.MOV.U32 R126, RZ, RZ, R16 ;  /* 0x000000ffff7e7224 */ /* 0x002fc600078e0010 */
[----:B------:R-:W4:Y:S01]  /*5d3f0*/  LDL.LU R16, [R1+0x194] ;  /* 0x0001940001107983 */ /* 0x000f220000300800 */
[----:B------:R-:W-:-:S03]  /*5d400*/  IMAD.MOV.U32 R127, RZ, RZ, R17 ;  /* 0x000000ffff7f7224 */ /* 0x000fc600078e0011 */
[----:B------:R-:W4:Y:S04]  /*5d410*/  LDL.LU R17, [R1+0x1d4] ;  /* 0x0001d40001117983 */ /* 0x000f280000300800 */
[----:B------:R1:W-:Y:S01]  /*5d420*/  LDGSTS.E [R124+0x4400], desc[UR22][R126.64], P2 ;  /* 0x044000007e7c7fae */ /* 0x0003e200091a1016 */
[----:B---3--:R-:W-:-:S05]  /*5d430*/  IADD3 R0, P3, PT, R0, UR14, RZ ;  /* 0x0000000e00007c10 */ /* 0x008fca000ff7e0ff */
[----:B------:R3:W-:Y:S01]  /*5d440*/  STL [R1+0x118], R0 ;  /* 0x0001180001007387 */ /* 0x0007e20000100800 */
[----:B-1----:R-:W-:Y:S01]  /*5d450*/  IMAD.MOV.U32 R126, RZ, RZ, R0 ;  /* 0x000000ffff7e7224 */ /* 0x002fe200078e0000 */
[----:B------:R-:W-:Y:S02]  /*5d460*/  IADD3 R11, P4, PT, R11, UR14, RZ ;  /* 0x0000000e0b0b7c10 */ /* 0x000fe4000ff9e0ff */
[----:B--2---:R-:W-:Y:S02]  /*5d470*/  IADD3.X R15, PT, PT, R15, UR15, RZ, P3, !PT ;  /* 0x0000000f0f0f7c10 */ /* 0x004fe40009ffe4ff */
[----:B----4-:R-:W-:-:S03]  /*5d480*/  IADD3.X R19, PT, PT, R19, UR15, RZ, P4, !PT ;  /* 0x0000000f13137c10 */ /* 0x010fc6000a7fe4ff */
        /* <DEDUP_REMOVED lines=8> */
[----:B------:R-:W2:Y:S01]  /*5d510*/  LDL.LU R11, [R1+0x214] ;  /* 0x00021400010b7983 */ /* 0x000ea20000300800 */
[----:B------:R-:W-:-:S03]  /*5d520*/  IMAD.MOV.U32 R127, RZ, RZ, R19 ;  /* 0x000000ffff7f7224 */ /* 0x000fc600078e0013 */
[----:B----4-:R-:W4:Y:S01]  /*5d530*/  LDL.LU R19, [R1+0x254] ;  /* 0x0002540001137983 */ /* 0x010f220000300800 */
[----:B------:R-:W-:Y:S02]  /*5d540*/  IADD3 R3, P3, PT, R3, UR14, RZ ;  /* 0x0000000e03037c10 */ /* 0x000fe4000ff7e0ff */
[----:B------:R-:W-:Y:S01]  /*5d550*/  IADD3 R14, P4, PT, R14, UR14, RZ ;  /* 0x0000000e0e0e7c10 */ /* 0x000fe2000ff9e0ff */
[----:B------:R1:W-:Y:S01]  /*5d560*/  LDGSTS.E [R124+0x4c00], desc[UR22][R126.64], P2 ;  /* 0x04c000007e7c7fae */ /* 0x0003e200091a1016 */
[----:B------:R-:W-:-:S03]  /*5d570*/  IADD3.X R16, PT, PT, R16, UR15, RZ, P3, !PT ;  /* 0x0000000f10107c10 */ /* 0x000fc60009ffe4ff */
[----:B------:R1:W-:Y:S01]  /*5d580*/  STL [R1+0x198], R3 ;  /* 0x0001980301007387 */ /* 0x0003e20000100800 */
[----:B------:R-:W-:-:S03]  /*5d590*/  IADD3.X R17, PT, PT, R17, UR15, RZ, P4, !PT ;  /* 0x0000000f11117c10 */ /* 0x000fc6000a7fe4ff */
[----:B------:R1:W-:Y:S02]  /*5d5a0*/  STL [R1+0x194], R16 ;  /* 0x0001941001007387 */ /* 0x0003e40000100800 */
[----:B-1----:R-:W-:Y:S02]  /*5d5b0*/  IMAD.MOV.U32 R126, RZ, RZ, R3 ;  /* 0x000000ffff7e7224 */ /* 0x002fe400078e0003 */
        /* <DEDUP_REMOVED lines=264> */
[----:B------:R-:W-:Y:S01]  /*5e640*/  STL [R1+0x918], R0 ;  /* 0x0009180001007387 */ /* 0x000fe20000100800 */
[----:B-1----:R-:W-:Y:S01]  /*5e650*/  IMAD.MOV.U32 R126, RZ, RZ, R0 ;  /* 0x000000ffff7e7224 */ /* 0x002fe200078e0000 */
[----:B------:R-:W-:Y:S02]  /*5e660*/  IADD3 R11, P4, PT, R11, UR14, RZ ;  /* 0x0000000e0b0b7c10 */ /* 0x000fe4000ff9e0ff */
[----:B--2---:R-:W-:Y:S02]  /*5e670*/  IADD3.X R15, PT, PT, R15, UR15, RZ, P3, !PT ;  /* 0x0000000f0f0f7c10 */ /* 0x004fe40009ffe4ff */
[----:B----4-:R-:W-:-:S03]  /*5e680*/  IADD3.X R19, PT, PT, R19, UR15, RZ, P4, !PT ;  /* 0x0000000f13137c10 */ /* 0x010fc6000a7fe4ff */
[----:B------:R-:W-:Y:S01]  /*5e690*/  IMAD.MOV.U32 R127, RZ, RZ, R15 ;  /* 0x000000ffff7f7224 */ /* 0x000fe200078e000f */
[----:B------:R1:W-:Y:S04]  /*5e6a0*/  STL [R1+0x914], R15 ;  /* 0x0009140f01007387 */ /* 0x0003e80000100800 */
[----:B------:R-:W-:Y:S04]  /*5e6b0*/  STL [R1+0x958], R11 ;  /* 0x0009580b01007387 */ /* 0x000fe80000100800 */
[----:B------:R2:W-:Y:S04]  /*5e6c0*/  LDGSTS.E [R124+0x24800], desc[UR22][R126.64], P2 ;  /* 0x248000007e7c7fae */ /* 0x0005e800091a1016 */
[----:B-1----:R-:W3:Y:S04]  /*5e6d0*/  LDL.LU R15, [R1+0xa18] ;  /* 0x000a1800010f7983 */ /* 0x002ee80000300800 */
[----:B------:R1:W-:Y:S04]  /*5e6e0*/  STL [R1+0x954], R19 ;  /* 0x0009541301007387 */ /* 0x0003e80000100800 */
[----:B------:R-:W4:Y:S01]  /*5e6f0*/  LDL.LU R0, [R1+0xa58] ;  /* 0x000a580001007983 */ /* 0x000f220000300800 */
[----:B--2---:R-:W-:-:S03]  /*5e700*/  IMAD.MOV.U32 R127, RZ, RZ, R19 ;  /* 0x000000ffff7f7224 */ /* 0x004fc600078e0013 */
[----:B-1----:R-:W2:Y:S01]  /*5e710*/  LDL.LU R19, [R1+0xa14] ;  /* 0x000a140001137983 */ /* 0x002ea20000300800 */
[----:B------:R-:W-:-:S03]  /*5e720*/  IMAD.MOV.U32 R126, RZ, RZ, R11 ;  /* 0x000000ffff7e7224 */ /* 0x000fc600078e000b */
[----:B------:R-:W2:Y:S01]  /*5e730*/  LDL.LU R11, [R1+0xa54] ;  /* 0x000a5400010b7983 */ /* 0x000ea20000300800 */
[----:B------:R-:W-:Y:S02]  /*5e740*/  IADD3 R3, P3, PT, R3, UR14, RZ ;  /* 0x0000000e03037c10 */ /* 0x000fe4000ff7e0ff */
[----:B------:R-:W-:Y:S01]  /*5e750*/  IADD3 R14, P4, PT, R14, UR14, RZ ;  /* 0x0000000e0e0e7c10 */ /* 0x000fe2000ff9e0ff */
[----:B------:R1:W-:Y:S04]  /*5e760*/  LDGSTS.E [R124+0x24c00], desc[UR22][R126.64], P2 ;  /* 0x24c000007e7c7fae */ /* 0x0003e800091a1016 */
[----:B------:R-:W-:Y:S01]  /*5e770*/  STL [R1+0x998], R3 ;  /* 0x0009980301007387 */ /* 0x000fe20000100800 */
[----:B------:R-:W-:Y:S01]  /*5e780*/  IADD3.X R16, PT, PT, R16, UR15, RZ, P3, !PT ;  /* 0x0000000f10107c10 */ /* 0x000fe20009ffe4ff */
[----:B-1----:R-:W-:Y:S01]  /*5e790*/  IMAD.MOV.U32 R126, RZ, RZ, R3 ;  /* 0x000000ffff7e7224 */ /* 0x002fe200078e0003 */
[----:B------:R-:W-:-:S03]  /*5e7a0*/  IADD3.X R17, PT, PT, R17, UR15, RZ, P4, !PT ;  /* 0x0000000f11117c10 */ /* 0x000fc6000a7fe4ff */
[----:B------:R-:W-:Y:S01]  /*5e7b0*/  IMAD.MOV.U32 R127, RZ, RZ, R16 ;  /* 0x000000ffff7f7224 */ /* 0x000fe200078e0010 */
[----:B------:R1:W-:Y:S04]  /*5e7c0*/  STL [R1+0x994], R16 ;  /* 0x0009941001007387 */ /* 0x0003e80000100800 */
[----:B------:R-:W-:Y:S04]  /*5e7d0*/  STL [R1+0x9d8], R14 ;  /* 0x0009d80e01007387 */ /* 0x000fe80000100800 */
[----:B------:R1:W-:Y:S04]  /*5e7e0*/  LDGSTS.E [R124+0x25000], desc[UR22][R126.64], P2 ;  /* 0x250000007e7c7fae */ /* 0x0003e800091a1016 */
[----:B-1----:R-:W2:Y:S04]  /*5e7f0*/  LDL.LU R16, [R1+0xa98] ;  /* 0x000a980001107983 */ /* 0x002ea80000300800 */
[----:B------:R1:W-:Y:S04]  /*5e800*/  STL [R1+0x9d4], R17 ;  /* 0x0009d41101007387 */ /* 0x0003e80000100800 */
[----:B------:R-:W2:Y:S01]  /*5e810*/  LDL.LU R3, [R1+0xad8] ;  /* 0x000ad80001037983 */ /* 0x000ea20000300800 */
[----:B------:R-:W-:-:S02]  /*5e820*/  IMAD.MOV.U32 R127, RZ, RZ, R17 ;  /* 0x000000ffff7f7224 */ /* 0x000fc400078e0011 */
[----:B------:R-:W-:Y:S01]  /*5e830*/  IMAD.MOV.U32 R126, RZ, RZ, R14 ;  /* 0x000000ffff7e7224 */ /* 0x000fe200078e000e */
[----:B-1----:R-:W2:Y:S04]  /*5e840*/  LDL.LU R17, [R1+0xa94] ;  /* 0x000a940001117983 */ /* 0x002ea80000300800 */
[----:B------:R-:W2:Y:S04]  /*5e850*/  LDL.LU R14, [R1+0xad4] ;  /* 0x000ad400010e7983 */ /* 0x000ea80000300800 */
[----:B------:R1:W-:Y:S01]  /*5e860*/  LDGSTS.E [R124+0x25400], desc[UR22][R126.64], P2 ;  /* 0x254000007e7c7fae */ /* 0x0003e200091a1016 */
[----:B---3--:R-:W-:-:S02]  /*5e870*/  IADD3 R15, P3, PT, R15, UR14, RZ ;  /* 0x0000000e0f0f7c10 */ /* 0x008fc4000ff7e0ff */
[----:B----4-:R-:W-:-:S03]  /*5e880*/  IADD3 R0, P4, PT, R0, UR14, RZ ;  /* 0x0000000e00007c10 */ /* 0x010fc6000ff9e0ff */
[----:B-1----:R-:W-:Y:S01]  /*5e890*/  IMAD.MOV.U32 R126, RZ, RZ, R15 ;  /* 0x000000ffff7e7224 */ /* 0x002fe200078e000f */
[----:B--2---:R-:W-:Y:S01]  /*5e8a0*/  IADD3.X R19, PT, PT, R19, UR15, RZ, P3, !PT ;  /* 0x0000000f13137c10 */ /* 0x004fe20009ffe4ff */
[----:B------:R1:W-:Y:S01]  /*5e8b0*/  STL [R1+0xa18], R15 ;  /* 0x000a180f01007387 */ /* 0x0003e20000100800 */
[----:B------:R-:W-:-:S03]  /*5e8c0*/  IADD3.X R11, PT, PT, R11, UR15, RZ, P4, !PT ;  /* 0x0000000f0b0b7c10 */ /* 0x000fc6000a7fe4ff */
[----:B------:R-:W-:Y:S01]  /*5e8d0*/  IMAD.MOV.U32 R127, RZ, RZ, R19 ;  /* 0x000000ffff7f7224 */ /* 0x000fe200078e0013 */
[----:B------:R-:W-:Y:S04]  /*5e8e0*/  STL [R1+0xa14], R19 ;  /* 0x000a141301007387 */ /* 0x000fe80000100800 */
[----:B------:R-:W-:Y:S04]  /*5e8f0*/  STL [R1+0xa58], R0 ;  /* 0x000a580001007387 */ /* 0x000fe80000100800 */
[----:B------:R2:W-:Y:S04]  /*5e900*/  LDGSTS.E [R124+0x25800], desc[UR22][R126.64], P2 ;  /* 0x258000007e7c7fae */ /* 0x0005e800091a1016 */
[----:B------:R3:W-:Y:S04]  /*5e910*/  STL [R1+0xa54], R11 ;  /* 0x000a540b01007387 */ /* 0x0007e80000100800 */
[----:B-1----:R-:W4:Y:S01]  /*5e920*/  LDL.LU R15, [R1+0xb14] ;  /* 0x000b1400010f7983 */ /* 0x002f220000300800 */
[----:B--2---:R-:W-:-:S03]  /*5e930*/  IMAD.MOV.U32 R127, RZ, RZ, R11 ;  /* 0x000000ffff7f7224 */ /* 0x004fc600078e000b */
[----:B---3--:R-:W2:Y:S01]  /*5e940*/  LDL.LU R11, [R1+0xb18] ;  /* 0x000b1800010b7983 */ /* 0x008ea20000300800 */
[----:B------:R-:W-:-:S03]  /*5e950*/  IMAD.MOV.U32 R126, RZ, RZ, R0 ;  /* 0x000000ffff7e7224 */ /* 0x000fc600078e0000 */
[----:B------:R-:W3:Y:S04]  /*5e960*/  LDL.LU R241, [R1+0xb54] ;  /* 0x000b540001f17983 */ /* 0x000ee80000300800 */
[----:B------:R-:W3:Y:S01]  /*5e970*/  LDL.LU R0, [R1+0xb58] ;  /* 0x000b580001007983 */ /* 0x000ee20000300800 */
[----:B------:R-:W-:-:S03]  /*5e980*/  IADD3 R16, P3, PT, R16, UR14, RZ ;  /* 0x0000000e10107c10 */ /* 0x000fc6000ff7e0ff */
[----:B------:R1:W-:Y:S01]  /*5e990*/  LDGSTS.E [R124+0x25c00], desc[UR22][R126.64], P2 ;  /* 0x25c000007e7c7fae */ /* 0x0003e200091a1016 */
[----:B------:R-:W-:-:S03]  /*5e9a0*/  IADD3 R3, P4, PT, R3, UR14, RZ ;  /* 0x0000000e03037c10 */ /* 0x000fc6000ff9e0ff */
[----:B------:R-:W-:Y:S01]  /*5e9b0*/  STL [R1+0xa98], R16 ;  /* 0x000a981001007387 */ /* 0x000fe20000100800 */
[----:B------:R-:W-:Y:S02]  /*5e9c0*/  IADD3.X R17, PT, PT, R17, UR15, RZ, P3, !PT ;  /* 0x0000000f11117c10 */ /* 0x000fe40009ffe4ff */
[----:B------:R-:W-:-:S03]  /*5e9d0*/  IADD3.X R14, PT, PT, R14, UR15, RZ, P4, !PT ;  /* 0x0000000f0e0e7c10 */ /* 0x000fc6000a7fe4ff */
[----:B------:R1:W-:Y:S04]  /*5e9e0*/  STL [R1+0xa94], R17 ;  /* 0x000a941101007387 */ /* 0x0003e80000100800 */
[----:B------:R-:W-:Y:S04]  /*5e9f0*/  STL [R1+0xad8], R3 ;  /* 0x000ad80301007387 */ /* 0x000fe80000100800 */
[----:B------:R1:W-:Y:S02]  /*5ea00*/  STL [R1+0xad4], R14 ;  /* 0x000ad40e01007387 */ /* 0x0003e40000100800 */
[----:B-1----:R-:W-:-:S02]  /*5ea10*/  IMAD.MOV.U32 R126, RZ, RZ, R16 ;  /* 0x000000ffff7e7224 */ /* 0x002fc400078e0010 */
[----:B------:R-:W3:Y:S01]  /*5ea20*/  LDL.LU R240, [R1+0xb94] ;  /* 0x000b940001f07983 */ /* 0x000ee20000300800 */
[----:B------:R-:W-:-:S03]  /*5ea30*/  IMAD.MOV.U32 R127, RZ, RZ, R17 ;  /* 0x000000ffff7f7224 */ /* 0x000fc600078e0011 */
[----:B------:R-:W3:Y:S04]  /*5ea40*/  LDL.LU R19, [R1+0xb98] ;  /* 0x000b980001137983 */ /* 0x000ee80000300800 */
[----:B------:R-:W3:Y:S04]  /*5ea50*/  LDL.LU R17, [R1+0xbd4] ;  /* 0x000bd40001117983 */ /* 0x000ee80000300800 */
[----:B------:R-:W3:Y:S04]  /*5ea60*/  LDL.LU R16, [R1+0xbd8] ;  /* 0x000bd80001107983 */ /* 0x000ee80000300800 */
[----:B------:R1:W-:Y:S02]  /*5ea70*/  LDGSTS.E [R124+0x26000], desc[UR22][R126.64], P2 ;  /* 0x260000007e7c7fae */ /* 0x0003e400091a1016 */
[----:B-1----:R-:W-:-:S02]  /*5ea80*/  IMAD.MOV.U32 R126, RZ, RZ, R3 ;  /* 0x000000ffff7e7224 */ /* 0x002fc400078e0003 */
[----:B------:R-:W-:Y:S02]  /*5ea90*/  IMAD.MOV.U32 R127, RZ, RZ, R14 ;  /* 0x000000ffff7f7224 */ /* 0x000fe400078e000e */
[----:B------:R-:W3:Y:S04]  /*5eaa0*/  LDL.LU R14, [R1+0xc18] ;  /* 0x000c1800010e7983 */ /* 0x000ee80000300800 */
[----:B------:R-:W3:Y:S04]  /*5eab0*/  LDL.LU R3, [R1+0xc58] ;  /* 0x000c580001037983 */ /* 0x000ee80000300800 */
[----:B------:R1:W-:Y:S01]  /*5eac0*/  LDGSTS.E [R124+0x26400], desc[UR22][R126.64], P2 ;  /* 0x264000007e7c7fae */ /* 0x0003e200091a1016 */
[----:B--2---:R-:W-:-:S04]  /*5ead0*/  IADD3 R11, P3, PT, R11, UR14, RZ ;  /* 0x0000000e0b0b7c10 */ /* 0x004fc8000ff7e0ff */
[----:B----4-:R-:W-:Y:S01]  /*5eae0*/  IADD3.X R15, PT, PT, R15, UR15, RZ, P3, !PT ;  /* 0x0000000f0f0f7c10 */ /* 0x010fe20009ffe4ff */
[----:B------:R-:W-:Y:S01]  /*5eaf0*/  STL [R1+0xb18], R11 ;  /* 0x000b180b01007387 */ /* 0x000fe20000100800 */
[----:B---3--:R-:W-:-:S03]  /*5eb00*/  IADD3 R0, P4, PT, R0, UR14, RZ ;  /* 0x0000000e00007c10 */ /* 0x008fc6000ff9e0ff */
[----:B------:R2:W-:Y:S01]  /*5eb10*/  STL [R1+0xb14], R15 ;  /* 0x000b140f01007387 */ /* 0x0005e20000100800 */
[----:B-1----:R-:W-:Y:S01]  /*5eb20*/  IMAD.MOV.U32 R126, RZ, RZ, R11 ;  /* 0x000000ffff7e7224 */ /* 0x002fe200078e000b */
[----:B------:R-:W-:Y:S01]  /*5eb30*/  IADD3.X R241, PT, PT, R241, UR15, RZ, P4, !PT ;  /* 0x0000000ff1f17c10 */ /* 0x000fe2000a7fe4ff */
[----:B------:R-:W-:Y:S01]  /*5eb40*/  IMAD.MOV.U32 R127, RZ, RZ, R15 ;  /* 0x000000ffff7f7224 */ /* 0x000fe200078e000f */
[----:B------:R1:W-:Y:S04]  /*5eb50*/  STL [R1+0xb58], R0 ;  /* 0x000b580001007387 */ /* 0x0003e80000100800 */
[----:B------:R3:W-:Y:S04]  /*5eb60*/  LDGSTS.E [R124+0x26800], desc[UR22][R126.64], P2 ;  /* 0x268000007e7c7fae */ /* 0x0007e800091a1016 */
[----:B--2---:R-:W2:Y:S04]  /*5eb70*/  LDL.LU R15, [R1+0xc14] ;  /* 0x000c1400010f7983 */ /* 0x004ea80000300800 */
[----:B------:R-:W-:Y:S04]  /*5eb80*/  STL [R1+0xb54], R241 ;  /* 0x000b54f101007387 */ /* 0x000fe80000100800 */
[----:B------:R-:W4:Y:S01]  /*5eb90*/  LDL.LU R11, [R1+0xc54] ;  /* 0x000c5400010b7983 */ /* 0x000f220000300800 */
[----:B---3--:R-:W-:-:S03]  /*5eba0*/  IMAD.MOV.U32 R126, RZ, RZ, R0 ;  /* 0x000000ffff7e7224 */ /* 0x008fc600078e0000 */
[----:B-1----:R-:W3:Y:S01]  /*5ebb0*/  LDL.LU R0, [R1+0xcac] ;  /* 0x000cac0001007983 */ /* 0x002ee20000300800 */
[----:B------:R-:W-:-:S05]  /*5ebc0*/  IMAD.MOV.U32 R127, RZ, RZ, R241 ;  /* 0x000000ffff7f7224 */ /* 0x000fca00078e00f1 */
[----:B------:R1:W-:Y:S01]  /*5ebd0*/  LDGSTS.E [R124+0x26c00], desc[UR22][R126.64], P2 ;  /* 0x26c000007e7c7fae */ /* 0x0003e200091a1016 */
[----:B------:R-:W-:-:S04]  /*5ebe0*/  IADD3 R19, P3, PT, R19, UR14, RZ ;  /* 0x0000000e13137c10 */ /* 0x000fc8000ff7e0ff */
[----:B------:R-:W-:Y:S02]  /*5ebf0*/  IADD3.X R240, PT, PT, R240, UR15, RZ, P3, !PT ;  /* 0x0000000ff0f07c10 */ /* 0x000fe40009ffe4ff */
[----:B------:R-:W-:Y:S01]  /*5ec00*/  IADD3 R16, P4, PT, R16, UR14, RZ ;  /* 0x0000000e10107c10 */ /* 0x000fe2000ff9e0ff */
[----:B-1----:R-:W-:Y:S02]  /*5ec10*/  IMAD.MOV.U32 R126, RZ, RZ, R19 ;  /* 0x000000ffff7e7224 */ /* 0x002fe400078e0013 */
[----:B------:R-:W-:Y:S01]  /*5ec20*/  IMAD.MOV.U32 R127, RZ, RZ, R240 ;  /* 0x000000ffff7f7224 */ /* 0x000fe200078e00f0 */
[----:B------:R-:W-:-:S04]  /*5ec30*/  IADD3.X R17, PT, PT, R17, UR15, RZ, P4, !PT ;  /* 0x0000000f11117c10 */ /* 0x000fc8000a7fe4ff */
[----:B------:R1:W-:Y:S04]  /*5ec40*/  LDGSTS.E [R124+0x27000], desc[UR22][R126.64], P2 ;  /* 0x270000007e7c7fae */ /* 0x0003e800091a1016 */
[----:B------:R-:W-:Y:S01]  /*5ec50*/  STL [R1+0xb98], R19 ;  /* 0x000b981301007387 */ /* 0x000fe20000100800 */
[----:B------:R-:W-:Y:S01]  /*5ec60*/  IADD3 R14, P3, PT, R14, UR14, RZ ;  /* 0x0000000e0e0e7c10 */ /* 0x000fe2000ff7e0ff */
[----:B-1----:R-:W-:Y:S02]  /*5ec70*/  IMAD.MOV.U32 R126, RZ, RZ, R16 ;  /* 0x000000ffff7e7224 */ /* 0x002fe400078e0010 */
[----:B------:R-:W-:Y:S01]  /*5ec80*/  IMAD.MOV.U32 R127, RZ, RZ, R17 ;  /* 0x000000ffff7f7224 */ /* 0x000fe200078e0011 */
[----:B------:R-:W-:Y:S01]  /*5ec90*/  IADD3 R3, P4, PT, R3, UR14, RZ ;  /* 0x0000000e03037c10 */ /* 0x000fe2000ff9e0ff */
[----:B------:R-:W-:Y:S04]  /*5eca0*/  STL [R1+0xb94], R240 ;  /* 0x000b94f001007387 */ /* 0x000fe80000100800 */
[----:B------:R-:W-:Y:S04]  /*5ecb0*/  STL [R1+0xbd8], R16 ;  /* 0x000bd81001007387 */ /* 0x000fe80000100800 */
[----:B------:R1:W-:Y:S04]  /*5ecc0*/  LDGSTS.E [R124+0x27400], desc[UR22][R126.64], P2 ;  /* 0x274000007e7c7fae */ /* 0x0003e800091a1016 */
[----:B------:R-:W-:Y:S04]  /*5ecd0*/  STL [R1+0xbd4], R17 ;  /* 0x000bd41101007387 */ /* 0x000fe80000100800 */
[----:B------:R-:W-:Y:S01]  /*5ece0*/  STL [R1+0xc18], R14 ;  /* 0x000c180e01007387 */ /* 0x000fe20000100800 */
[----:B-1----:R-:W-:Y:S01]  /*5ecf0*/  IMAD.MOV.U32 R126, RZ, RZ, R14 ;  /* 0x000000ffff7e7224 */ /* 0x002fe200078e000e */
[----:B--2---:R-:W-:-:S05]  /*5ed00*/  IADD3.X R15, PT, PT, R15, UR15, RZ, P3, !PT ;  /* 0x0000000f0f0f7c10 */ /* 0x004fca0009ffe4ff */
[----:B------:R-:W-:Y:S01]  /*5ed10*/  IMAD.MOV.U32 R127, RZ, RZ, R15 ;  /* 0x000000ffff7f7224 */ /* 0x000fe200078e000f */
[----:B----4-:R-:W-:Y:S01]  /*5ed20*/  IADD3.X R11, PT, PT, R11, UR15, RZ, P4, !PT ;  /* 0x0000000f0b0b7c10 */ /* 0x010fe2000a7fe4ff */
[----:B------:R1:W-:Y:S01]  /*5ed30*/  STL [R1+0xc14], R15 ;  /* 0x000c140f01007387 */ /* 0x0003e20000100800 */
[----:B---3--:R-:W-:-:S03]  /*5ed40*/  IADD3 R0, P3, PT, R0, UR14, RZ ;  /* 0x0000000e00007c10 */ /* 0x008fc6000ff7e0ff */
[----:B------:R-:W-:Y:S04]  /*5ed50*/  STL [R1+0xc58], R3 ;  /* 0x000c580301007387 */ /* 0x000fe80000100800 */
[----:B------:R2:W-:Y:S04]  /*5ed60*/  STL [R1+0xc54], R11 ;  /* 0x000c540b01007387 */ /* 0x0005e80000100800 */
[----:B------:R3:W-:Y:S04]  /*5ed70*/  LDGSTS.E [R124+0x27800], desc[UR22][R126.64], P2 ;  /* 0x278000007e7c7fae */ /* 0x0007e800091a1016 */
[----:B------:R4:W-:Y:S04]  /*5ed80*/  STL [R1+0xcac], R0 ;  /* 0x000cac0001007387 */ /* 0x0009e80000100800 */
[----:B-1----:R-:W4:Y:S01]  /*5ed90*/  LDL.LU R15, [R1+0x1c] ;  /* 0x00001c00010f7983 */ /* 0x002f220000300800 */
[----:B---3--:R-:W-:-:S03]  /*5eda0*/  IMAD.MOV.U32 R127, RZ, RZ, R11 ;  /* 0x000000ffff7f7224 */ /* 0x008fc600078e000b */
[----:B--2---:R-:W2:Y:S04]  /*5edb0*/  LDL.LU R11, [R1+0x20] ;  /* 0x00002000010b7983 */ /* 0x004ea80000300800 */
[----:B------:R-:W3:Y:S04]  /*5edc0*/  LDL.LU R19, [R1+0x5c] ;  /* 0x00005c0001137983 */ /* 0x000ee80000300800 */
[----:B------:R-:W3:Y:S01]  /*5edd0*/  LDL.LU R17, [R1+0x60] ;  /* 0x0000600001117983 */ /* 0x000ee20000300800 */
[----:B------:R-:W-:Y:S01]  /*5ede0*/  IMAD.MOV.U32 R126, RZ, RZ, R3 ;  /* 0x000000ffff7e7224 */ /* 0x000fe200078e0003 */
[----:B------:R-:W-:-:S02]  /*5edf0*/  LOP3.LUT R3, R12, 0x10, RZ, 0x3c, !PT ;  /* 0x000000100c037812 */ /* 0x000fc400078e3cff */
[----:B------:R-:W3:Y:S04]  /*5ee00*/  LDL.LU R14, [R1+0x9c] ;  /* 0x00009c00010e7983 */ /* 0x000ee80000300800 */
[----:B------:R1:W-:Y:S02]  /*5ee10*/  LDGSTS.E [R124+0x27c00], desc[UR22][R126.64], P2 ;  /* 0x27c000007e7c7fae */ /* 0x0003e400091a1016 */
[----:B-1----:R-:W-:Y:S02]  /*5ee20*/  IMAD.MOV.U32 R126, RZ, RZ, R0 ;  /* 0x000000ffff7e7224 */ /* 0x002fe400078e0000 */
[----:B----4-:R-:W4:Y:S01]  /*5ee30*/  LDL.LU R0, [R1+0xa0] ;  /* 0x0000a00001007983 */ /* 0x010f220000300800 */
[----:B------:R-:W-:-:S03]  /*5ee40*/  VIADD R124, R3, UR5 ;  /* 0x00000005037c7c36 */ /* 0x000fc60008000000 */
[----:B------:R-:W4:Y:S04]  /*5ee50*/  LDL.LU R16, [R1+0xdc] ;  /* 0x0000dc0001107983 */ /* 0x000f280000300800 */
[----:B------:R-:W4:Y:S01]  /*5ee60*/  LDL.LU R3, [R1+0xe0] ;  /* 0x0000e00001037983 */ /* 0x000f220000300800 */
[----:B------:R-:W-:Y:S02]  /*5ee70*/  IADD3.X R44, PT, PT, R44, UR15, RZ, P3, !PT ;  /* 0x0000000f2c2c7c10 */ /* 0x000fe40009ffe4ff */
[----:B------:R-:W-:-:S03]  /*5ee80*/  IADD3 R59, P4, PT, R59, UR14, RZ ;  /* 0x0000000e3b3b7c10 */ /* 0x000fc6000ff9e0ff */
[----:B------:R-:W-:Y:S01]  /*5ee90*/  IMAD.MOV.U32 R127, RZ, RZ, R44 ;  /* 0x000000ffff7f7224 */ /* 0x000fe200078e002c */
[----:B------:R-:W-:Y:S02]  /*5eea0*/  IADD3.X R60, PT, PT, R60, UR15, RZ, P4, !PT ;  /* 0x0000000f3c3c7c10 */ /* 0x000fe4000a7fe4ff */
[----:B------:R-:W-:Y:S02]  /*5eeb0*/  IADD3 R10, P3, PT, R10, UR14, RZ ;  /* 0x0000000e0a0a7c10 */ /* 0x000fe4000ff7e0ff */
[----:B------:R1:W-:Y:S02]  /*5eec0*/  LDGSTS.E [R124+0x80], desc[UR22][R126.64], P2 ;  /* 0x000800007e7c7fae */ /* 0x0003e400091a1016 */
[----:B------:R-:W-:Y:S02]  /*5eed0*/  IADD3.X R8, PT, PT, R8, UR15, RZ, P3, !PT ;  /* 0x0000000f08087c10 */ /* 0x000fe40009ffe4ff */
[----:B------:R-:W-:Y:S01]  /*5eee0*/  IADD3 R9, P4, PT, R9, UR14, RZ ;  /* 0x0000000e09097c10 */ /* 0x000fe2000ff9e0ff */
[----:B-1----:R-:W-:-:S02]  /*5eef0*/  IMAD.MOV.U32 R126, RZ, RZ, R59 ;  /* 0x000000ffff7e7224 */ /* 0x002fc400078e003b */
        /* <DEDUP_REMOVED lines=59> */
[----:B--2---:R-:W-:-:S04]  /*5f2b0*/  IADD3 R11, P3, PT, R11, UR14, RZ ;  /* 0x0000000e0b0b7c10 */ /* 0x004fc8000ff7e0ff */
[----:B------:R-:W-:Y:S02]  /*5f2c0*/  IADD3.X R15, PT, PT, R15, UR15, RZ, P3, !PT ;  /* 0x0000000f0f0f7c10 */ /* 0x000fe40009ffe4ff */
[----:B---3--:R-:W-:Y:S01]  /*5f2d0*/  IADD3 R17, P4, PT, R17, UR14, RZ ;  /* 0x0000000e11117c10 */ /* 0x008fe2000ff9e0ff */
[----:B------:R2:W-:Y:S01]  /*5f2e0*/  STL [R1+0x20], R11 ;  /* 0x0000200b01007387 */ /* 0x0005e20000100800 */
[----:B-1----:R-:W-:Y:S02]  /*5f2f0*/  IMAD.MOV.U32 R126, RZ, RZ, R11 ;  /* 0x000000ffff7e7224 */ /* 0x002fe400078e000b */
[----:B------:R-:W-:Y:S01]  /*5f300*/  IADD3.X R19, PT, PT, R19, UR15, RZ, P4, !PT ;  /* 0x0000000f13137c10 */ /* 0x000fe2000a7fe4ff */
[----:B------:R-:W-:Y:S01]  /*5f310*/  IMAD.MOV.U32 R127, RZ, RZ, R15 ;  /* 0x000000ffff7f7224 */ /* 0x000fe200078e000f */
[----:B------:R1:W-:Y:S04]  /*5f320*/  STL [R1+0x1c], R15 ;  /* 0x00001c0f01007387 */ /* 0x0003e80000100800 */
[----:B------:R3:W-:Y:S04]  /*5f330*/  STL [R1+0x60], R17 ;  /* 0x0000601101007387 */ /* 0x0007e80000100800 */
[----:B--2---:R-:W2:Y:S04]  /*5f340*/  LDL.LU R11, [R1+0x120] ;  /* 0x00012000010b7983 */ /* 0x004ea80000300800 */
[----:B------:R3:W-:Y:S04]  /*5f350*/  STL [R1+0x5c], R19 ;  /* 0x00005c1301007387 */ /* 0x0007e80000100800 */
[----:B------:R3:W-:Y:S01]  /*5f360*/  LDGSTS.E [R124+0x3880], desc[UR22][R126.64], P2 ;  /* 0x038800007e7c7fae */ /* 0x0007e200091a1016 */
[----:B----4-:R-:W-:-:S03]  /*5f370*/  IADD3 R0, P3, PT, R0, UR14, RZ ;  /* 0x0000000e00007c10 */ /* 0x010fc6000ff7e0ff */
[----:B-1----:R-:W4:Y:S01]  /*5f380*/  LDL.LU R15, [R1+0x160] ;  /* 0x00016000010f7983 */ /* 0x002f220000300800 */
[----:B------:R-:W-:Y:S01]  /*5f390*/  IADD3.X R14, PT, PT, R14, UR15, RZ, P3, !PT ;  /* 0x0000000f0e0e7c10 */ /* 0x000fe20009ffe4ff */
[----:B---3--:R-:W-:Y:S02]  /*5f3a0*/  IMAD.MOV.U32 R126, RZ, RZ, R17 ;  /* 0x000000ffff7e7224 */ /* 0x008fe400078e0011 */
[----:B------:R-:W3:Y:S01]  /*5f3b0*/  LDL.LU R17, [R1+0x11c] ;  /* 0x00011c0001117983 */ /* 0x000ee20000300800 */
[----:B------:R-:W-:Y:S01]  /*5f3c0*/  IMAD.MOV.U32 R127, RZ, RZ, R19 ;  /* 0x000000ffff7f7224 */ /* 0x000fe200078e0013 */
[----:B------:R-:W-:Y:S02]  /*5f3d0*/  IADD3 R3, P4, PT, R3, UR14, RZ ;  /* 0x0000000e03037c10 */ /* 0x000fe4000ff9e0ff */
[----:B------:R-:W3:Y:S02]  /*5f3e0*/  LDL.LU R19, [R1+0x15c] ;  /* 0x00015c0001137983 */ /* 0x000ee40000300800 */
[----:B------:R-:W-:-:S02]  /*5f3f0*/  IADD3.X R16, PT, PT, R16, UR15, RZ, P4, !PT ;  /* 0x0000000f10107c10 */ /* 0x000fc4000a7fe4ff */
[----:B------:R1:W-:Y:S04]  /*5f400*/  LDGSTS.E [R124+0x3c80], desc[UR22][R126.64], P2 ;  /* 0x03c800007e7c7fae */ /* 0x0003e800091a1016 */
[----:B------:R1:W-:Y:S04]  /*5f410*/  STL [R1+0xa0], R0 ;  /* 0x0000a00001007387 */ /* 0x0003e80000100800 */
[----:B------:R1:W-:Y:S02]  /*5f420*/  STL [R1+0x9c], R14 ;  /* 0x00009c0e01007387 */ /* 0x0003e40000100800 */
[----:B-1----:R-:W-:-:S02]  /*5f430*/  IMAD.MOV.U32 R126, RZ, RZ, R0 ;  /* 0x000000ffff7e7224 */ /* 0x002fc400078e0000 */
[----:B------:R-:W-:Y:S01]  /*5f440*/  IMAD.MOV.U32 R127, RZ, RZ, R14 ;  /* 0x000000ffff7f7224 */ /* 0x000fe200078e000e */
[----:B------:R1:W-:Y:S04]  /*5f450*/  STL [R1+0xe0], R3 ;  /* 0x0000e00301007387 */ /* 0x0003e80000100800 */
[----:B------:R-:W3:Y:S04]  /*5f460*/  LDL.LU R0, [R1+0x1a0] ;  /* 0x0001a00001007983 */ /* 0x000ee80000300800 */
[----:B------:R1:W-:Y:S04]  /*5f470*/  STL [R1+0xdc], R16 ;  /* 0x0000dc1001007387 */ /* 0x0003e80000100800 */
[----:B------:R1:W-:Y:S04]  /*5f480*/  LDGSTS.E [R124+0x4080], desc[UR22][R126.64], P2 ;  /* 0x040800007e7c7fae */ /* 0x0003e800091a1016 */
[----:B------:R-:W3:Y:S01]  /*5f490*/  LDL.LU R14, [R1+0x1e0] ;  /* 0x0001e000010e7983 */ /* 0x000ee20000300800 */
[----:B-1----:R-:W-:-:S03]  /*5f4a0*/  IMAD.MOV.U32 R126, RZ, RZ, R3 ;  /* 0x000000ffff7e7224 */ /* 0x002fc600078e0003 */
[----:B------:R-:W3:Y:S01]  /*5f4b0*/  LDL.LU R3, [R1+0x19c] ;  /* 0x00019c0001037983 */ /* 0x000ee20000300800 */
[----:B------:R-:W-:-:S03]  /*5f4c0*/  IMAD.MOV.U32 R127, RZ, RZ, R16 ;  /* 0x000000ffff7f7224 */ /* 0x000fc600078e0010 */
[----:B------:R-:W3:Y:S04]  /*5f4d0*/  LDL.LU R16, [R1+0x1dc] ;  /* 0x0001dc0001107983 */ /* 0x000ee80000300800 */
[----:B------:R1:W-:Y:S01]  /*5f4e0*/  LDGSTS.E [R124+0x4480], desc[UR22][R126.64], P2 ;  /* 0x044800007e7c7fae */ /* 0x0003e200091a1016 */
[----:B--2---:R-:W-:-:S05]  /*5f4f0*/  IADD3 R11, P3, PT, R11, UR14, RZ ;  /* 0x0000000e0b0b7c10 */ /* 0x004fca000ff7e0ff */
[----:B------:R2:W-:Y:S01]  /*5f500*/  STL [R1+0x120], R11 ;  /* 0x0001200b01007387 */ /* 0x0005e20000100800 */
[----:B-1----:R-:W-:Y:S01]  /*5f510*/  IMAD.MOV.U32 R126, RZ, RZ, R11 ;  /* 0x000000ffff7e7224 */ /* 0x002fe200078e000b */
[----:B----4-:R-:W-:Y:S02]  /*5f520*/  IADD3 R15, P4, PT, R15, UR14, RZ ;  /* 0x0000000e0f0f7c10 */ /* 0x010fe4000ff9e0ff */
[----:B---3--:R-:W-:Y:S02]  /*5f530*/  IADD3.X R17, PT, PT, R17, UR15, RZ, P3, !PT ;  /* 0x0000000f11117c10 */ /* 0x008fe40009ffe4ff */
[----:B------:R-:W-:-:S03]  /*5f540*/  IADD3.X R19, PT, PT, R19, UR15, RZ, P4, !PT ;  /* 0x0000000f13137c10 */ /* 0x000fc6000a7fe4ff */
[----:B------:R-:W-:Y:S01]  /*5f550*/  IMAD.MOV.U32 R127, RZ, RZ, R17 ;  /* 0x000000ffff7f7224 */ /* 0x000fe200078e0011 */
[----:B------:R1:W-:Y:S04]  /*5f560*/  STL [R1+0x11c], R17 ;  /* 0x00011c1101007387 */ /* 0x0003e80000100800 */
[----:B------:R3:W-:Y:S04]  /*5f570*/  STL [R1+0x160], R15 ;  /* 0x0001600f01007387 */ /* 0x0007e80000100800 */
[----:B--2---:R-:W2:Y:S04]  /*5f580*/  LDL.LU R11, [R1+0x220] ;  /* 0x00022000010b7983 */ /* 0x004ea80000300800 */
[----:B------:R4:W-:Y:S04]  /*5f590*/  STL [R1+0x15c], R19 ;  /* 0x00015c1301007387 */ /* 0x0009e80000100800 */
[----:B------:R4:W-:Y:S04]  /*5f5a0*/  LDGSTS.E [R124+0x4880], desc[UR22][R126.64], P2 ;  /* 0x048800007e7c7fae */ /* 0x0009e800091a1016 */
[----:B-1----:R-:W2:Y:S01]  /*5f5b0*/  LDL.LU R17, [R1+0x260] ;  /* 0x0002600001117983 */ /* 0x002ea20000300800 */
[----:B------:R-:W-:Y:S01]  /*5f5c0*/  IADD3 R0, P3, PT, R0, UR14, RZ ;  /* 0x0000000e00007c10 */ /* 0x000fe2000ff7e0ff */
[----:B----4-:R-:W-:-:S02]  /*5f5d0*/  IMAD.MOV.U32 R126, RZ, RZ, R15 ;  /* 0x000000ffff7e7224 */ /* 0x010fc400078e000f */
[----:B---3--:R-:W3:Y:S01]  /*5f5e0*/  LDL.LU R15, [R1+0x21c] ;  /* 0x00021c00010f7983 */ /* 0x008ee20000300800 */
[----:B------:R-:W-:-:S03]  /*5f5f0*/  IMAD.MOV.U32 R127, RZ, RZ, R19 ;  /* 0x000000ffff7f7224 */ /* 0x000fc600078e0013 */
[----:B------:R-:W4:Y:S01]  /*5f600*/  LDL.LU R19, [R1+0x25c] ;  /* 0x00025c0001137983 */ /* 0x000f220000300800 */
[----:B------:R-:W-:-:S03]  /*5f610*/  IADD3 R14, P4, PT, R14, UR14, RZ ;  /* 0x0000000e0e0e7c10 */ /* 0x000fc6000ff9e0ff */
        /* <DEDUP_REMOVED lines=17> */
[----:B--2---:R-:W-:-:S05]  /*5f730*/  IADD3 R11, P3, PT, R11, UR14, RZ ;  /* 0x0000000e0b0b7c10 */ /* 0x004fca000ff7e0ff */
[----:B------:R2:W-:Y:S01]  /*5f740*/  STL [R1+0x220], R11 ;  /* 0x0002200b01007387 */ /* 0x0005e20000100800 */
[----:B-1----:R-:W-:Y:S01]  /*5f750*/  IMAD.MOV.U32 R126, RZ, RZ, R11 ;  /* 0x000000ffff7e7224 */ /* 0x002fe200078e000b */
[----:B------:R-:W-:Y:S02]  /*5f760*/  IADD3 R17, P4, PT, R17, UR14, RZ ;  /* 0x0000000e11117c10 */ /* 0x000fe4000ff9e0ff */
[----:B---3--:R-:W-:Y:S02]  /*5f770*/  IADD3.X R15, PT, PT, R15, UR15, RZ, P3, !PT ;  /* 0x0000000f0f0f7c10 */ /* 0x008fe40009ffe4ff */
[----:B----4-:R-:W-:-:S03]  /*5f780*/  IADD3.X R19, PT, PT, R19, UR15, RZ, P4, !PT ;  /* 0x0000000f13137c10 */ /* 0x010fc6000a7fe4ff */
        /* <DEDUP_REMOVED lines=8> */
[----:B---3--:R-:W-:-:S02]  /*5f810*/  IMAD.MOV.U32 R126, RZ, RZ, R17 ;  /* 0x000000ffff7e7224 */ /* 0x008fc400078e0011 */
[----:B------:R-:W3:Y:S01]  /*5f820*/  LDL.LU R17, [R1+0x31c] ;  /* 0x00031c0001117983 */ /* 0x000ee20000300800 */
[----:B------:R-:W-:-:S03]  /*5f830*/  IMAD.MOV.U32 R127, RZ, RZ, R19 ;  /* 0x000000ffff7f7224 */ /* 0x000fc600078e0013 */
[----:B----4-:R-:W4:Y:S01]  /*5f840*/  LDL.LU R19, [R1+0x35c] ;  /* 0x00035c0001137983 */ /* 0x010f220000300800 */
        /* <DEDUP_REMOVED lines=235> */
[----:B------:R-:W-:Y:S01]  /*60700*/  STL [R1+0x920], R11 ;  /* 0x0009200b01007387 */ /* 0x000fe20000100800 */
[----:B-1----:R-:W-:Y:S01]  /*60710*/  IMAD.MOV.U32 R126, RZ, RZ, R11 ;  /* 0x000000ffff7e7224 */ /* 0x002fe200078e000b */
[----:B------:R-:W-:Y:S02]  /*60720*/  IADD3 R15, P4, PT, R15, UR14, RZ ;  /* 0x0000000e0f0f7c10 */ /* 0x000fe4000ff9e0ff */
[----:B---3--:R-:W-:Y:S02]  /*60730*/  IADD3.X R17, PT, PT, R17, UR15, RZ, P3, !PT ;  /* 0x0000000f11117c10 */ /* 0x008fe40009ffe4ff */
        /* <DEDUP_REMOVED lines=8> */
[----:B--2---:R-:W-:Y:S01]  /*607c0*/  IMAD.MOV.U32 R127, RZ, RZ, R19 ;  /* 0x000000ffff7f7224 */ /* 0x004fe200078e0013 */
[----:B------:R-:W-:-:S02]  /*607d0*/  IADD3 R0, P3, PT, R0, UR14, RZ ;  /* 0x0000000e00007c10 */ /* 0x000fc4000ff7e0ff */
[----:B-1----:R-:W2:Y:S01]  /*607e0*/  LDL.LU R19, [R1+0xa1c] ;  /* 0x000a1c0001137983 */ /* 0x002ea20000300800 */
[----:B------:R-:W-:-:S03]  /*607f0*/  IMAD.MOV.U32 R126, RZ, RZ, R15 ;  /* 0x000000ffff7e7224 */ /* 0x000fc600078e000f */
[----:B------:R-:W2:Y:S01]  /*60800*/  LDL.LU R15, [R1+0xa5c] ;  /* 0x000a5c00010f7983 */ /* 0x000ea20000300800 */
[----:B------:R-:W-:-:S03]  /*60810*/  IADD3 R14, P4, PT, R14, UR14, RZ ;  /* 0x0000000e0e0e7c10 */ /* 0x000fc6000ff9e0ff */
[----:B------:R1:W-:Y:S04]  /*60820*/  LDGSTS.E [R124+0x24c80], desc[UR22][R126.64], P2 ;  /* 0x24c800007e7c7fae */ /* 0x0003e800091a1016 */
[----:B------:R1:W-:Y:S01]  /*60830*/  STL [R1+0x9a0], R0 ;  /* 0x0009a00001007387 */ /* 0x0003e20000100800 */
[----:B------:R-:W-:Y:S01]  /*60840*/  IADD3.X R3, PT, PT, R3, UR15, RZ, P3, !PT ;  /* 0x0000000f03037c10 */ /* 0x000fe20009ffe4ff */
[----:B-1----:R-:W-:Y:S01]  /*60850*/  IMAD.MOV.U32 R126, RZ, RZ, R0 ;  /* 0x000000ffff7e7224 */ /* 0x002fe200078e0000 */
[----:B------:R-:W-:-:S03]  /*60860*/  IADD3.X R16, PT, PT, R16, UR15, RZ, P4, !PT ;  /* 0x0000000f10107c10 */ /* 0x000fc6000a7fe4ff */
[----:B------:R-:W-:Y:S01]  /*60870*/  IMAD.MOV.U32 R127, RZ, RZ, R3 ;  /* 0x000000ffff7f7224 */ /* 0x000fe200078e0003 */
[----:B------:R1:W-:Y:S04]  /*60880*/  STL [R1+0x99c], R3 ;  /* 0x00099c0301007387 */ /* 0x0003e80000100800 */
[----:B------:R-:W-:Y:S04]  /*60890*/  STL [R1+0x9e0], R14 ;  /* 0x0009e00e01007387 */ /* 0x000fe80000100800 */
[----:B------:R-:W2:Y:S04]  /*608a0*/  LDL.LU R0, [R1+0xaa0] ;  /* 0x000aa00001007983 */ /* 0x000ea80000300800 */
[----:B------:R1:W-:Y:S04]  /*608b0*/  STL [R1+0x9dc], R16 ;  /* 0x0009dc1001007387 */ /* 0x0003e80000100800 */
[----:B------:R1:W-:Y:S04]  /*608c0*/  LDGSTS.E [R124+0x25080], desc[UR22][R126.64], P2 ;  /* 0x250800007e7c7fae */ /* 0x0003e800091a1016 */
[----:B-1----:R-:W2:Y:S01]  /*608d0*/  LDL.LU R3, [R1+0xae0] ;  /* 0x000ae00001037983 */ /* 0x002ea20000300800 */
[----:B------:R-:W-:-:S03]  /*608e0*/  IMAD.MOV.U32 R127, RZ, RZ, R16 ;  /* 0x000000ffff7f7224 */ /* 0x000fc600078e0010 */
[----:B------:R-:W2:Y:S01]  /*608f0*/  LDL.LU R16, [R1+0xa9c] ;  /* 0x000a9c0001107983 */ /* 0x000ea20000300800 */
[----:B------:R-:W-:-:S03]  /*60900*/  IMAD.MOV.U32 R126, RZ, RZ, R14 ;  /* 0x000000ffff7e7224 */ /* 0x000fc600078e000e */
[----:B------:R-:W2:Y:S04]  /*60910*/  LDL.LU R14, [R1+0xadc] ;  /* 0x000adc00010e7983 */ /* 0x000ea80000300800 */
[----:B------:R1:W-:Y:S01]  /*60920*/  LDGSTS.E [R124+0x25480], desc[UR22][R126.64], P2 ;  /* 0x254800007e7c7fae */ /* 0x0003e200091a1016 */
[----:B---3--:R-:W-:-:S05]  /*60930*/  IADD3 R17, P3, PT, R17, UR14, RZ ;  /* 0x0000000e11117c10 */ /* 0x008fca000ff7e0ff */
[----:B-1----:R-:W-:Y:S01]  /*60940*/  IMAD.MOV.U32 R126, RZ, RZ, R17 ;  /* 0x000000ffff7e7224 */ /* 0x002fe200078e0011 */
[----:B----4-:R-:W-:Y:S02]  /*60950*/  IADD3 R11, P4, PT, R11, UR14, RZ ;  /* 0x0000000e0b0b7c10 */ /* 0x010fe4000ff9e0ff */
[----:B--2---:R-:W-:Y:S01]  /*60960*/  IADD3.X R19, PT, PT, R19, UR15, RZ, P3, !PT ;  /* 0x0000000f13137c10 */ /* 0x004fe20009ffe4ff */
[----:B------:R-:W-:Y:S01]  /*60970*/  STL [R1+0xa20], R17 ;  /* 0x000a201101007387 */ /* 0x000fe20000100800 */
[----:B------:R-:W-:-:S03]  /*60980*/  IADD3.X R15, PT, PT, R15, UR15, RZ, P4, !PT ;  /* 0x0000000f0f0f7c10 */ /* 0x000fc6000a7fe4ff */
[----:B------:R-:W-:Y:S01]  /*60990*/  IMAD.MOV.U32 R127, RZ, RZ, R19 ;  /* 0x000000ffff7f7224 */ /* 0x000fe200078e0013 */
[----:B------:R-:W-:Y:S04]  /*609a0*/  STL [R1+0xa1c], R19 ;  /* 0x000a1c1301007387 */ /* 0x000fe80000100800 */
[----:B------:R-:W-:Y:S04]  /*609b0*/  STL [R1+0xa60], R11 ;  /* 0x000a600b01007387 */ /* 0x000fe80000100800 */
[----:B------:R1:W-:Y:S04]  /*609c0*/  LDGSTS.E [R124+0x25880], desc[UR22][R126.64], P2 ;  /* 0x258800007e7c7fae */ /* 0x0003e800091a1016 */
[----:B------:R2:W-:Y:S01]  /*609d0*/  STL [R1+0xa5c], R15 ;  /* 0x000a5c0f01007387 */ /* 0x0005e20000100800 */
[----:B-1----:R-:W-:-:S02]  /*609e0*/  IMAD.MOV.U32 R127, RZ, RZ, R15 ;  /* 0x000000ffff7f7224 */ /* 0x002fc400078e000f */
[----:B------:R-:W-:Y:S01]  /*609f0*/  IMAD.MOV.U32 R126, RZ, RZ, R11 ;  /* 0x000000ffff7e7224 */ /* 0x000fe200078e000b */
[----:B--2---:R-:W2:Y:S01]  /*60a00*/  LDL.LU R15, [R1+0xb1c] ;  /* 0x000b1c00010f7983 */ /* 0x004ea20000300800 */
[----:B------:R-:W-:-:S03]  /*60a10*/  IADD3 R0, P3, PT, R0, UR14, RZ ;  /* 0x0000000e00007c10 */ /* 0x000fc6000ff7e0ff */
[----:B------:R-:W3:Y:S04]  /*60a20*/  LDL.LU R11, [R1+0xb20] ;  /* 0x000b2000010b7983 */ /* 0x000ee80000300800 */
[----:B------:R-:W4:Y:S04]  /*60a30*/  LDL.LU R241, [R1+0xb5c] ;  /* 0x000b5c0001f17983 */ /* 0x000f280000300800 */
[----:B------:R-:W4:Y:S01]  /*60a40*/  LDL.LU R240, [R1+0xb60] ;  /* 0x000b600001f07983 */ /* 0x000f220000300800 */
[----:B------:R-:W-:-:S03]  /*60a50*/  IADD3 R3, P4, PT, R3, UR14, RZ ;  /* 0x0000000e03037c10 */ /* 0x000fc6000ff9e0ff */
[----:B------:R1:W-:Y:S04]  /*60a60*/  STL [R1+0xaa0], R0 ;  /* 0x000aa00001007387 */ /* 0x0003e80000100800 */
[----:B------:R1:W-:Y:S01]  /*60a70*/  LDGSTS.E [R124+0x25c80], desc[UR22][R126.64], P2 ;  /* 0x25c800007e7c7fae */ /* 0x0003e200091a1016 */
[----:B------:R-:W-:Y:S02]  /*60a80*/  IADD3.X R16, PT, PT, R16, UR15, RZ, P3, !PT ;  /* 0x0000000f10107c10 */ /* 0x000fe40009ffe4ff */
[----:B------:R-:W-:-:S03]  /*60a90*/  IADD3.X R14, PT, PT, R14, UR15, RZ, P4, !PT ;  /* 0x0000000f0e0e7c10 */ /* 0x000fc6000a7fe4ff */
[----:B------:R1:W-:Y:S04]  /*60aa0*/  STL [R1+0xa9c], R16 ;  /* 0x000a9c1001007387 */ /* 0x0003e80000100800 */
[----:B------:R-:W-:Y:S01]  /*60ab0*/  STL [R1+0xae0], R3 ;  /* 0x000ae00301007387 */ /* 0x000fe20000100800 */
[----:B-1----:R-:W-:-:S03]  /*60ac0*/  IMAD.MOV.U32 R126, RZ, RZ, R0 ;  /* 0x000000ffff7e7224 */ /* 0x002fc600078e0000 */
[----:B------:R-:W4:Y:S04]  /*60ad0*/  LDL.LU R17, [R1+0xba0] ;  /* 0x000ba00001117983 */ /* 0x000f280000300800 */
[----:B------:R1:W-:Y:S04]  /*60ae0*/  STL [R1+0xadc], R14 ;  /* 0x000adc0e01007387 */ /* 0x0003e80000100800 */
[----:B------:R-:W4:Y:S04]  /*60af0*/  LDL.LU R0, [R1+0xbe0] ;  /* 0x000be00001007983 */ /* 0x000f280000300800 */
[----:B------:R-:W4:Y:S01]  /*60b00*/  LDL.LU R19, [R1+0xb9c] ;  /* 0x000b9c0001137983 */ /* 0x000f220000300800 */
[----:B------:R-:W-:-:S03]  /*60b10*/  IMAD.MOV.U32 R127, RZ, RZ, R16 ;  /* 0x000000ffff7f7224 */ /* 0x000fc600078e0010 */
[----:B------:R-:W4:Y:S04]  /*60b20*/  LDL.LU R16, [R1+0xbdc] ;  /* 0x000bdc0001107983 */ /* 0x000f280000300800 */
[----:B------:R1:W-:Y:S02]  /*60b30*/  LDGSTS.E [R124+0x26080], desc[UR22][R126.64], P2 ;  /* 0x260800007e7c7fae */ /* 0x0003e400091a1016 */
[----:B-1----:R-:W-:Y:S02]  /*60b40*/  IMAD.MOV.U32 R126, RZ, RZ, R3 ;  /* 0x000000ffff7e7224 */ /* 0x002fe400078e0003 */
[----:B------:R-:W-:Y:S02]  /*60b50*/  IMAD.MOV.U32 R127, RZ, RZ, R14 ;  /* 0x000000ffff7f7224 */ /* 0x000fe400078e000e */
[----:B------:R-:W4:Y:S04]  /*60b60*/  LDL.LU R14, [R1+0xc20] ;  /* 0x000c2000010e7983 */ /* 0x000f280000300800 */
[----:B------:R1:W-:Y:S04]  /*60b70*/  LDGSTS.E [R124+0x26480], desc[UR22][R126.64], P2 ;  /* 0x264800007e7c7fae */ /* 0x0003e800091a1016 */
[----:B------:R-:W4:Y:S01]  /*60b80*/  LDL.LU R3, [R1+0xc60] ;  /* 0x000c600001037983 */ /* 0x000f220000300800 */
[----:B---3--:R-:W-:-:S04]  /*60b90*/  IADD3 R11, P3, PT, R11, UR14, RZ ;  /* 0x0000000e0b0b7c10 */ /* 0x008fc8000ff7e0ff */
[----:B--2---:R-:W-:Y:S01]  /*60ba0*/  IADD3.X R15, PT, PT, R15, UR15, RZ, P3, !PT ;  /* 0x0000000f0f0f7c10 */ /* 0x004fe20009ffe4ff */
[----:B-1----:R-:W-:Y:S01]  /*60bb0*/  IMAD.MOV.U32 R126, RZ, RZ, R11 ;  /* 0x000000ffff7e7224 */ /* 0x002fe200078e000b */
[----:B----4-:R-:W-:-:S03]  /*60bc0*/  IADD3 R240, P4, PT, R240, UR14, RZ ;  /* 0x0000000ef0f07c10 */ /* 0x010fc6000ff9e0ff */
[----:B------:R-:W-:Y:S01]  /*60bd0*/  IMAD.MOV.U32 R127, RZ, RZ, R15 ;  /* 0x000000ffff7f7224 */ /* 0x000fe200078e000f */
[----:B------:R-:W-:-:S04]  /*60be0*/  IADD3.X R241, PT, PT, R241, UR15, RZ, P4, !PT ;  /* 0x0000000ff1f17c10 */ /* 0x000fc8000a7fe4ff */
[----:B------:R1:W-:Y:S04]  /*60bf0*/  LDGSTS.E [R124+0x26880], desc[UR22][R126.64], P2 ;  /* 0x268800007e7c7fae */ /* 0x0003e800091a1016 */
[----:B------:R-:W-:Y:S04]  /*60c00*/  STL [R1+0xb20], R11 ;  /* 0x000b200b01007387 */ /* 0x000fe80000100800 */
[----:B------:R2:W-:Y:S01]  /*60c10*/  STL [R1+0xb1c], R15 ;  /* 0x000b1c0f01007387 */ /* 0x0005e20000100800 */
[----:B-1----:R-:W-:Y:S02]  /*60c20*/  IMAD.MOV.U32 R126, RZ, RZ, R240 ;  /* 0x000000ffff7e7224 */ /* 0x002fe400078e00f0 */
[----:B------:R-:W-:Y:S01]  /*60c30*/  IMAD.MOV.U32 R127, RZ, RZ, R241 ;  /* 0x000000ffff7f7224 */ /* 0x000fe200078e00f1 */
[----:B------:R-:W-:Y:S01]  /*60c40*/  IADD3 R17, P3, PT, R17, UR14, RZ ;  /* 0x0000000e11117c10 */ /* 0x000fe2000ff7e0ff */
[----:B------:R-:W-:Y:S04]  /*60c50*/  STL [R1+0xb60], R240 ;  /* 0x000b60f001007387 */ /* 0x000fe80000100800 */
[----:B--2---:R-:W2:Y:S01]  /*60c60*/  LDL.LU R15, [R1+0xc1c] ;  /* 0x000c1c00010f7983 */ /* 0x004ea20000300800 */
[----:B------:R-:W-:-:S03]  /*60c70*/  IADD3 R0, P4, PT, R0, UR14, RZ ;  /* 0x0000000e00007c10 */ /* 0x000fc6000ff9e0ff */
[----:B------:R1:W-:Y:S01]  /*60c80*/  LDGSTS.E [R124+0x26c80], desc[UR22][R126.64], P2 ;  /* 0x26c800007e7c7fae */ /* 0x0003e200091a1016 */
[----:B------:R-:W-:-:S03]  /*60c90*/  IADD3.X R19, PT, PT, R19, UR15, RZ, P3, !PT ;  /* 0x0000000f13137c10 */ /* 0x000fc60009ffe4ff */
[----:B------:R-:W-:Y:S01]  /*60ca0*/  STL [R1+0xb5c], R241 ;  /* 0x000b5cf101007387 */ /* 0x000fe20000100800 */
[----:B------:R-:W-:-:S03]  /*60cb0*/  IADD3.X R16, PT, PT, R16, UR15, RZ, P4, !PT ;  /* 0x0000000f10107c10 */ /* 0x000fc6000a7fe4ff */
[----:B------:R-:W3:Y:S01]  /*60cc0*/  LDL.LU R11, [R1+0xc5c] ;  /* 0x000c5c00010b7983 */ /* 0x000ee20000300800 */
[----:B-1----:R-:W-:Y:S02]  /*60cd0*/  IMAD.MOV.U32 R126, RZ, RZ, R17 ;  /* 0x000000ffff7e7224 */ /* 0x002fe400078e0011 */
[----:B------:R-:W-:Y:S01]  /*60ce0*/  IMAD.MOV.U32 R127, RZ, RZ, R19 ;  /* 0x000000ffff7f7224 */ /* 0x000fe200078e0013 */
[----:B------:R-:W-:Y:S04]  /*60cf0*/  STL [R1+0xba0], R17 ;  /* 0x000ba01101007387 */ /* 0x000fe80000100800 */
[----:B------:R-:W-:Y:S04]  /*60d00*/  STL [R1+0xb9c], R19 ;  /* 0x000b9c1301007387 */ /* 0x000fe80000100800 */
[----:B------:R1:W-:Y:S04]  /*60d10*/  STL [R1+0xbe0], R0 ;  /* 0x000be00001007387 */ /* 0x0003e80000100800 */
[----:B------:R4:W-:Y:S04]  /*60d20*/  LDGSTS.E [R124+0x27080], desc[UR22][R126.64], P2 ;  /* 0x270800007e7c7fae */ /* 0x0009e800091a1016 */
[----:B------:R-:W-:Y:S01]  /*60d30*/  STL [R1+0xbdc], R16 ;  /* 0x000bdc1001007387 */ /* 0x000fe20000100800 */
[----:B----4-:R-:W-:-:S03]  /*60d40*/  IMAD.MOV.U32 R126, RZ, RZ, R0 ;  /* 0x000000ffff7e7224 */ /* 0x010fc600078e0000 */
[----:B-1----:R-:W4:Y:S01]  /*60d50*/  LDL.LU R0, [R1+0xc94] ;  /* 0x000c940001007983 */ /* 0x002f220000300800 */
[----:B------:R-:W-:Y:S02]  /*60d60*/  IADD3 R3, P4, PT, R3, UR14, RZ ;  /* 0x0000000e03037c10 */ /* 0x000fe4000ff9e0ff */
[----:B------:R-:W-:Y:S01]  /*60d70*/  IADD3 R14, P3, PT, R14, UR14, RZ ;  /* 0x0000000e0e0e7c10 */ /* 0x000fe2000ff7e0ff */
[----:B------:R-:W-:-:S05]  /*60d80*/  IMAD.MOV.U32 R127, RZ, RZ, R16 ;  /* 0x000000ffff7f7224 */ /* 0x000fca00078e0010 */
[----:B------:R1:W-:Y:S04]  /*60d90*/  LDGSTS.E [R124+0x27480], desc[UR22][R126.64], P2 ;  /* 0x274800007e7c7fae */ /* 0x0003e800091a1016 */
[----:B------:R-:W-:Y:S01]  /*60da0*/  STL [R1+0xc20], R14 ;  /* 0x000c200e01007387 */ /* 0x000fe20000100800 */
[----:B-1----:R-:W-:Y:S01]  /*60db0*/  IMAD.MOV.U32 R126, RZ, RZ, R14 ;  /* 0x000000ffff7e7224 */ /* 0x002fe200078e000e */
[----:B--2---:R-:W-:-:S05]  /*60dc0*/  IADD3.X R15, PT, PT, R15, UR15, RZ, P3, !PT ;  /* 0x0000000f0f0f7c10 */ /* 0x004fca0009ffe4ff */
[----:B------:R-:W-:Y:S01]  /*60dd0*/  IMAD.MOV.U32 R127, RZ, RZ, R15 ;  /* 0x000000ffff7f7224 */ /* 0x000fe200078e000f */
[----:B---3--:R-:W-:Y:S01]  /*60de0*/  IADD3.X R11, PT, PT, R11, UR15, RZ, P4, !PT ;  /* 0x0000000f0b0b7c10 */ /* 0x008fe2000a7fe4ff */
[----:B------:R-:W-:Y:S01]  /*60df0*/  STL [R1+0xc1c], R15 ;  /* 0x000c1c0f01007387 */ /* 0x000fe20000100800 */
[----:B------:R-:W-:Y:S02]  /*60e00*/  IADD3 R45, P4, PT, R45, UR14, RZ ;  /* 0x0000000e2d2d7c10 */ /* 0x000fe4000ff9e0ff */
[----:B------:R-:W-:Y:S01]  /*60e10*/  IADD3 R123, P3, PT, R123, UR14, RZ ;  /* 0x0000000e7b7b7c10 */ /* 0x000fe2000ff7e0ff */
[----:B------:R1:W-:Y:S01]  /*60e20*/  LDGSTS.E [R124+0x27880], desc[UR22][R126.64], P2 ;  /* 0x278800007e7c7fae */ /* 0x0003e200091a1016 */
[----:B------:R-:W-:-:S03]  /*60e30*/  IADD3.X R46, PT, PT, R46, UR15, RZ, P4, !PT ;  /* 0x0000000f2e2e7c10 */ /* 0x000fc6000a7fe4ff */
[----:B------:R2:W-:Y:S04]  /*60e40*/  STL [R1+0xc60], R3 ;  /* 0x000c600301007387 */ /* 0x0005e80000100800 */
[----:B------:R3:W-:Y:S01]  /*60e50*/  STL [R1+0xc5c], R11 ;  /* 0x000c5c0b01007387 */ /* 0x0007e20000100800 */
[----:B------:R-:W-:Y:S01]  /*60e60*/  IADD3.X R61, PT, PT, R61, UR15, RZ, P3, !PT ;  /* 0x0000000f3d3d7c10 */ /* 0x000fe20009ffe4ff */
[----:B-1----:R-:W-:Y:S02]  /*60e70*/  IMAD.MOV.U32 R127, RZ, RZ, R11 ;  /* 0x000000ffff7f7224 */ /* 0x002fe400078e000b */
[----:B------:R-:W-:Y:S01]  /*60e80*/  IMAD.MOV.U32 R126, RZ, RZ, R3 ;  /* 0x000000ffff7e7224 */ /* 0x000fe200078e0003 */
[----:B--2---:R-:W-:-:S04]  /*60e90*/  LOP3.LUT R3, R12, 0x20, RZ, 0x3c, !PT ;  /* 0x000000200c037812 */ /* 0x004fc800078e3cff */
[----:B------:R1:W-:Y:S01]  /*60ea0*/  LDGSTS.E [R124+0x27c80], desc[UR22][R126.64], P2 ;  /* 0x27c800007e7c7fae */ /* 0x0003e200091a1016 */
[----:B----4-:R-:W-:-:S05]  /*60eb0*/  IADD3 R0, P4, PT, R0, UR14, RZ ;  /* 0x0000000e00007c10 */ /* 0x010fca000ff9e0ff */
[----:B------:R2:W-:Y:S04]  /*60ec0*/  STL [R1+0xc94], R0 ;  /* 0x000c940001007387 */ /* 0x0005e80000100800 */
[----:B------:R-:W4:Y:S04]  /*60ed0*/  LDL.LU R15, [R1+0x24] ;  /* 0x00002400010f7983 */ /* 0x000f280000300800 */
[----:B---3--:R-:W3:Y:S01]  /*60ee0*/  LDL.LU R11, [R1+0x28] ;  /* 0x00002800010b7983 */ /* 0x008ee20000300800 */
[----:B-1----:R-:W-:-:S03]  /*60ef0*/  VIADD R124, R3, UR5 ;  /* 0x00000005037c7c36 */ /* 0x002fc60008000000 */
[----:B------:R-:W4:Y:S01]  /*60f00*/  LDL.LU R19, [R1+0x64] ;  /* 0x0000640001137983 */ /* 0x000f220000300800 */
[----:B------:R-:W-:Y:S02]  /*60f10*/  IMAD.MOV.U32 R126, RZ, RZ, R123 ;  /* 0x000000ffff7e7224 */ /* 0x000fe400078e007b */
[----:B------:R-:W-:Y:S01]  /*60f20*/  IMAD.MOV.U32 R127, RZ, RZ, R61 ;  /* 0x000000ffff7f7224 */ /* 0x000fe200078e003d */
[----:B------:R-:W4:Y:S01]  /*60f30*/  LDL.LU R17, [R1+0x68] ;  /* 0x0000680001117983 */ /* 0x000f220000300800 */
[----:B------:R-:W-:-:S03]  /*60f40*/  IADD3 R117, P3, PT, R117, UR14, RZ ;  /* 0x0000000e75757c10 */ /* 0x000fc6000ff7e0ff */
[----:B------:R1:W-:Y:S01]  /*60f50*/  LDGSTS.E [R124+0x100], desc[UR22][R126.64], P2 ;  /* 0x001000007e7c7fae */ /* 0x0003e200091a1016 */
[----:B------:R-:W-:-:S03]  /*60f60*/  IADD3.X R86, PT, PT, R86, UR15, RZ, P3, !PT ;  /* 0x0000000f56567c10 */ /* 0x000fc60009ffe4ff */
[----:B------:R-:W4:Y:S01]  /*60f70*/  LDL.LU R14, [R1+0xa4] ;  /* 0x0000a400010e7983 */ /* 0x000f220000300800 */
[----:B-1----:R-:W-:Y:S02]  /*60f80*/  IMAD.MOV.U32 R126, RZ, RZ, R45 ;  /* 0x000000ffff7e7224 */ /* 0x002fe400078e002d */
[----:B------:R-:W-:-:S05]  /*60f90*/  IMAD.MOV.U32 R127, RZ, RZ, R46 ;  /* 0x000000ffff7f7224 */ /* 0x000fca00078e002e */
[----:B------:R1:W-:Y:S02]  /*60fa0*/  LDGSTS.E [R124+0x500], desc[UR22][R126.64], P2 ;  /* 0x005000007e7c7fae */ /* 0x0003e400091a1016 */
[----:B-1----:R-:W-:Y:S02]  /*60fb0*/  IMAD.MOV.U32 R126, RZ, RZ, R117 ;  /* 0x000000ffff7e7224 */ /* 0x002fe400078e0075 */
[----:B------:R-:W-:-:S05]  /*60fc0*/  IMAD.MOV.U32 R127, RZ, RZ, R86 ;  /* 0x000000ffff7f7224 */ /* 0x000fca00078e0056 */
[----:B------:R1:W-:Y:S02]  /*60fd0*/  LDGSTS.E [R124+0x900], desc[UR22][R126.64], P2 ;  /* 0x009000007e7c7fae */ /* 0x0003e400091a1016 */
[----:B-1----:R-:W-:Y:S02]  /*60fe0*/  IMAD.MOV.U32 R126, RZ, RZ, R0 ;  /* 0x000000ffff7e7224 */ /* 0x002fe400078e0000 */
[----:B--2---:R-:W2:Y:S04]  /*60ff0*/  LDL.LU R0, [R1+0xa8] ;  /* 0x0000a80001007983 */ /* 0x004ea80000300800 */
[----:B------:R-:W2:Y:S04]  /*61000*/  LDL.LU R16, [R1+0xe4] ;  /* 0x0000e40001107983 */ /* 0x000ea80000300800 */
[----:B------:R-:W2:Y:S01]  /*61010*/  LDL.LU R3, [R1+0xe8] ;  /* 0x0000e80001037983 */ /* 0x000ea20000300800 */
[----:B------:R-:W-:-:S02]  /*61020*/  IADD3.X R74, PT, PT, R74, UR15, RZ, P4, !PT ;  /* 0x0000000f4a4a7c10 */ /* 0x000fc4000a7fe4ff */
[----:B------:R-:W-:-:S03]  /*61030*/  IADD3 R87, P3, PT, R87, UR14, RZ ;  /* 0x0000000e57577c10 */ /* 0x000fc6000ff7e0ff */
[----:B------:R-:W-:Y:S01]  /*61040*/  IMAD.MOV.U32 R127, RZ, RZ, R74 ;  /* 0x000000ffff7f7224 */ /* 0x000fe200078e004a */
[----:B------:R-:W-:Y:S02]  /*61050*/  IADD3.X R111, PT, PT, R111, UR15, RZ, P3, !PT ;  /* 0x0000000f6f6f7c10 */ /* 0x000fe40009ffe4ff */
[----:B------:R-:W-:Y:S02]  /*61060*/  IADD3 R135, P3, PT, R135, UR14, RZ ;  /* 0x0000000e87877c10 */ /* 0x000fe4000ff7e0ff */
[----:B------:R-:W-:Y:S01]  /*61070*/  IADD3 R100, P4, PT, R100, UR14, RZ ;  /* 0x0000000e64647c10 */ /* 0x000fe2000ff9e0ff */
[----:B------:R1:W-:Y:S01]  /*61080*/  LDGSTS.E [R124+0xd00], desc[UR22][R126.64], P2 ;  /* 0x00d000007e7c7fae */ /* 0x0003e200091a1016 */
[----:B------:R-:W-:Y:S02]  /*61090*/  IADD3.X R134, PT, PT, R134, UR15, RZ, P3, !PT ;  /* 0x0000000f86867c10 */ /* 0x000fe40009ffe4ff */
[----:B------:R-:W-:Y:S02]  /*610a0*/  IADD3.X R101, PT, PT, R101, UR15, RZ, P4, !PT ;  /* 0x0000000f65657c10 */ /* 0x000fe4000a7fe4ff */
[----:B------:R-:W-:Y:S01]  /*610b0*/  IADD3 R151, P4, PT, R151, UR14, RZ ;  /* 0x0000000e97977c10 */ /* 0x000fe2000ff9e0ff */
[----:B-1----:R-:W-:-:S02]  /*610c0*/  IMAD.MOV.U32 R126, RZ, RZ, R87 ;  /* 0x000000ffff7e7224 */ /* 0x002fc400078e0057 */
[----:B------:R-:W-:Y:S01]  /*610d0*/  IMAD.MOV.U32 R127, RZ, RZ, R111 ;  /* 0x000000ffff7f7224 */ /* 0x000fe200078e006f */
[----:B------:R-:W-:-:S04]  /*610e0*/  IADD3.X R150, PT, PT, R150, UR15, RZ, P4, !PT ;  /* 0x0000000f96967c10 */ /* 0x000fc8000a7fe4ff */
[----:B------:R1:W-:Y:S01]  /*610f0*/  LDGSTS.E [R124+0x1100], desc[UR22][R126.64], P2 ;  /* 0x011000007e7c7fae */ /* 0x0003e200091a1016 */
[----:B------:R-:W-:-:S03]  /*61100*/  IADD3 R167, P3, PT, R167, UR14, RZ ;  /* 0x0000000ea7a77c10 */ /* 0x000fc6000ff7e0ff */
[----:B------:R-:W-:Y:S01]  /*61110*/  LDGSTS.E [R124+0x1500], desc[UR22][R100.64], P2 ;  /* 0x01500000647c7fae */ /* 0x000fe200091a1016 */
[----:B------:R-:W-:Y:S01]  /*61120*/  IADD3.X R166, PT, PT, R166, UR15, RZ, P3, !PT ;  /* 0x0000000fa6a67c10 */ /* 0x000fe20009ffe4ff */
[----:B-1----:R-:W-:Y:S02]  /*61130*/  IMAD.MOV.U32 R126, RZ, RZ, R135 ;  /* 0x000000ffff7e7224 */ /* 0x002fe400078e0087 */
[----:B------:R-:W-:Y:S01]  /*61140*/  IMAD.MOV.U32 R127, RZ, RZ, R134 ;  /* 0x000000ffff7f7224 */ /* 0x000fe200078e0086 */
[----:B------:R-:W-:-:S04]  /*61150*/  IADD3 R183, P4, PT, R183, UR14, RZ ;  /* 0x0000000eb7b77c10 */ /* 0x000fc8000ff9e0ff */
        /* <DEDUP_REMOVED lines=31> */
[----:B---3--:R-:W-:-:S04]  /*61350*/  IADD3 R11, P3, PT, R11, UR14, RZ ;  /* 0x0000000e0b0b7c10 */ /* 0x008fc8000ff7e0ff */
[----:B----4-:R-:W-:Y:S02]  /*61360*/  IADD3.X R15, PT, PT, R15, UR15, RZ, P3, !PT ;  /* 0x0000000f0f0f7c10 */ /* 0x010fe40009ffe4ff */
        /* <DEDUP_REMOVED lines=11> */
[----:B----4-:R-:W-:-:S03]  /*61420*/  IMAD.MOV.U32 R126, RZ, RZ, R17 ;  /* 0x000000ffff7e7224 */ /* 0x010fc600078e0011 */
[----:B------:R-:W4:Y:S01]  /*61430*/  LDL.LU R17, [R1+0x124] ;  /* 0x0001240001117983 */ /* 0x000f220000300800 */
[----:B------:R-:W-:-:S03]  /*61440*/  IMAD.MOV.U32 R127, RZ, RZ, R19 ;  /* 0x000000ffff7f7224 */ /* 0x000fc600078e0013 */
[----:B------:R-:W4:Y:S04]  /*61450*/  LDL.LU R19, [R1+0x164] ;  /* 0x0001640001137983 */ /* 0x000f280000300800 */
[----:B------:R1:W-:Y:S01]  /*61460*/  LDGSTS.E [R124+0x3d00], desc[UR22][R126.64], P2 ;  /* 0x03d000007e7c7fae */ /* 0x0003e200091a1016 */
[----:B--2---:R-:W-:-:S04]  /*61470*/  IADD3 R0, P3, PT, R0, UR14, RZ ;  /* 0x0000000e00007c10 */ /* 0x004fc8000ff7e0ff */
[----:B------:R-:W-:Y:S02]  /*61480*/  IADD3.X R14, PT, PT, R14, UR15, RZ, P3, !PT ;  /* 0x0000000f0e0e7c10 */ /* 0x000fe40009ffe4ff */
[----:B------:R-:W-:Y:S01]  /*61490*/  IADD3 R3, P4, PT, R3, UR14, RZ ;  /* 0x0000000e03037c10 */ /* 0x000fe2000ff9e0ff */
        /* <DEDUP_REMOVED lines=16> */
[----:B------:R3:W-:Y:S01]  /*615a0*/  STL [R1+0x128], R11 ;  /* 0x0001280b01007387 */ /* 0x0007e20000100800 */
[----:B-1----:R-:W-:Y:S01]  /*615b0*/  IMAD.MOV.U32 R126, RZ, RZ, R11 ;  /* 0x000000ffff7e7224 */ /* 0x002fe200078e000b */
[----:B------:R-:W-:Y:S02]  /*615c0*/  IADD3 R15, P4, PT, R15, UR14, RZ ;  /* 0x0000000e0f0f7c10 */ /* 0x000fe4000ff9e0ff */
[----:B----4-:R-:W-:Y:S02]  /*615d0*/  IADD3.X R17, PT, PT, R17, UR15, RZ, P3, !PT ;  /* 0x0000000f11117c10 */ /* 0x010fe40009ffe4ff */
[----:B------:R-:W-:-:S03]  /*615e0*/  IADD3.X R19, PT, PT, R19, UR15, RZ, P4, !PT ;  /* 0x0000000f13137c10 */ /* 0x000fc6000a7fe4ff */
        /* <DEDUP_REMOVED lines=10> */
[----:B------:R-:W4:Y:S01]  /*61690*/  LDL.LU R19, [R1+0x264] ;  /* 0x0002640001137983 */ /* 0x000f220000300800 */
[----:B--2---:R-:W-:-:S03]  /*616a0*/  IADD3 R0, P3, PT, R0, UR14, RZ ;  /* 0x0000000e00007c10 */ /* 0x004fc6000ff7e0ff */
[----:B------:R1:W-:Y:S04]  /*616b0*/  LDGSTS.E [R124+0x4d00], desc[UR22][R126.64], P2 ;  /* 0x04d000007e7c7fae */ /* 0x0003e800091a1016 */
[----:B------:R2:W-:Y:S01]  /*616c0*/  STL [R1+0x1a8], R0 ;  /* 0x0001a80001007387 */ /* 0x0005e20000100800 */
[----:B------:R-:W-:Y:S01]  /*616d0*/  IADD3 R14, P4, PT, R14, UR14, RZ ;  /* 0x0000000e0e0e7c10 */ /* 0x000fe2000ff9e0ff */
[----:B-1----:R-:W-:Y:S01]  /*616e0*/  IMAD.MOV.U32 R126, RZ, RZ, R0 ;  /* 0x000000ffff7e7224 */ /* 0x002fe200078e0000 */
[----:B------:R-:W-:Y:S02]  /*616f0*/  IADD3.X R3, PT, PT, R3, UR15, RZ, P3, !PT ;  /* 0x0000000f03037c10 */ /* 0x000fe40009ffe4ff */
        /* <DEDUP_REMOVED lines=266> */
[----:B------:R-:W-:Y:S01]  /*627a0*/  STL [R1+0x928], R11 ;  /* 0x0009280b01007387 */ /* 0x000fe20000100800 */
[----:B-1----:R-:W-:Y:S01]  /*627b0*/  IMAD.MOV.U32 R126, RZ, RZ, R11 ;  /* 0x000000ffff7e7224 */ /* 0x002fe200078e000b */
[----:B------:R-:W-:Y:S02]  /*627c0*/  IADD3 R15, P4, PT, R15, UR14, RZ ;  /* 0x0000000e0f0f7c10 */ /* 0x000fe4000ff9e0ff */
[----:B----4-:R-:W-:Y:S02]  /*627d0*/  IADD3.X R17, PT, PT, R17, UR15, RZ, P3, !PT ;  /* 0x0000000f11117c10 */ /* 0x010fe40009ffe4ff */
[----:B------:R-:W-:-:S03]  /*627e0*/  IADD3.X R19, PT, PT, R19, UR15, RZ, P4, !PT ;  /* 0x0000000f13137c10 */ /* 0x000fc6000a7fe4ff */
[----:B------:R-:W-:Y:S01]  /*627f0*/  IMAD.MOV.U32 R127, RZ, RZ, R17 ;  /* 0x000000ffff7f7224 */ /* 0x000fe200078e0011 */
[----:B------:R1:W-:Y:S04]  /*62800*/  STL [R1+0x924], R17 ;  /* 0x0009241101007387 */ /* 0x0003e80000100800 */
[----:B------:R-:W-:Y:S04]  /*62810*/  STL [R1+0x968], R15 ;  /* 0x0009680f01007387 */ /* 0x000fe80000100800 */
[----:B------:R3:W-:Y:S04]  /*62820*/  LDGSTS.E [R124+0x24900], desc[UR22][R126.64], P2 ;  /* 0x249000007e7c7fae */ /* 0x0007e800091a1016 */
[----:B-1----:R-:W4:Y:S04]  /*62830*/  LDL.LU R17, [R1+0xa28] ;  /* 0x000a280001117983 */ /* 0x002f280000300800 */
[----:B------:R1:W-:Y:S04]  /*62840*/  STL [R1+0x964], R19 ;  /* 0x0009641301007387 */ /* 0x0003e80000100800 */
[----:B------:R-:W4:Y:S01]  /*62850*/  LDL.LU R11, [R1+0xa68] ;  /* 0x000a6800010b7983 */ /* 0x000f220000300800 */
[----:B---3--:R-:W-:-:S03]  /*62860*/  IMAD.MOV.U32 R127, RZ, RZ, R19 ;  /* 0x000000ffff7f7224 */ /* 0x008fc600078e0013 */
[----:B-1----:R-:W3:Y:S01]  /*62870*/  LDL.LU R19, [R1+0xa24] ;  /* 0x000a240001137983 */ /* 0x002ee20000300800 */
[----:B------:R-:W-:-:S03]  /*62880*/  IMAD.MOV.U32 R126, RZ, RZ, R15 ;  /* 0x000000ffff7e7224 */ /* 0x000fc600078e000f */
[----:B------:R-:W3:Y:S04]  /*62890*/  LDL.LU R15, [R1+0xa64] ;  /* 0x000a6400010f7983 */ /* 0x000ee80000300800 */
[----:B------:R1:W-:Y:S01]  /*628a0*/  LDGSTS.E [R124+0x24d00], desc[UR22][R126.64], P2 ;  /* 0x24d000007e7c7fae */ /* 0x0003e200091a1016 */
[----:B--2---:R-:W-:-:S05]  /*628b0*/  IADD3 R0, P3, PT, R0, UR14, RZ ;  /* 0x0000000e00007c10 */ /* 0x004fca000ff7e0ff */
[----:B------:R2:W-:Y:S01]  /*628c0*/  STL [R1+0x9a8], R0 ;  /* 0x0009a80001007387 */ /* 0x0005e20000100800 */
[----:B------:R-:W-:Y:S01]  /*628d0*/  IADD3 R14, P4, PT, R14, UR14, RZ ;  /* 0x0000000e0e0e7c10 */ /* 0x000fe2000ff9e0ff */
[----:B-1----:R-:W-:Y:S01]  /*628e0*/  IMAD.MOV.U32 R126, RZ, RZ, R0 ;  /* 0x000000ffff7e7224 */ /* 0x002fe200078e0000 */
[----:B------:R-:W-:Y:S02]  /*628f0*/  IADD3.X R3, PT, PT, R3, UR15, RZ, P3, !PT ;  /* 0x0000000f03037c10 */ /* 0x000fe40009ffe4ff */
[----:B------:R-:W-:-:S03]  /*62900*/  IADD3.X R16, PT, PT, R16, UR15, RZ, P4, !PT ;  /* 0x0000000f10107c10 */ /* 0x000fc6000a7fe4ff */
[----:B------:R-:W-:Y:S01]  /*62910*/  IMAD.MOV.U32 R127, RZ, RZ, R3 ;  /* 0x000000ffff7f7224 */ /* 0x000fe200078e0003 */
[----:B------:R1:W-:Y:S04]  /*62920*/  STL [R1+0x9a4], R3 ;  /* 0x0009a40301007387 */ /* 0x0003e80000100800 */
[----:B------:R-:W-:Y:S04]  /*62930*/  STL [R1+0x9e8], R14 ;  /* 0x0009e80e01007387 */ /* 0x000fe80000100800 */
        /* <DEDUP_REMOVED lines=9> */
[----:B----4-:R-:W-:-:S05]  /*629d0*/  IADD3 R17, P3, PT, R17, UR14, RZ ;  /* 0x0000000e11117c10 */ /* 0x010fca000ff7e0ff */
[----:B-1----:R-:W-:Y:S01]  /*629e0*/  IMAD.MOV.U32 R126, RZ, RZ, R17 ;  /* 0x000000ffff7e7224 */ /* 0x002fe200078e0011 */
[----:B------:R-:W-:Y:S02]  /*629f0*/  IADD3 R11, P4, PT, R11, UR14, RZ ;  /* 0x0000000e0b0b7c10 */ /* 0x000fe4000ff9e0ff */
[----:B---3--:R-:W-:Y:S01]  /*62a00*/  IADD3.X R19, PT, PT, R19, UR15, RZ, P3, !PT ;  /* 0x0000000f13137c10 */ /* 0x008fe20009ffe4ff */
        /* <DEDUP_REMOVED lines=9> */
[----:B---3--:R-:W3:Y:S04]  /*62aa0*/  LDL.LU R15, [R1+0xb24] ;  /* 0x000b2400010f7983 */ /* 0x008ee80000300800 */
[----:B------:R-:W4:Y:S04]  /*62ab0*/  LDL.LU R11, [R1+0xb28] ;  /* 0x000b2800010b7983 */ /* 0x000f280000300800 */
[----:B------:R-:W3:Y:S04]  /*62ac0*/  LDL.LU R241, [R1+0xb64] ;  /* 0x000b640001f17983 */ /* 0x000ee80000300800 */
        /* <DEDUP_REMOVED lines=8> */
[----:B------:R1:W-:Y:S04]  /*62b50*/  STL [R1+0xaa4], R16 ;  /* 0x000aa41001007387 */ /* 0x0003e80000100800 */
[----:B------:R-:W-:Y:S04]  /*62b60*/  STL [R1+0xae8], R3 ;  /* 0x000ae80301007387 */ /* 0x000fe80000100800 */
[----:B------:R-:W3:Y:S04]  /*62b70*/  LDL.LU R17, [R1+0xba8] ;  /* 0x000ba80001117983 */ /* 0x000ee80000300800 */
[----:B------:R1:W-:Y:S04]  /*62b80*/  STL [R1+0xae4], R14 ;  /* 0x000ae40e01007387 */ /* 0x0003e80000100800 */
[----:B--2---:R-:W2:Y:S04]  /*62b90*/  LDL.LU R0, [R1+0xbe8] ;  /* 0x000be80001007983 */ /* 0x004ea80000300800 */
[----:B------:R-:W2:Y:S01]  /*62ba0*/  LDL.LU R19, [R1+0xba4] ;  /* 0x000ba40001137983 */ /* 0x000ea20000300800 */
[----:B------:R-:W-:-:S03]  /*62bb0*/  IMAD.MOV.U32 R127, RZ, RZ, R16 ;  /* 0x000000ffff7f7224 */ /* 0x000fc600078e0010 */
[----:B-1----:R-:W2:Y:S04]  /*62bc0*/  LDL.LU R16, [R1+0xbe4] ;  /* 0x000be40001107983 */ /* 0x002ea80000300800 */
[----:B------:R1:W-:Y:S02]  /*62bd0*/  LDGSTS.E [R124+0x26100], desc[UR22][R126.64], P2 ;  /* 0x261000007e7c7fae */ /* 0x0003e400091a1016 */
[----:B-1----:R-:W-:Y:S02]  /*62be0*/  IMAD.MOV.U32 R126, RZ, RZ, R3 ;  /* 0x000000ffff7e7224 */ /* 0x002fe400078e0003 */
[----:B------:R-:W-:Y:S02]  /*62bf0*/  IMAD.MOV.U32 R127, RZ, RZ, R14 ;  /* 0x000000ffff7f7224 */ /* 0x000fe400078e000e */
[----:B------:R-:W2:Y:S04]  /*62c00*/  LDL.LU R14, [R1+0xc28] ;  /* 0x000c2800010e7983 */ /* 0x000ea80000300800 */
[----:B------:R-:W2:Y:S04]  /*62c10*/  LDL.LU R3, [R1+0xc68] ;  /* 0x000c680001037983 */ /* 0x000ea80000300800 */
[----:B------:R1:W-:Y:S01]  /*62c20*/  LDGSTS.E [R124+0x26500], desc[UR22][R126.64], P2 ;  /* 0x265000007e7c7fae */ /* 0x0003e200091a1016 */
[----:B----4-:R-:W-:-:S04]  /*62c30*/  IADD3 R11, P3, PT, R11, UR14, RZ ;  /* 0x0000000e0b0b7c10 */ /* 0x010fc8000ff7e0ff */
[----:B---3--:R-:W-:Y:S01]  /*62c40*/  IADD3.X R15, PT, PT, R15, UR15, RZ, P3, !PT ;  /* 0x0000000f0f0f7c10 */ /* 0x008fe20009ffe4ff */
[----:B------:R-:W-:Y:S01]  /*62c50*/  STL [R1+0xb28], R11 ;  /* 0x000b280b01007387 */ /* 0x000fe20000100800 */
[----:B------:R-:W-:-:S03]  /*62c60*/  IADD3 R240, P4, PT, R240, UR14, RZ ;  /* 0x0000000ef0f07c10 */ /* 0x000fc6000ff9e0ff */
[----:B------:R3:W-:Y:S01]  /*62c70*/  STL [R1+0xb24], R15 ;  /* 0x000b240f01007387 */ /* 0x0007e20000100800 */
[----:B-1----:R-:W-:Y:S01]  /*62c80*/  IMAD.MOV.U32 R127, RZ, RZ, R15 ;  /* 0x000000ffff7f7224 */ /* 0x002fe200078e000f */
[----:B------:R-:W-:Y:S02]  /*62c90*/  IADD3.X R241, PT, PT, R241, UR15, RZ, P4, !PT ;  /* 0x0000000ff1f17c10 */ /* 0x000fe4000a7fe4ff */
[----:B------:R-:W-:Y:S01]  /*62ca0*/  STL [R1+0xb68], R240 ;  /* 0x000b68f001007387 */ /* 0x000fe20000100800 */
[----:B------:R-:W-:-:S03]  /*62cb0*/  IMAD.MOV.U32 R126, RZ, RZ, R11 ;  /* 0x000000ffff7e7224 */ /* 0x000fc600078e000b */
[----:B---3--:R-:W3:Y:S04]  /*62cc0*/  LDL.LU R15, [R1+0xc24] ;  /* 0x000c2400010f7983 */ /* 0x008ee80000300800 */
[----:B------:R-:W-:Y:S04]  /*62cd0*/  STL [R1+0xb64], R241 ;  /* 0x000b64f101007387 */ /* 0x000fe80000100800 */
[----:B------:R-:W4:Y:S04]  /*62ce0*/  LDL.LU R11, [R1+0xc64] ;  /* 0x000c6400010b7983 */ /* 0x000f280000300800 */
[----:B------:R1:W-:Y:S02]  /*62cf0*/  LDGSTS.E [R124+0x26900], desc[UR22][R126.64], P2 ;  /* 0x269000007e7c7fae */ /* 0x0003e400091a1016 */
[----:B-1----:R-:W-:-:S02]  /*62d00*/  IMAD.MOV.U32 R126, RZ, RZ, R240 ;  /* 0x000000ffff7e7224 */ /* 0x002fc400078e00f0 */
[----:B------:R-:W-:Y:S01]  /*62d10*/  IMAD.MOV.U32 R127, RZ, RZ, R241 ;  /* 0x000000ffff7f7224 */ /* 0x000fe200078e00f1 */
[----:B------:R-:W-:-:S04]  /*62d20*/  IADD3 R17, P3, PT, R17, UR14, RZ ;  /* 0x0000000e11117c10 */ /* 0x000fc8000ff7e0ff */
[----:B------:R1:W-:Y:S01]  /*62d30*/  LDGSTS.E [R124+0x26d00], desc[UR22][R126.64], P2 ;  /* 0x26d000007e7c7fae */ /* 0x0003e200091a1016 */
[----:B--2---:R-:W-:Y:S02]  /*62d40*/  IADD3 R0, P4, PT, R0, UR14, RZ ;  /* 0x0000000e00007c10 */ /* 0x004fe4000ff9e0ff */
[----:B------:R-:W-:Y:S01]  /*62d50*/  IADD3.X R19, PT, PT, R19, UR15, RZ, P3, !PT ;  /* 0x0000000f13137c10 */ /* 0x000fe20009ffe4ff */
[----:B-1----:R-:W-:Y:S01]  /*62d60*/  IMAD.MOV.U32 R126, RZ, RZ, R17 ;  /* 0x000000ffff7e7224 */ /* 0x002fe200078e0011 */
[----:B------:R-:W-:-:S03]  /*62d70*/  IADD3.X R16, PT, PT, R16, UR15, RZ, P4, !PT ;  /* 0x0000000f10107c10 */ /* 0x000fc6000a7fe4ff */
[----:B------:R-:W-:Y:S01]  /*62d80*/  IMAD.MOV.U32 R127, RZ, RZ, R19 ;  /* 0x000000ffff7f7224 */ /* 0x000fe200078e0013 */
[----:B------:R-:W-:Y:S04]  /*62d90*/  STL [R1+0xba8], R17 ;  /* 0x000ba81101007387 */ /* 0x000fe80000100800 */
[----:B------:R-:W-:Y:S04]  /*62da0*/  STL [R1+0xba4], R19 ;  /* 0x000ba41301007387 */ /* 0x000fe80000100800 */
[----:B------:R1:W-:Y:S04]  /*62db0*/  STL [R1+0xbe8], R0 ;  /* 0x000be80001007387 */ /* 0x0003e80000100800 */
[----:B------:R2:W-:Y:S04]  /*62dc0*/  LDGSTS.E [R124+0x27100], desc[UR22][R126.64], P2 ;  /* 0x271000007e7c7fae */ /* 0x0005e800091a1016 */
[----:B------:R-:W-:Y:S01]  /*62dd0*/  STL [R1+0xbe4], R16 ;  /* 0x000be41001007387 */ /* 0x000fe20000100800 */
[----:B--2---:R-:W-:-:S03]  /*62de0*/  IMAD.MOV.U32 R126, RZ, RZ, R0 ;  /* 0x000000ffff7e7224 */ /* 0x004fc600078e0000 */
[----:B-1----:R-:W2:Y:S01]  /*62df0*/  LDL.LU R0, [R1+0xc98] ;  /* 0x000c980001007983 */ /* 0x002ea20000300800 */
[----:B------:R-:W-:Y:S01]  /*62e00*/  IADD3 R14, P3, PT, R14, UR14, RZ ;  /* 0x0000000e0e0e7c10 */ /* 0x000fe2000ff7e0ff */
[----:B------:R-:W-:Y:S01]  /*62e10*/  IMAD.MOV.U32 R127, RZ, RZ, R16 ;  /* 0x000000ffff7f7224 */ /* 0x000fe200078e0010 */
[----:B------:R-:W-:-:S04]  /*62e20*/  IADD3 R3, P4, PT, R3, UR14, RZ ;  /* 0x0000000e03037c10 */ /* 0x000fc8000ff9e0ff */
[----:B------:R1:W-:Y:S04]  /*62e30*/  LDGSTS.E [R124+0x27500], desc[UR22][R126.64], P2 ;  /* 0x275000007e7c7fae */ /* 0x0003e800091a1016 */
[----:B------:R-:W-:Y:S01]  /*62e40*/  STL [R1+0xc28], R14 ;  /* 0x000c280e01007387 */ /* 0x000fe20000100800 */
[----:B-1----:R-:W-:Y:S01]  /*62e50*/  IMAD.MOV.U32 R126, RZ, RZ, R14 ;  /* 0x000000ffff7e7224 */ /* 0x002fe200078e000e */
[----:B---3--:R-:W-:-:S05]  /*62e60*/  IADD3.X R15, PT, PT, R15, UR15, RZ, P3, !PT ;  /* 0x0000000f0f0f7c10 */ /* 0x008fca0009ffe4ff */
[----:B------:R-:W-:Y:S01]  /*62e70*/  IMAD.MOV.U32 R127, RZ, RZ, R15 ;  /* 0x000000ffff7f7224 */ /* 0x000fe200078e000f */
[----:B----4-:R-:W-:Y:S01]  /*62e80*/  IADD3.X R11, PT, PT, R11, UR15, RZ, P4, !PT ;  /* 0x0000000f0b0b7c10 */ /* 0x010fe2000a7fe4ff */
[----:B------:R-:W-:Y:S01]  /*62e90*/  STL [R1+0xc24], R15 ;  /* 0x000c240f01007387 */ /* 0x000fe20000100800 */
[----:B------:R-:W-:Y:S02]  /*62ea0*/  IADD3 R47, P4, PT, R47, UR14, RZ ;  /* 0x0000000e2f2f7c10 */ /* 0x000fe4000ff9e0ff */
[----:B------:R-:W-:Y:S01]  /*62eb0*/  IADD3 R62, P3, PT, R62, UR14, RZ ;  /* 0x0000000e3e3e7c10 */ /* 0x000fe2000ff7e0ff */
[----:B------:R1:W-:Y:S01]  /*62ec0*/  LDGSTS.E [R124+0x27900], desc[UR22][R126.64], P2 ;  /* 0x279000007e7c7fae */ /* 0x0003e200091a1016 */
[----:B------:R-:W-:-:S03]  /*62ed0*/  IADD3.X R48, PT, PT, R48, UR15, RZ, P4, !PT ;  /* 0x0000000f30307c10 */ /* 0x000fc6000a7fe4ff */
[----:B------:R3:W-:Y:S01]  /*62ee0*/  STL [R1+0xc68], R3 ;  /* 0x000c680301007387 */ /* 0x0007e20000100800 */
[----:B------:R-:W-:Y:S02]  /*62ef0*/  IADD3.X R63, PT, PT, R63, UR15, RZ, P3, !PT ;  /* 0x0000000f3f3f7c10 */ /* 0x000fe40009ffe4ff */
[----:B------:R-:W-:Y:S01]  /*62f00*/  IADD3 R118, P3, PT, R118, UR14, RZ ;  /* 0x0000000e76767c10 */ /* 0x000fe2000ff7e0ff */
[----:B-1----:R-:W-:Y:S02]  /*62f10*/  IMAD.MOV.U32 R126, RZ, RZ, R3 ;  /* 0x000000ffff7e7224 */ /* 0x002fe400078e0003 */
[----:B------:R-:W-:Y:S01]  /*62f20*/  IMAD.MOV.U32 R127, RZ, RZ, R11 ;  /* 0x000000ffff7f7224 */ /* 0x000fe200078e000b */
[----:B---3--:R-:W-:-:S04]  /*62f30*/  LOP3.LUT R3, R12, 0x30, RZ, 0x3c, !PT ;  /* 0x000000300c037812 */ /* 0x008fc800078e3cff */
[----:B------:R1:W-:Y:S01]  /*62f40*/  LDGSTS.E [R124+0x27d00], desc[UR22][R126.64], P2 ;  /* 0x27d000007e7c7fae */ /* 0x0003e200091a1016 */
[----:B------:R-:W-:Y:S01]  /*62f50*/  IADD3.X R88, PT, PT, R88, UR15, RZ, P3, !PT ;  /* 0x0000000f58587c10 */ /* 0x000fe20009ffe4ff */
[----:B-1----:R-:W-:Y:S02]  /*62f60*/  VIADD R124, R3, UR5 ;  /* 0x00000005037c7c36 */ /* 0x002fe40008000000 */
[----:B------:R-:W-:Y:S02]  /*62f70*/  IMAD.MOV.U32 R126, RZ, RZ, R47 ;  /* 0x000000ffff7e7224 */ /* 0x000fe400078e002f */
[----:B------:R-:W-:Y:S01]  /*62f80*/  IMAD.MOV.U32 R127, RZ, RZ, R48 ;  /* 0x000000ffff7f7224 */ /* 0x000fe200078e0030 */
[----:B------:R-:W-:Y:S04]  /*62f90*/  LDGSTS.E [R124+0x180], desc[UR22][R62.64], P2 ;  /* 0x001800003e7c7fae */ /* 0x000fe800091a1016 */
[----:B------:R1:W-:Y:S04]  /*62fa0*/  LDGSTS.E [R124+0x580], desc[UR22][R126.64], P2 ;  /* 0x005800007e7c7fae */ /* 0x0003e800091a1016 */
[----:B------:R-:W-:Y:S01]  /*62fb0*/  STL [R1+0xc64], R11 ;  /* 0x000c640b01007387 */ /* 0x000fe20000100800 */
[----:B-1----:R-:W-:-:S02]  /*62fc0*/  IMAD.MOV.U32 R126, RZ, RZ, R118 ;  /* 0x000000ffff7e7224 */ /* 0x002fc400078e0076 */
[----:B------:R-:W-:-:S05]  /*62fd0*/  IMAD.MOV.U32 R127, RZ, RZ, R88 ;  /* 0x000000ffff7f7224 */ /* 0x000fca00078e0058 */
[----:B------:R1:W-:Y:S01]  /*62fe0*/  LDGSTS.E [R124+0x980], desc[UR22][R126.64], P2 ;  /* 0x009800007e7c7fae */ /* 0x0003e200091a1016 */
[----:B--2---:R-:W-:-:S05]  /*62ff0*/  IADD3 R0, P4, PT, R0, UR14, RZ ;  /* 0x0000000e00007c10 */ /* 0x004fca000ff9e0ff */
[----:B------:R2:W-:Y:S04]  /*63000*/  STL [R1+0xc98], R0 ;  /* 0x000c980001007387 */ /* 0x0005e80000100800 */
[----:B------:R-:W3:Y:S01]  /*63010*/  LDL.LU R15, [R1+0x2c] ;  /* 0x00002c00010f7983 */ /* 0x000ee20000300800 */
[----:B-1----:R-:W-:-:S03]  /*63020*/  IMAD.MOV.U32 R126, RZ, RZ, R0 ;  /* 0x000000ffff7e7224 */ /* 0x002fc600078e0000 */
[----:B--2---:R-:W2:Y:S04]  /*63030*/  LDL.LU R0, [R1+0x30] ;  /* 0x0000300001007983 */ /* 0x004ea80000300800 */
[----:B------:R-:W4:Y:S04]  /*63040*/  LDL.LU R16, [R1+0x6c] ;  /* 0x00006c0001107983 */ /* 0x000f280000300800 */
[----:B------:R-:W4:Y:S04]  /*63050*/  LDL.LU R11, [R1+0x70] ;  /* 0x00007000010b7983 */ /* 0x000f280000300800 */
[----:B------:R-:W4:Y:S04]  /*63060*/  LDL.LU R14, [R1+0xac] ;  /* 0x0000ac00010e7983 */ /* 0x000f280000300800 */
[----:B------:R-:W4:Y:S04]  /*63070*/  LDL.LU R3, [R1+0xb0] ;  /* 0x0000b00001037983 */ /* 0x000f280000300800 */
[----:B------:R-:W4:Y:S04]  /*63080*/  LDL.LU R19, [R1+0xec] ;  /* 0x0000ec0001137983 */ /* 0x000f280000300800 */
[----:B------:R-:W4:Y:S01]  /*63090*/  LDL.LU R17, [R1+0xf0] ;  /* 0x0000f00001117983 */ /* 0x000f220000300800 */
        /* <DEDUP_REMOVED lines=52> */
[----:B---3--:R-:W-:Y:S02]  /*633e0*/  IADD3.X R15, PT, PT, R15, UR15, RZ, P3, !PT ;  /* 0x0000000f0f0f7c10 */ /* 0x008fe40009ffe4ff */
[----:B----4-:R-:W-:Y:S01]  /*633f0*/  IADD3 R11, P4, PT, R11, UR14, RZ ;  /* 0x0000000e0b0b7c10 */ /* 0x010fe2000ff9e0ff */
[----:B------:R2:W-:Y:S01]  /*63400*/  STL [R1+0x30], R0 ;  /* 0x0000300001007387 */ /* 0x0005e20000100800 */
[----:B-1----:R-:W-:Y:S02]  /*63410*/  IMAD.MOV.U32 R126, RZ, RZ, R0 ;  /* 0x000000ffff7e7224 */ /* 0x002fe400078e0000 */
[----:B------:R-:W-:Y:S01]  /*63420*/  IADD3.X R16, PT, PT, R16, UR15, RZ, P4, !PT ;  /* 0x0000000f10107c10 */ /* 0x000fe2000a7fe4ff */
[----:B------:R-:W-:Y:S01]  /*63430*/  IMAD.MOV.U32 R127, RZ, RZ, R15 ;  /* 0x000000ffff7f7224 */ /* 0x000fe200078e000f */
[----:B------:R1:W-:Y:S01]  /*63440*/  STL [R1+0x2c], R15 ;  /* 0x00002c0f01007387 */ /* 0x0003e20000100800 */
[----:B------:R-:W-:-:S03]  /*63450*/  IADD3 R3, P3, PT, R3, UR14, RZ ;  /* 0x0000000e03037c10 */ /* 0x000fc6000ff7e0ff */
[----:B------:R3:W-:Y:S04]  /*63460*/  STL [R1+0x70], R11 ;  /* 0x0000700b01007387 */ /* 0x0007e80000100800 */
[----:B--2---:R-:W2:Y:S01]  /*63470*/  LDL.LU R0, [R1+0x130] ;  /* 0x0001300001007983 */ /* 0x004ea20000300800 */
[----:B------:R-:W-:-:S03]  /*63480*/  IADD3.X R14, PT, PT, R14, UR15, RZ, P3, !PT ;  /* 0x0000000f0e0e7c10 */ /* 0x000fc60009ffe4ff */
[----:B------:R4:W-:Y:S01]  /*63490*/  STL [R1+0x6c], R16 ;  /* 0x00006c1001007387 */ /* 0x0009e20000100800 */
[----:B------:R-:W-:-:S03]  /*634a0*/  IADD3 R17, P4, PT, R17, UR14, RZ ;  /* 0x0000000e11117c10 */ /* 0x000fc6000ff9e0ff */
[----:B------:R3:W-:Y:S04]  /*634b0*/  LDGSTS.E [R124+0x3980], desc[UR22][R126.64], P2 ;  /* 0x039800007e7c7fae */ /* 0x0007e800091a1016 */
[----:B-1----:R-:W2:Y:S01]  /*634c0*/  LDL.LU R15, [R1+0x170] ;  /* 0x00017000010f7983 */ /* 0x002ea20000300800 */
[----:B------:R-:W-:Y:S01]  /*634d0*/  IADD3.X R19, PT, PT, R19, UR15, RZ, P4, !PT ;  /* 0x0000000f13137c10 */ /* 0x000fe2000a7fe4ff */
[----:B---3--:R-:W-:Y:S02]  /*634e0*/  IMAD.MOV.U32 R126, RZ, RZ, R11 ;  /* 0x000000ffff7e7224 */ /* 0x008fe400078e000b */
[----:B------:R-:W-:Y:S01]  /*634f0*/  IMAD.MOV.U32 R127, RZ, RZ, R16 ;  /* 0x000000ffff7f7224 */ /* 0x000fe200078e0010 */
[----:B------:R-:W3:Y:S04]  /*63500*/  LDL.LU R11, [R1+0x12c] ;  /* 0x00012c00010b7983 */ /* 0x000ee80000300800 */
[----:B----4-:R-:W4:Y:S04]  /*63510*/  LDL.LU R16, [R1+0x16c] ;  /* 0x00016c0001107983 */ /* 0x010f280000300800 */
[----:B------:R1:W-:Y:S04]  /*63520*/  LDGSTS.E [R124+0x3d80], desc[UR22][R126.64], P2 ;  /* 0x03d800007e7c7fae */ /* 0x0003e800091a1016 */
        /* <DEDUP_REMOVED lines=29> */
[----:B------:R-:W-:Y:S01]  /*63700*/  IMAD.MOV.U32 R127, RZ, RZ, R16 ;  /* 0x000000ffff7f7224 */ /* 0x000fe200078e0010 */
[----:B------:R-:W3:Y:S01]  /*63710*/  LDL.LU R15, [R1+0x22c] ;  /* 0x00022c00010f7983 */ /* 0x000ee20000300800 */
[----:B------:R-:W-:-:S03]  /*63720*/  IADD3 R14, P4, PT, R14, UR14, RZ ;  /* 0x0000000e0e0e7c10 */ /* 0x000fc6000ff9e0ff */
[----:B----4-:R-:W4:Y:S04]  /*63730*/  LDL.LU R16, [R1+0x26c] ;  /* 0x00026c0001107983 */ /* 0x010f280000300800 */
        /* <DEDUP_REMOVED lines=218> */
[----:B------:R-:W-:Y:S01]  /*644e0*/  STL [R1+0x7b0], R3 ;  /* 0x0007b00301007387 */ /* 0x000fe20000100800 */
[----:B------:R-:W-:-:S03]  /*644f0*/  IADD3.X R19, PT, PT, R19, UR15, RZ, P4, !PT ;  /* 0x0000000f13137c10 */ /* 0x000fc6000a7fe4ff */
[----:B------:R1:W-:Y:S02]  /*64500*/  STL [R1+0x7ac], R17 ;  /* 0x0007ac1101007387 */ /* 0x0003e40000100800 */
[----:B-1----:R-:W-:Y:S02]  /*64510*/  IMAD.MOV.U32 R126, RZ, RZ, R3 ;  /* 0x000000ffff7e7224 */ /* 0x002fe400078e0003 */
[----:B------:R-:W-:Y:S01]  /*64520*/  IMAD.MOV.U32 R127, RZ, RZ, R17 ;  /* 0x000000ffff7f7224 */ /* 0x000fe200078e0011 */
[----:B------:R-:W-:Y:S04]  /*64530*/  STL [R1+0x7f0], R14 ;  /* 0x0007f00e01007387 */ /* 0x000fe80000100800 */
        /* <DEDUP_REMOVED lines=10> */
[----:B-1----:R-:W-:Y:S01]  /*645e0*/  IMAD.MOV.U32 R126, RZ, RZ, R0 ;  /* 0x000000ffff7e7224 */ /* 0x002fe200078e0000 */
[----:B------:R-:W-:Y:S01]  /*645f0*/  STL [R1+0x830], R0 ;  /* 0x0008300001007387 */ /* 0x000fe20000100800 */
        /* <DEDUP_REMOVED lines=8> */
[----:B------:R1:W-:Y:S01]  /*64680*/  STL [R1+0x86c], R16 ;  /* 0x00086c1001007387 */ /* 0x0003e20000100800 */
[----:B------:R-:W-:Y:S01]  /*64690*/  IADD3 R17, P3, PT, R17, UR14, RZ ;  /* 0x0000000e11117c10 */ /* 0x000fe2000ff7e0ff */
[----:B--2---:R-:W-:-:S02]  /*646a0*/  IMAD.MOV.U32 R126, RZ, RZ, R11 ;  /* 0x000000ffff7e7224 */ /* 0x004fc400078e000b */
[----:B------:R-:W2:Y:S01]  /*646b0*/  LDL.LU R0, [R1+0x970] ;  /* 0x0009700001007983 */ /* 0x000ea20000300800 */
[----:B------:R-:W-:-:S03]  /*646c0*/  IMAD.MOV.U32 R127, RZ, RZ, R16 ;  /* 0x000000ffff7f7224 */ /* 0x000fc600078e0010 */
[----:B-1----:R-:W4:Y:S04]  /*646d0*/  LDL.LU R16, [R1+0x92c] ;  /* 0x00092c0001107983 */ /* 0x002f280000300800 */
[----:B------:R1:W-:Y:S01]  /*646e0*/  LDGSTS.E [R124+0x23d80], desc[UR22][R126.64], P2 ;  /* 0x23d800007e7c7fae */ /* 0x0003e200091a1016 */
[----:B------:R-:W-:-:S03]  /*646f0*/  IADD3 R3, P4, PT, R3, UR14, RZ ;  /* 0x0000000e03037c10 */ /* 0x000fc6000ff9e0ff */
[----:B------:R-:W4:Y:S01]  /*64700*/  LDL.LU R11, [R1+0x96c] ;  /* 0x00096c00010b7983 */ /* 0x000f220000300800 */
[----:B------:R-:W-:Y:S01]  /*64710*/  IADD3.X R19, PT, PT, R19, UR15, RZ, P3, !PT ;  /* 0x0000000f13137c10 */ /* 0x000fe20009ffe4ff */
[----:B-1----:R-:W-:Y:S02]  /*64720*/  IMAD.MOV.U32 R126, RZ, RZ, R17 ;  /* 0x000000ffff7e7224 */ /* 0x002fe400078e0011 */
[----:B------:R-:W-:Y:S01]  /*64730*/  STL [R1+0x8b0], R17 ;  /* 0x0008b01101007387 */ /* 0x000fe20000100800 */
[----:B------:R-:W-:Y:S01]  /*64740*/  IADD3.X R14, PT, PT, R14, UR15, RZ, P4, !PT ;  /* 0x0000000f0e0e7c10 */ /* 0x000fe2000a7fe4ff */
[----:B------:R-:W-:Y:S02]  /*64750*/  IMAD.MOV.U32 R127, RZ, RZ, R19 ;  /* 0x000000ffff7f7224 */ /* 0x000fe400078e0013 */
[----:B------:R-:W-:Y:S04]  /*64760*/  STL [R1+0x8ac], R19 ;  /* 0x0008ac1301007387 */ /* 0x000fe80000100800 */
[----:B------:R-:W-:Y:S04]  /*64770*/  STL [R1+0x8f0], R3 ;  /* 0x0008f00301007387 */ /* 0x000fe80000100800 */
[----:B------:R1:W-:Y:S04]  /*64780*/  LDGSTS.E [R124+0x24180], desc[UR22][R126.64], P2 ;  /* 0x241800007e7c7fae */ /* 0x0003e800091a1016 */
[----:B------:R1:W-:Y:S02]  /*64790*/  STL [R1+0x8ec], R14 ;  /* 0x0008ec0e01007387 */ /* 0x0003e40000100800 */
[----:B-1----:R-:W-:-:S02]  /*647a0*/  IMAD.MOV.U32 R127, RZ, RZ, R14 ;  /* 0x000000ffff7f7224 */ /* 0x002fc400078e000e */
[----:B------:R-:W-:Y:S01]  /*647b0*/  IMAD.MOV.U32 R126, RZ, RZ, R3 ;  /* 0x000000ffff7e7224 */ /* 0x000fe200078e0003 */
[----:B------:R-:W4:Y:S04]  /*647c0*/  LDL.LU R14, [R1+0x9ac] ;  /* 0x0009ac00010e7983 */ /* 0x000f280000300800 */
[----:B------:R-:W4:Y:S04]  /*647d0*/  LDL.LU R3, [R1+0x9b0] ;  /* 0x0009b00001037983 */ /* 0x000f280000300800 */
[----:B------:R-:W4:Y:S04]  /*647e0*/  LDL.LU R241, [R1+0x9ec] ;  /* 0x0009ec0001f17983 */ /* 0x000f280000300800 */
[----:B------:R-:W4:Y:S04]  /*647f0*/  LDL.LU R240, [R1+0x9f0] ;  /* 0x0009f00001f07983 */ /* 0x000f280000300800 */
[----:B------:R1:W-:Y:S01]  /*64800*/  LDGSTS.E [R124+0x24580], desc[UR22][R126.64], P2 ;  /* 0x245800007e7c7fae */ /* 0x0003e200091a1016 */
[----:B---3--:R-:W-:-:S05]  /*64810*/  IADD3 R15, P3, PT, R15, UR14, RZ ;  /* 0x0000000e0f0f7c10 */ /* 0x008fca000ff7e0ff */
[----:B------:R3:W-:Y:S01]  /*64820*/  STL [R1+0x930], R15 ;  /* 0x0009300f01007387 */ /* 0x0007e20000100800 */
[----:B--2---:R-:W-:Y:S02]  /*64830*/  IADD3 R0, P4, PT, R0, UR14, RZ ;  /* 0x0000000e00007c10 */ /* 0x004fe4000ff9e0ff */
[----:B----4-:R-:W-:Y:S01]  /*64840*/  IADD3.X R16, PT, PT, R16, UR15, RZ, P3, !PT ;  /* 0x0000000f10107c10 */ /* 0x010fe20009ffe4ff */
[----:B-1----:R-:W-:-:S04]  /*64850*/  IMAD.MOV.U32 R126, RZ, RZ, R15 ;  /* 0x000000ffff7e7224 */ /* 0x002fc800078e000f */
[----:B------:R1:W-:Y:S01]  /*64860*/  STL [R1+0x92c], R16 ;  /* 0x00092c1001007387 */ /* 0x0003e20000100800 */
[----:B------:R-:W-:-:S03]  /*64870*/  IADD3.X R11, PT, PT, R11, UR15, RZ, P4, !PT ;  /* 0x0000000f0b0b7c10 */ /* 0x000fc6000a7fe4ff */
[----:B------:R-:W-:Y:S01]  /*64880*/  STL [R1+0x970], R0 ;  /* 0x0009700001007387 */ /* 0x000fe20000100800 */
[----:B------:R-:W-:-:S03]  /*64890*/  IMAD.MOV.U32 R127, RZ, RZ, R16 ;  /* 0x000000ffff7f7224 */ /* 0x000fc600078e0010 */
[----:B------:R-:W2:Y:S04]  /*648a0*/  LDL.LU R17, [R1+0xa30] ;  /* 0x000a300001117983 */ /* 0x000ea80000300800 */
[----:B------:R4:W-:Y:S04]  /*648b0*/  STL [R1+0x96c], R11 ;  /* 0x00096c0b01007387 */ /* 0x0009e80000100800 */
[----:B---3--:R-:W3:Y:S04]  /*648c0*/  LDL.LU R15, [R1+0xa70] ;  /* 0x000a7000010f7983 */ /* 0x008ee80000300800 */
[----:B------:R-:W3:Y:S04]  /*648d0*/  LDL.LU R19, [R1+0xa2c] ;  /* 0x000a2c0001137983 */ /* 0x000ee80000300800 */
[----:B------:R4:W-:Y:S04]  /*648e0*/  LDGSTS.E [R124+0x24980], desc[UR22][R126.64], P2 ;  /* 0x249800007e7c7fae */ /* 0x0009e800091a1016 */
[----:B-1----:R-:W3:Y:S01]  /*648f0*/  LDL.LU R16, [R1+0xa6c] ;  /* 0x000a6c0001107983 */ /* 0x002ee20000300800 */
[----:B----4-:R-:W-:-:S02]  /*64900*/  IMAD.MOV.U32 R126, RZ, RZ, R0 ;  /* 0x000000ffff7e7224 */ /* 0x010fc400078e0000 */
[----:B------:R-:W-:Y:S02]  /*64910*/  IMAD.MOV.U32 R127, RZ, RZ, R11 ;  /* 0x000000ffff7f7224 */ /* 0x000fe400078e000b */
[----:B------:R-:W4:Y:S01]  /*64920*/  LDL.LU R11, [R1+0xab0] ;  /* 0x000ab000010b7983 */ /* 0x000f220000300800 */
[----:B------:R-:W-:-:S03]  /*64930*/  IADD3 R3, P3, PT, R3, UR14, RZ ;  /* 0x0000000e03037c10 */ /* 0x000fc6000ff7e0ff */
[----:B------:R-:W4:Y:S01]  /*64940*/  LDL.LU R0, [R1+0xaf0] ;  /* 0x000af00001007983 */ /* 0x000f220000300800 */
[----:B------:R-:W-:-:S03]  /*64950*/  IADD3.X R14, PT, PT, R14, UR15, RZ, P3, !PT ;  /* 0x0000000f0e0e7c10 */ /* 0x000fc60009ffe4ff */
[----:B------:R-:W-:Y:S01]  /*64960*/  STL [R1+0x9b0], R3 ;  /* 0x0009b00301007387 */ /* 0x000fe20000100800 */
[----:B------:R-:W-:-:S03]  /*64970*/  IADD3 R240, P4, PT, R240, UR14, RZ ;  /* 0x0000000ef0f07c10 */ /* 0x000fc6000ff9e0ff */
[----:B------:R1:W-:Y:S01]  /*64980*/  LDGSTS.E [R124+0x24d80], desc[UR22][R126.64], P2 ;  /* 0x24d800007e7c7fae */ /* 0x0003e200091a1016 */
[----:B------:R-:W-:-:S03]  /*64990*/  IADD3.X R241, PT, PT, R241, UR15, RZ, P4, !PT ;  /* 0x0000000ff1f17c10 */ /* 0x000fc6000a7fe4ff */
[----:B------:R1:W-:Y:S04]  /*649a0*/  STL [R1+0x9ac], R14 ;  /* 0x0009ac0e01007387 */ /* 0x0003e80000100800 */
[----:B------:R-:W-:Y:S01]  /*649b0*/  STL [R1+0x9f0], R240 ;  /* 0x0009f0f001007387 */ /* 0x000fe20000100800 */
[----:B-1----:R-:W-:-:S03]  /*649c0*/  IMAD.MOV.U32 R127, RZ, RZ, R14 ;  /* 0x000000ffff7f7224 */ /* 0x002fc600078e000e */
[----:B------:R-:W4:Y:S01]  /*649d0*/  LDL.LU R14, [R1+0xaac] ;  /* 0x000aac00010e7983 */ /* 0x000f220000300800 */
[----:B------:R-:W-:-:S03]  /*649e0*/  IMAD.MOV.U32 R126, RZ, RZ, R3 ;  /* 0x000000ffff7e7224 */ /* 0x000fc600078e0003 */
[----:B------:R1:W-:Y:S04]  /*649f0*/  STL [R1+0x9ec], R241 ;  /* 0x0009ecf101007387 */ /* 0x0003e80000100800 */
[----:B------:R-:W4:Y:S04]  /*64a00*/  LDL.LU R3, [R1+0xaec] ;  /* 0x000aec0001037983 */ /* 0x000f280000300800 */
[----:B------:R1:W-:Y:S02]  /*64a10*/  LDGSTS.E [R124+0x25180], desc[UR22][R126.64], P2 ;  /* 0x251800007e7c7fae */ /* 0x0003e400091a1016 */
[----:B-1----:R-:W-:-:S02]  /*64a20*/  IMAD.MOV.U32 R126, RZ, RZ, R240 ;  /* 0x000000ffff7e7224 */ /* 0x002fc400078e00f0 */
[----:B------:R-:W-:-:S05]  /*64a30*/  IMAD.MOV.U32 R127, RZ, RZ, R241 ;  /* 0x000000ffff7f7224 */ /* 0x000fca00078e00f1 */
[----:B------:R1:W-:Y:S01]  /*64a40*/  LDGSTS.E [R124+0x25580], desc[UR22][R126.64], P2 ;  /* 0x255800007e7c7fae */ /* 0x0003e200091a1016 */
[----:B--2---:R-:W-:-:S05]  /*64a50*/  IADD3 R17, P3, PT, R17, UR14, RZ ;  /* 0x0000000e11117c10 */ /* 0x004fca000ff7e0ff */
[----:B-1----:R-:W-:Y:S01]  /*64a60*/  IMAD.MOV.U32 R126, RZ, RZ, R17 ;  /* 0x000000ffff7e7224 */ /* 0x002fe200078e0011 */
[----:B---3--:R-:W-:Y:S02]  /*64a70*/  IADD3 R15, P4, PT, R15, UR14, RZ ;  /* 0x0000000e0f0f7c10 */ /* 0x008fe4000ff9e0ff */
[----:B------:R-:W-:-:S05]  /*64a80*/  IADD3.X R19, PT, PT, R19, UR15, RZ, P3, !PT ;  /* 0x0000000f13137c10 */ /* 0x000fca0009ffe4ff */
[----:B------:R-:W-:Y:S01]  /*64a90*/  IMAD.MOV.U32 R127, RZ, RZ, R19 ;  /* 0x000000ffff7f7224 */ /* 0x000fe200078e0013 */
[----:B------:R-:W-:Y:S01]  /*64aa0*/  IADD3.X R16, PT, PT, R16, UR15, RZ, P4, !PT ;  /* 0x0000000f10107c10 */ /* 0x000fe2000a7fe4ff */
[----:B------:R1:W-:Y:S04]  /*64ab0*/  STL [R1+0xa30], R17 ;  /* 0x000a301101007387 */ /* 0x0003e80000100800 */
[----:B------:R2:W-:Y:S01]  /*64ac0*/  LDGSTS.E [R124+0x25980], desc[UR22][R126.64], P2 ;  /* 0x259800007e7c7fae */ /* 0x0005e200091a1016 */
[----:B----4-:R-:W-:-:S03]  /*64ad0*/  IADD3 R11, P3, PT, R11, UR14, RZ ;  /* 0x0000000e0b0b7c10 */ /* 0x010fc6000ff7e0ff */
[----:B------:R-:W-:Y:S01]  /*64ae0*/  STL [R1+0xa2c], R19 ;  /* 0x000a2c1301007387 */ /* 0x000fe20000100800 */
[----:B--2---:R-:W-:Y:S01]  /*64af0*/  IMAD.MOV.U32 R126, RZ, RZ, R15 ;  /* 0x000000ffff7e7224 */ /* 0x004fe200078e000f */
[----:B------:R-:W-:Y:S01]  /*64b00*/  IADD3 R0, P4, PT, R0, UR14, RZ ;  /* 0x0000000e00007c10 */ /* 0x000fe2000ff9e0ff */
[----:B------:R-:W-:Y:S01]  /*64b10*/  IMAD.MOV.U32 R127, RZ, RZ, R16 ;  /* 0x000000ffff7f7224 */ /* 0x000fe200078e0010 */
[----:B------:R2:W-:Y:S04]  /*64b20*/  STL [R1+0xa70], R15 ;  /* 0x000a700f01007387 */ /* 0x0005e80000100800 */
[----:B------:R3:W-:Y:S04]  /*64b30*/  STL [R1+0xa6c], R16 ;  /* 0x000a6c1001007387 */ /* 0x0007e80000100800 */
[----:B------:R-:W4:Y:S04]  /*64b40*/  LDL.LU R241, [R1+0xb6c] ;  /* 0x000b6c0001f17983 */ /* 0x000f280000300800 */
[----:B------:R-:W4:Y:S04]  /*64b50*/  LDL.LU R240, [R1+0xb70] ;  /* 0x000b700001f07983 */ /* 0x000f280000300800 */
[----:B------:R1:W-:Y:S01]  /*64b60*/  LDGSTS.E [R124+0x25d80], desc[UR22][R126.64], P2 ;  /* 0x25d800007e7c7fae */ /* 0x0003e200091a1016 */
[----:B------:R-:W-:-:S03]  /*64b70*/  IADD3.X R14, PT, PT, R14, UR15, RZ, P3, !PT ;  /* 0x0000000f0e0e7c10 */ /* 0x000fc60009ffe4ff */
[----:B------:R-:W-:Y:S04]  /*64b80*/  STL [R1+0xab0], R11 ;  /* 0x000ab00b01007387 */ /* 0x000fe80000100800 */
[----:B------:R2:W-:Y:S01]  /*64b90*/  STL [R1+0xaac], R14 ;  /* 0x000aac0e01007387 */ /* 0x0005e20000100800 */
[----:B------:R-:W-:Y:S01]  /*64ba0*/  IADD3.X R3, PT, PT, R3, UR15, RZ, P4, !PT ;  /* 0x0000000f03037c10 */ /* 0x000fe2000a7fe4ff */
[----:B-1----:R-:W-:Y:S02]  /*64bb0*/  IMAD.MOV.U32 R126, RZ, RZ, R11 ;  /* 0x000000ffff7e7224 */ /* 0x002fe400078e000b */
[----:B------:R-:W-:Y:S01]  /*64bc0*/  IMAD.MOV.U32 R127, RZ, RZ, R14 ;  /* 0x000000ffff7f7224 */ /* 0x000fe200078e000e */
[----:B------:R-:W-:Y:S04]  /*64bd0*/  STL [R1+0xaf0], R0 ;  /* 0x000af00001007387 */ /* 0x000fe80000100800 */
[----:B------:R-:W4:Y:S04]  /*64be0*/  LDL.LU R17, [R1+0xbb0] ;  /* 0x000bb00001117983 */ /* 0x000f280000300800 */
[----:B------:R1:W-:Y:S04]  /*64bf0*/  STL [R1+0xaec], R3 ;  /* 0x000aec0301007387 */ /* 0x0003e80000100800 */
[----:B--2---:R-:W2:Y:S04]  /*64c00*/  LDL.LU R15, [R1+0xbf0] ;  /* 0x000bf000010f7983 */ /* 0x004ea80000300800 */
[----:B------:R1:W-:Y:S04]  /*64c10*/  LDGSTS.E [R124+0x26180], desc[UR22][R126.64], P2 ;  /* 0x261800007e7c7fae */ /* 0x0003e800091a1016 */
[----:B------:R-:W2:Y:S04]  /*64c20*/  LDL.LU R19, [R1+0xbac] ;  /* 0x000bac0001137983 */ /* 0x000ea80000300800 */
[----:B---3--:R-:W3:Y:S01]  /*64c30*/  LDL.LU R16, [R1+0xbec] ;  /* 0x000bec0001107983 */ /* 0x008ee20000300800 */
[----:B-1----:R-:W-:-:S03]  /*64c40*/  IMAD.MOV.U32 R126, RZ, RZ, R0 ;  /* 0x000000ffff7e7224 */ /* 0x002fc600078e0000 */
[----:B------:R-:W3:Y:S01]  /*64c50*/  LDL.LU R14, [R1+0xc2c] ;  /* 0x000c2c00010e7983 */ /* 0x000ee20000300800 */
[----:B------:R-:W-:-:S03]  /*64c60*/  IMAD.MOV.U32 R127, RZ, RZ, R3 ;  /* 0x000000ffff7f7224 */ /* 0x000fc600078e0003 */
[----:B------:R-:W3:Y:S04]  /*64c70*/  LDL.LU R11, [R1+0xc30] ;  /* 0x000c3000010b7983 */ /* 0x000ee80000300800 */
[----:B------:R-:W3:Y:S04]  /*64c80*/  LDL.LU R3, [R1+0xc6c] ;  /* 0x000c6c0001037983 */ /* 0x000ee80000300800 */
[----:B------:R-:W3:Y:S04]  /*64c90*/  LDL.LU R0, [R1+0xc70] ;  /* 0x000c700001007983 */ /* 0x000ee80000300800 */
[----:B------:R1:W-:Y:S04]  /*64ca0*/  LDGSTS.E [R124+0x26580], desc[UR22][R126.64], P2 ;  /* 0x265800007e7c7fae */ /* 0x0003e800091a1016 */
[----:B------:R-:W3:Y:S04]  /*64cb0*/  LDL.LU R126, [R1+0xb2c] ;  /* 0x000b2c00017e7983 */ /* 0x000ee80000300800 */
[----:B------:R-:W1:Y:S01]  /*64cc0*/  LDL.LU R127, [R1+0xb30] ;  /* 0x000b3000017f7983 */ /* 0x000e620000300800 */
[----:B----4-:R-:W-:-:S04]  /*64cd0*/  IADD3 R240, P4, PT, R240, UR14, RZ ;  /* 0x0000000ef0f07c10 */ /* 0x010fc8000ff9e0ff */
[----:B------:R-:W-:Y:S02]  /*64ce0*/  IADD3.X R241, PT, PT, R241, UR15, RZ, P4, !PT ;  /* 0x0000000ff1f17c10 */ /* 0x000fe4000a7fe4ff */
[----:B--2---:R-:W-:-:S04]  /*64cf0*/  IADD3 R15, P4, PT, R15, UR14, RZ ;  /* 0x0000000e0f0f7c10 */ /* 0x004fc8000ff9e0ff */
[----:B---3--:R-:W-:Y:S02]  /*64d00*/  IADD3.X R16, PT, PT, R16, UR15, RZ, P4, !PT ;  /* 0x0000000f10107c10 */ /* 0x008fe4000a7fe4ff */
[----:B-1----:R-:W-:-:S04]  /*64d10*/  IADD3 R127, P3, PT, R127, UR14, RZ ;  /* 0x0000000e7f7f7c10 */ /* 0x002fc8000ff7e0ff */
[----:B------:R-:W-:Y:S01]  /*64d20*/  IADD3.X R126, PT, PT, R126, UR15, RZ, P3, !PT ;  /* 0x0000000f7e7e7c10 */ /* 0x000fe20009ffe4ff */
[----:B------:R1:W-:Y:S04]  /*64d30*/  STL [R1+0xb30], R127 ;  /* 0x000b307f01007387 */ /* 0x0003e80000100800 */
[----:B------:R2:W-:Y:S01]  /*64d40*/  STL [R1+0xb2c], R126 ;  /* 0x000b2c7e01007387 */ /* 0x0005e20000100800 */
[----:B-1----:R-:W-:-:S04]  /*64d50*/  LOP3.LUT R127, R127, R126, RZ, 0x3c, !PT ;  /* 0x0000007e7f7f7212 */ /* 0x002fc800078e3cff */
[----:B--2---:R-:W-:-:S04]  /*64d60*/  LOP3.LUT R126, R127, R126, RZ, 0x3c, !PT ;  /* 0x0000007e7f7e7212 */ /* 0x004fc800078e3cff */
[----:B------:R-:W-:Y:S02]  /*64d70*/  LOP3.LUT R127, R127, R126, RZ, 0x3c, !PT ;  /* 0x0000007e7f7f7212 */ /* 0x000fe400078e3cff */
[----:B------:R-:W-:-:S03]  /*64d80*/  IADD3 R17, P3, PT, R17, UR14, RZ ;  /* 0x0000000e11117c10 */ /* 0x000fc6000ff7e0ff */
        /* <DEDUP_REMOVED lines=11> */
[----:B------:R-:W-:-:S03]  /*64e40*/  IADD3.X R3, PT, PT, R3, UR15, RZ, P4, !PT ;  /* 0x0000000f03037c10 */ /* 0x000fc6000a7fe4ff */
[----:B------:R-:W-:Y:S01]  /*64e50*/  STL [R1+0xb70], R240 ;  /* 0x000b70f001007387 */ /* 0x000fe20000100800 */
[----:B-1----:R-:W-:Y:S02]  /*64e60*/  IMAD.MOV.U32 R126, RZ, RZ, R15 ;  /* 0x000000ffff7e7224 */ /* 0x002fe400078e000f */
[----:B------:R-:W-:Y:S01]  /*64e70*/  IMAD.MOV.U32 R127, RZ, RZ, R16 ;  /* 0x000000ffff7f7224 */ /* 0x000fe200078e0010 */
[----:B------:R-:W-:Y:S04]  /*64e80*/  STL [R1+0xb6c], R241 ;  /* 0x000b6cf101007387 */ /* 0x000fe80000100800 */
[----:B------:R1:W-:Y:S04]  /*64e90*/  LDGSTS.E [R124+0x27580], desc[UR22][R126.64], P2 ;  /* 0x275800007e7c7fae */ /* 0x0003e800091a1016 */
[----:B------:R-:W-:Y:S04]  /*64ea0*/  STL [R1+0xbb0], R17 ;  /* 0x000bb01101007387 */ /* 0x000fe80000100800 */
[----:B------:R-:W-:Y:S01]  /*64eb0*/  STL [R1+0xbac], R19 ;  /* 0x000bac1301007387 */ /* 0x000fe20000100800 */
[----:B-1----:R-:W-:-:S02]  /*64ec0*/  IMAD.MOV.U32 R126, RZ, RZ, R11 ;  /* 0x000000ffff7e7224 */ /* 0x002fc400078e000b */
[----:B------:R-:W-:Y:S01]  /*64ed0*/  IMAD.MOV.U32 R127, RZ, RZ, R14 ;  /* 0x000000ffff7f7224 */ /* 0x000fe200078e000e */
[----:B------:R-:W-:Y:S04]  /*64ee0*/  STL [R1+0xbf0], R15 ;  /* 0x000bf00f01007387 */ /* 0x000fe80000100800 */
[----:B------:R-:W-:Y:S04]  /*64ef0*/  STL [R1+0xbec], R16 ;  /* 0x000bec1001007387 */ /* 0x000fe80000100800 */
[----:B------:R-:W-:Y:S04]  /*64f00*/  STL [R1+0xc30], R11 ;  /* 0x000c300b01007387 */ /* 0x000fe80000100800 */
[----:B------:R-:W-:Y:S04]  /*64f10*/  STL [R1+0xc2c], R14 ;  /* 0x000c2c0e01007387 */ /* 0x000fe80000100800 */
[----:B------:R1:W-:Y:S04]  /*64f20*/  LDGSTS.E [R124+0x27980], desc[UR22][R126.64], P2 ;  /* 0x279800007e7c7fae */ /* 0x0003e800091a1016 */
[----:B------:R2:W-:Y:S01]  /*64f30*/  STL [R1+0xc70], R0 ;  /* 0x000c700001007387 */ /* 0x0005e20000100800 */
[----:B-1----:R-:W-:-:S02]  /*64f40*/  IMAD.MOV.U32 R126, RZ, RZ, R0 ;  /* 0x000000ffff7e7224 */ /* 0x002fc400078e0000 */
[----:B------:R-:W-:Y:S01]  /*64f50*/  IMAD.MOV.U32 R127, RZ, RZ, R3 ;  /* 0x000000ffff7f7224 */ /* 0x000fe200078e0003 */
[----:B--2---:R-:W-:Y:S01]  /*64f60*/  LOP3.LUT R0, R12, 0x40, RZ, 0x3c, !PT ;  /* 0x000000400c007812 */ /* 0x004fe200078e3cff */
[----:B------:R1:W-:Y:S04]  /*64f70*/  STL [R1+0xc6c], R3 ;  /* 0x000c6c0301007387 */ /* 0x0003e80000100800 */
[----:B------:R2:W-:Y:S04]  /*64f80*/  LDGSTS.E [R124+0x27d80], desc[UR22][R126.64], P2 ;  /* 0x27d800007e7c7fae */ /* 0x0005e800091a1016 */
[----:B------:R-:W3:Y:S01]  /*64f90*/  LDL.LU R15, [R1+0x34] ;  /* 0x00003400010f7983 */ /* 0x000ee20000300800 */
[----:B--2---:R-:W-:-:S03]  /*64fa0*/  VIADD R124, R0, UR5 ;  /* 0x00000005007c7c36 */ /* 0x004fc60008000000 */
[----:B------:R-:W2:Y:S04]  /*64fb0*/  LDL.LU R0, [R1+0x38] ;  /* 0x0000380001007983 */ /* 0x000ea80000300800 */
[----:B------:R-:W4:Y:S04]  /*64fc0*/  LDL.LU R16, [R1+0x74] ;  /* 0x0000740001107983 */ /* 0x000f280000300800 */
[----:B------:R-:W4:Y:S04]  /*64fd0*/  LDL.LU R11, [R1+0x78] ;  /* 0x00007800010b7983 */ /* 0x000f280000300800 */
[----:B------:R-:W4:Y:S04]  /*64fe0*/  LDL.LU R14, [R1+0xb4] ;  /* 0x0000b400010e7983 */ /* 0x000f280000300800 */
[----:B-1----:R-:W4:Y:S04]  /*64ff0*/  LDL.LU R3, [R1+0xb8] ;  /* 0x0000b80001037983 */ /* 0x002f280000300800 */
[----:B------:R-:W4:Y:S04]  /*65000*/  LDL.LU R19, [R1+0xf4] ;  /* 0x0000f40001137983 */ /* 0x000f280000300800 */
[----:B------:R-:W4:Y:S01]  /*65010*/  LDL.LU R17, [R1+0xf8] ;  /* 0x0000f80001117983 */ /* 0x000f220000300800 */
[----:B------:R-:W-:-:S02]  /*65020*/  IADD3 R49, P4, PT, R49, UR14, RZ ;  /* 0x0000000e31317c10 */ /* 0x000fc4000ff9e0ff */
[----:B------:R-:W-:Y:S02]  /*65030*/  IADD3 R64, P3, PT, R64, UR14, RZ ;  /* 0x0000000e40407c10 */ /* 0x000fe4000ff7e0ff */
[----:B------:R-:W-:Y:S02]  /*65040*/  IADD3.X R50, PT, PT, R50, UR15, RZ, P4, !PT ;  /* 0x0000000f32327c10 */ /* 0x000fe4000a7fe4ff */
[----:B------:R-:W-:Y:S02]  /*65050*/  IADD3.X R65, PT, PT, R65, UR15, RZ, P3, !PT ;  /* 0x0000000f41417c10 */ /* 0x000fe40009ffe4ff */
[----:B------:R-:W-:Y:S01]  /*65060*/  IADD3 R119, P3, PT, R119, UR14, RZ ;  /* 0x0000000e77777c10 */ /* 0x000fe2000ff7e0ff */
[----:B------:R-:W-:Y:S02]  /*65070*/  IMAD.MOV.U32 R126, RZ, RZ, R49 ;  /* 0x000000ffff7e7224 */ /* 0x000fe400078e0031 */
[----:B------:R-:W-:Y:S01]  /*65080*/  IMAD.MOV.U32 R127, RZ, RZ, R50 ;  /* 0x000000ffff7f7224 */ /* 0x000fe200078e0032 */
[----:B------:R-:W-:Y:S01]  /*65090*/  IADD3.X R90, PT, PT, R90, UR15, RZ, P3, !PT ;  /* 0x0000000f5a5a7c10 */ /* 0x000fe20009ffe4ff */
[----:B------:R-:W-:Y:S01]  /*650a0*/  LDGSTS.E [R124+0x200], desc[UR22][R64.64], P2 ;  /* 0x00200000407c7fae */ /* 0x000fe200091a1016 */
[----:B------:R-:W-:-:S02]  /*650b0*/  IADD3 R91, P3, PT, R91, UR14, RZ ;  /* 0x0000000e5b5b7c10 */ /* 0x000fc4000ff7e0ff */
[----:B------:R-:W-:Y:S01]  /*650c0*/  IADD3 R76, P4, PT, R76, UR14, RZ ;  /* 0x0000000e4c4c7c10 */ /* 0x000fe2000ff9e0ff */
[----:B------:R1:W-:Y:S01]  /*650d0*/  LDGSTS.E [R124+0x600], desc[UR22][R126.64], P2 ;  /* 0x006000007e7c7fae */ /* 0x0003e200091a1016 */
[----:B------:R-:W-:Y:S02]  /*650e0*/  IADD3.X R113, PT, PT, R113, UR15, RZ, P3, !PT ;  /* 0x0000000f71717c10 */ /* 0x000fe40009ffe4ff */
[----:B------:R-:W-:Y:S02]  /*650f0*/  IADD3.X R77, PT, PT, R77, UR15, RZ, P4, !PT ;  /* 0x0000000f4d4d7c10 */ /* 0x000fe4000a7fe4ff */
[----:B------:R-:W-:Y:S02]  /*65100*/  IADD3 R139, P3, PT, R139, UR14, RZ ;  /* 0x0000000e8b8b7c10 */ /* 0x000fe4000ff7e0ff */
[----:B------:R-:W-:Y:S01]  /*65110*/  IADD3 R104, P4, PT, R104, UR14, RZ ;  /* 0x0000000e68687c10 */ /* 0x000fe2000ff9e0ff */
[----:B-1----:R-:W-:Y:S02]  /*65120*/  IMAD.MOV.U32 R126, RZ, RZ, R119 ;  /* 0x000000ffff7e7224 */ /* 0x002fe400078e0077 */
[----:B------:R-:W-:Y:S01]  /*65130*/  IMAD.MOV.U32 R127, RZ, RZ, R90 ;  /* 0x000000ffff7f7224 */ /* 0x000fe200078e005a */
[----:B------:R-:W-:-:S04]  /*65140*/  IADD3.X R138, PT, PT, R138, UR15, RZ, P3, !PT ;  /* 0x0000000f8a8a7c10 */ /* 0x000fc80009ffe4ff */
[----:B------:R1:W-:Y:S01]  /*65150*/  LDGSTS.E [R124+0xa00], desc[UR22][R126.64], P2 ;  /* 0x00a000007e7c7fae */ /* 0x0003e200091a1016 */
[----:B------:R-:W-:Y:S02]  /*65160*/  IADD3.X R105, PT, PT, R105, UR15, RZ, P4, !PT ;  /* 0x0000000f69697c10 */ /* 0x000fe4000a7fe4ff */
[----:B------:R-:W-:Y:S01]  /*65170*/  IADD3 R155, P4, PT, R155, UR14, RZ ;  /* 0x0000000e9b9b7c10 */ /* 0x000fe2000ff9e0ff */
[----:B------:R-:W-:Y:S01]  /*65180*/  LDGSTS.E [R124+0xe00], desc[UR22][R76.64], P2 ;  /* 0x00e000004c7c7fae */ /* 0x000fe200091a1016 */
[----:B-1----:R-:W-:Y:S02]  /*65190*/  IMAD.MOV.U32 R126, RZ, RZ, R91 ;  /* 0x000000ffff7e7224 */ /* 0x002fe400078e005b */
        /* <DEDUP_REMOVED lines=456> */
[----:B------:R-:W-:Y:S01]  /*66e20*/  IMAD.MOV.U32 R127, RZ, RZ, R241 ;  /* 0x000000ffff7f7224 */ /* 0x000fe200078e00f1 */
[----:B------:R-:W-:Y:S04]  /*66e30*/  STL [R1+0xb78], R240 ;  /* 0x000b78f001007387 */ /* 0x000fe80000100800 */
[----:B------:R1:W-:Y:S01]  /*66e40*/  LDGSTS.E [R124+0x26e00], desc[UR22][R126.64], P2 ;  /* 0x26e000007e7c7fae */ /* 0x0003e200091a1016 */
[----:B------:R-:W-:-:S02]  /*66e50*/  IADD3 R0, P4, PT, R0, UR14, RZ ;  /* 0x0000000e00007c10 */ /* 0x000fc4000ff9e0ff */
[----:B------:R-:W-:Y:S01]  /*66e60*/  IADD3.X R14, PT, PT, R14, UR15, RZ, P3, !PT ;  /* 0x0000000f0e0e7c10 */ /* 0x000fe20009ffe4ff */
[----:B------:R-:W-:Y:S01]  /*66e70*/  STL [R1+0xb74], R241 ;  /* 0x000b74f101007387 */ /* 0x000fe20000100800 */
[----:B------:R-:W-:Y:S01]  /*66e80*/  IADD3.X R3, PT, PT, R3, UR15, RZ, P4, !PT ;  /* 0x0000000f03037c10 */ /* 0x000fe2000a7fe4ff */
        /* <DEDUP_REMOVED lines=10> */
[----:B------:R1:W-:Y:S04]  /*66f30*/  STL [R1+0xc34], R14 ;  /* 0x000c340e01007387 */ /* 0x0003e80000100800 */
[----:B------:R2:W-:Y:S04]  /*66f40*/  LDGSTS.E [R124+0x27600], desc[UR22][R126.64], P2 ;  /* 0x276000007e7c7fae */ /* 0x0005e800091a1016 */
[----:B------:R3:W-:Y:S04]  /*66f50*/  STL [R1+0xc78], R0 ;  /* 0x000c780001007387 */ /* 0x0007e80000100800 */
[----:B------:R4:W-:Y:S01]  /*66f60*/  STL [R1+0xc74], R3 ;  /* 0x000c740301007387 */ /* 0x0009e20000100800 */
[----:B--2---:R-:W-:-:S03]  /*66f70*/  IMAD.MOV.U32 R127, RZ, RZ, R14 ;  /* 0x000000ffff7f7224 */ /* 0x004fc600078e000e */
[----:B-1----:R-:W2:Y:S01]  /*66f80*/  LDL.LU R14, [R1] ;  /* 0x00000000010e7983 */ /* 0x002ea20000300800 */
[----:B------:R-:W-:Y:S01]  /*66f90*/  IMAD.MOV.U32 R126, RZ, RZ, R11 ;  /* 0x000000ffff7e7224 */ /* 0x000fe200078e000b */
[----:B------:R-:W-:Y:S02]  /*66fa0*/  IADD3 R51, P4, PT, R51, UR14, RZ ;  /* 0x0000000e33337c10 */ /* 0x000fe4000ff9e0ff */
[----:B------:R-:W-:Y:S01]  /*66fb0*/  IADD3 R66, P3, PT, R66, UR14, RZ ;  /* 0x0000000e42427c10 */ /* 0x000fe2000ff7e0ff */
[----:B------:R-:W2:Y:S01]  /*66fc0*/  LDL.LU R15, [R1+0x3c] ;  /* 0x00003c00010f7983 */ /* 0x000ea20000300800 */
[----:B------:R-:W-:-:S03]  /*66fd0*/  IADD3.X R52, PT, PT, R52, UR15, RZ, P4, !PT ;  /* 0x0000000f34347c10 */ /* 0x000fc6000a7fe4ff */
[----:B------:R1:W-:Y:S01]  /*66fe0*/  LDGSTS.E [R124+0x27a00], desc[UR22][R126.64], P2 ;  /* 0x27a000007e7c7fae */ /* 0x0003e200091a1016 */
[----:B------:R-:W-:Y:S02]  /*66ff0*/  IADD3.X R67, PT, PT, R67, UR15, RZ, P3, !PT ;  /* 0x0000000f43437c10 */ /* 0x000fe40009ffe4ff */
[----:B------:R-:W-:Y:S01]  /*67000*/  IADD3 R120, P3, PT, R120, UR14, RZ ;  /* 0x0000000e78787c10 */ /* 0x000fe2000ff7e0ff */
[----:B-1----:R-:W-:Y:S01]  /*67010*/  IMAD.MOV.U32 R126, RZ, RZ, R0 ;  /* 0x000000ffff7e7224 */ /* 0x002fe200078e0000 */
[----:B---3--:R-:W-:Y:S01]  /*67020*/  LOP3.LUT R0, R12, 0x50, RZ, 0x3c, !PT ;  /* 0x000000500c007812 */ /* 0x008fe200078e3cff */
[----:B------:R-:W-:Y:S01]  /*67030*/  IMAD.MOV.U32 R127, RZ, RZ, R3 ;  /* 0x000000ffff7f7224 */ /* 0x000fe200078e0003 */
[----:B------:R-:W-:-:S04]  /*67040*/  IADD3.X R92, PT, PT, R92, UR15, RZ, P3, !PT ;  /* 0x0000000f5c5c7c10 */ /* 0x000fc80009ffe4ff */
[----:B------:R1:W-:Y:S01]  /*67050*/  LDGSTS.E [R124+0x27e00], desc[UR22][R126.64], P2 ;  /* 0x27e000007e7c7fae */ /* 0x0003e200091a1016 */
[----:B------:R-:W-:Y:S02]  /*67060*/  IADD3 R93, P3, PT, R93, UR14, RZ ;  /* 0x0000000e5d5d7c10 */ /* 0x000fe4000ff7e0ff */
[----:B------:R-:W-:Y:S01]  /*67070*/  IADD3 R78, P4, PT, R78, UR14, RZ ;  /* 0x0000000e4e4e7c10 */ /* 0x000fe2000ff9e0ff */
[----:B-1----:R-:W-:Y:S02]  /*67080*/  VIADD R124, R0, UR5 ;  /* 0x00000005007c7c36 */ /* 0x002fe40008000000 */
[----:B------:R-:W-:Y:S02]  /*67090*/  IMAD.MOV.U32 R126, RZ, RZ, R51 ;  /* 0x000000ffff7e7224 */ /* 0x000fe400078e0033 */
[----:B------:R-:W-:Y:S01]  /*670a0*/  IMAD.MOV.U32 R127, RZ, RZ, R52 ;  /* 0x000000ffff7f7224 */ /* 0x000fe200078e0034 */
[----:B------:R-:W-:Y:S01]  /*670b0*/  LDGSTS.E [R124+0x280], desc[UR22][R66.64], P2 ;  /* 0x00280000427c7fae */ /* 0x000fe200091a1016 */
[----:B------:R-:W-:-:S03]  /*670c0*/  IADD3.X R114, PT, PT, R114, UR15, RZ, P3, !PT ;  /* 0x0000000f72727c10 */ /* 0x000fc60009ffe4ff */
[----:B------:R1:W-:Y:S01]  /*670d0*/  LDGSTS.E [R124+0x680], desc[UR22][R126.64], P2 ;  /* 0x006800007e7c7fae */ /* 0x0003e200091a1016 */
[----:B------:R-:W-:Y:S02]  /*670e0*/  IADD3.X R79, PT, PT, R79, UR15, RZ, P4, !PT ;  /* 0x0000000f4f4f7c10 */ /* 0x000fe4000a7fe4ff */
[----:B------:R-:W-:Y:S01]  /*670f0*/  IADD3 R141, P3, PT, R141, UR14, RZ ;  /* 0x0000000e8d8d7c10 */ /* 0x000fe2000ff7e0ff */
[----:B------:R-:W3:Y:S01]  /*67100*/  LDL.LU R0, [R1+0x40] ;  /* 0x0000400001007983 */ /* 0x000ee20000300800 */
[----:B------:R-:W-:Y:S01]  /*67110*/  IADD3 R106, P4, PT, R106, UR14, RZ ;  /* 0x0000000e6a6a7c10 */ /* 0x000fe2000ff9e0ff */
[----:B-1----:R-:W-:Y:S02]  /*67120*/  IMAD.MOV.U32 R126, RZ, RZ, R120 ;  /* 0x000000ffff7e7224 */ /* 0x002fe400078e0078 */
[----:B------:R-:W-:Y:S01]  /*67130*/  IMAD.MOV.U32 R127, RZ, RZ, R92 ;  /* 0x000000ffff7f7224 */ /* 0x000fe200078e005c */
[----:B------:R-:W-:Y:S01]  /*67140*/  IADD3.X R140, PT, PT, R140, UR15, RZ, P3, !PT ;  /* 0x0000000f8c8c7c10 */ /* 0x000fe20009ffe4ff */
[----:B------:R-:W3:Y:S01]  /*67150*/  LDL.LU R16, [R1+0x7c] ;  /* 0x00007c0001107983 */ /* 0x000ee20000300800 */
[----:B------:R-:W-:-:S03]  /*67160*/  IADD3.X R107, PT, PT, R107, UR15, RZ, P4, !PT ;  /* 0x0000000f6b6b7c10 */ /* 0x000fc6000a7fe4ff */
[----:B------:R1:W-:Y:S01]  /*67170*/  LDGSTS.E [R124+0xa80], desc[UR22][R126.64], P2 ;  /* 0x00a800007e7c7fae */ /* 0x0003e200091a1016 */
[----:B------:R-:W-:-:S03]  /*67180*/  IADD3 R157, P4, PT, R157, UR14, RZ ;  /* 0x0000000e9d9d7c10 */ /* 0x000fc6000ff9e0ff */
[----:B------:R-:W-:Y:S01]  /*67190*/  LDGSTS.E [R124+0xe80], desc[UR22][R78.64], P2 ;  /* 0x00e800004e7c7fae */ /* 0x000fe200091a1016 */
[----:B------:R-:W-:Y:S02]  /*671a0*/  IADD3.X R156, PT, PT, R156, UR15, RZ, P4, !PT ;  /* 0x0000000f9c9c7c10 */ /* 0x000fe4000a7fe4ff */
[----:B------:R-:W-:Y:S01]  /*671b0*/  IADD3 R173, P3, PT, R173, UR14, RZ ;  /* 0x0000000eadad7c10 */ /* 0x000fe2000ff7e0ff */
[----:B------:R-:W3:Y:S01]  /*671c0*/  LDL.LU R11, [R1+0x80] ;  /* 0x00008000010b7983 */ /* 0x000ee20000300800 */
[----:B-1----:R-:W-:Y:S02]  /*671d0*/  IMAD.MOV.U32 R126, RZ, RZ, R93 ;  /* 0x000000ffff7e7224 */ /* 0x002fe400078e005d */
[----:B------:R-:W-:Y:S01]  /*671e0*/  IMAD.MOV.U32 R127, RZ, RZ, R114 ;  /* 0x000000ffff7f7224 */ /* 0x000fe200078e0072 */
[----:B------:R-:W-:Y:S01]  /*671f0*/  IADD3.X R172, PT, PT, R172, UR15, RZ, P3, !PT ;  /* 0x0000000facac7c10 */ /* 0x000fe20009ffe4ff */
[----:B----4-:R-:W4:Y:S04]  /*67200*/  LDL.LU R3, [R1+0xc0] ;  /* 0x0000c00001037983 */ /* 0x010f280000300800 */
[----:B------:R1:W-:Y:S04]  /*67210*/  LDGSTS.E [R124+0x1280], desc[UR22][R126.64], P2 ;  /* 0x012800007e7c7fae */ /* 0x0003e800091a1016 */
[----:B------:R-:W-:Y:S01]  /*67220*/  LDGSTS.E [R124+0x1680], desc[UR22][R106.64], P2 ;  /* 0x016800006a7c7fae */ /* 0x000fe200091a1016 */
[----:B------:R-:W-:-:S02]  /*67230*/  IADD3 R189, P4, PT, R189, UR14, RZ ;  /* 0x0000000ebdbd7c10 */ /* 0x000fc4000ff9e0ff */
[----:B------:R-:W-:Y:S01]  /*67240*/  IADD3 R205, P3, PT, R205, UR14, RZ ;  /* 0x0000000ecdcd7c10 */ /* 0x000fe2000ff7e0ff */
[----:B------:R-:W4:Y:S01]  /*67250*/  LDL.LU R17, [R1+0x100] ;  /* 0x0001000001117983 */ /* 0x000f220000300800 */
[----:B-1----:R-:W-:Y:S02]  /*67260*/  IMAD.MOV.U32 R126, RZ, RZ, R141 ;  /* 0x000000ffff7e7224 */ /* 0x002fe400078e008d */
[----:B------:R-:W-:-:S05]  /*67270*/  IMAD.MOV.U32 R127, RZ, RZ, R140 ;  /* 0x000000ffff7f7224 */ /* 0x000fca00078e008c */
[----:B------:R1:W-:Y:S01]  /*67280*/  LDGSTS.E [R124+0x1a80], desc[UR22][R126.64], P2 ;  /* 0x01a800007e7c7fae */ /* 0x0003e200091a1016 */
        /* <DEDUP_REMOVED lines=24> */
[----:B--2---:R-:W-:-:S05]  /*67410*/  IADD3 R14, P4, PT, R14, UR14, RZ ;  /* 0x0000000e0e0e7c10 */ /* 0x004fca000ff9e0ff */
[----:B------:R2:W-:Y:S01]  /*67420*/  STL [R1], R14 ;  /* 0x0000000e01007387 */ /* 0x0005e20000100800 */
[----:B-1----:R-:W-:-:S03]  /*67430*/  IMAD.MOV.U32 R126, RZ, RZ, R14 ;  /* 0x000000ffff7e7224 */ /* 0x002fc600078e000e */
[----:B--2---:R-:W2:Y:S04]  /*67440*/  LDL.LU R14, [R1+0xbc] ;  /* 0x0000bc00010e7983 */ /* 0x004ea80000300800 */
[----:B------:R-:W2:Y:S01]  /*67450*/  LDL.LU R19, [R1+0xfc] ;  /* 0x0000fc0001137983 */ /* 0x000ea20000300800 */
[----:B------:R-:W-:-:S05]  /*67460*/  IADD3.X R252, PT, PT, R252, UR15, RZ, P4, !PT ;  /* 0x0000000ffcfc7c10 */ /* 0x000fca000a7fe4ff */
[----:B------:R-:W-:-:S05]  /*67470*/  IMAD.MOV.U32 R127, RZ, RZ, R252 ;  /* 0x000000ffff7f7224 */ /* 0x000fca00078e00fc */
[----:B------:R1:W-:Y:S01]  /*67480*/  LDGSTS.E [R124+0x3680], desc[UR22][R126.64], P2 ;  /* 0x036800007e7c7fae */ /* 0x0003e200091a1016 */
[----:B---3--:R-:W-:-:S04]  /*67490*/  IADD3 R0, P3, PT, R0, UR14, RZ ;  /* 0x0000000e00007c10 */ /* 0x008fc8000ff7e0ff */
[----:B------:R-:W-:Y:S01]  /*674a0*/  IADD3.X R15, PT, PT, R15, UR15, RZ, P3, !PT ;  /* 0x0000000f0f0f7c10 */ /* 0x000fe20009ffe4ff */
[----:B------:R3:W-:Y:S01]  /*674b0*/  STL [R1+0x40], R0 ;  /* 0x0000400001007387 */ /* 0x0007e20000100800 */
[----:B-1----:R-:W-:-:S03]  /*674c0*/  IMAD.MOV.U32 R126, RZ, RZ, R0 ;  /* 0x000000ffff7e7224 */ /* 0x002fc600078e0000 */
[----:B------:R-:W-:Y:S01]  /*674d0*/  IMAD.MOV.U32 R127, RZ, RZ, R15 ;  /* 0x000000ffff7f7224 */ /* 0x000fe200078e000f */
[----:B------:R1:W-:Y:S04]  /*674e0*/  STL [R1+0x3c], R15 ;  /* 0x00003c0f01007387 */ /* 0x0003e80000100800 */
[----:B------:R1:W-:Y:S01]  /*674f0*/  LDGSTS.E [R124+0x3a80], desc[UR22][R126.64], P2 ;  /* 0x03a800007e7c7fae */ /* 0x0003e200091a1016 */
[----:B------:R-:W-:-:S04]  /*67500*/  IADD3 R11, P4, PT, R11, UR14, RZ ;  /* 0x0000000e0b0b7c10 */ /* 0x000fc8000ff9e0ff */
[----:B------:R-:W-:Y:S01]  /*67510*/  IADD3.X R16, PT, PT, R16, UR15, RZ, P4, !PT ;  /* 0x0000000f10107c10 */ /* 0x000fe2000a7fe4ff */
[----:B------:R4:W-:Y:S02]  /*67520*/  STL [R1+0x80], R11 ;  /* 0x0000800b01007387 */ /* 0x0009e40000100800 */
[----:B----4-:R-:W-:Y:S02]  /*67530*/  IADD3 R3, P3, PT, R3, UR14, RZ ;  /* 0x0000000e03037c10 */ /* 0x010fe4000ff7e0ff */
[----:B---3--:R-:W3:Y:S01]  /*67540*/  LDL.LU R0, [R1+0x140] ;  /* 0x0001400001007983 */ /* 0x008ee20000300800 */
[----:B-1----:R-:W-:Y:S02]  /*67550*/  IMAD.MOV.U32 R126, RZ, RZ, R11 ;  /* 0x000000ffff7e7224 */ /* 0x002fe400078e000b */
[----:B------:R-:W-:Y:S01]  /*67560*/  IMAD.MOV.U32 R127, RZ, RZ, R16 ;  /* 0x000000ffff7f7224 */ /* 0x000fe200078e0010 */
[----:B------:R1:W-:Y:S04]  /*67570*/  STL [R1+0x7c], R16 ;  /* 0x00007c1001007387 */ /* 0x0003e80000100800 */
[----:B------:R-:W4:Y:S01]  /*67580*/  LDL.LU R15, [R1+0x180] ;  /* 0x00018000010f7983 */ /* 0x000f220000300800 */
[----:B------:R-:W-:-:S03]  /*67590*/  IADD3 R17, P4, PT, R17, UR14, RZ ;  /* 0x0000000e11117c10 */ /* 0x000fc6000ff9e0ff */
[----:B------:R-:W4:Y:S04]  /*675a0*/  LDL.LU R11, [R1+0x13c] ;  /* 0x00013c00010b7983 */ /* 0x000f280000300800 */
[----:B-1----:R-:W4:Y:S04]  /*675b0*/  LDL.LU R16, [R1+0x17c] ;  /* 0x00017c0001107983 */ /* 0x002f280000300800 */
[----:B------:R1:W-:Y:S04]  /*675c0*/  LDGSTS.E [R124+0x3e80], desc[UR22][R126.64], P2 ;  /* 0x03e800007e7c7fae */ /* 0x0003e800091a1016 */
[----:B------:R2:W-:Y:S01]  /*675d0*/  STL [R1+0xc0], R3 ;  /* 0x0000c00301007387 */ /* 0x0005e20000100800 */
[----:B-1----:R-:W-:Y:S01]  /*675e0*/  IMAD.MOV.U32 R126, RZ, RZ, R3 ;  /* 0x000000ffff7e7224 */ /* 0x002fe200078e0003 */
[----:B--2---:R-:W-:-:S02]  /*675f0*/  IADD3.X R14, PT, PT, R14, UR15, RZ, P3, !PT ;  /* 0x0000000f0e0e7c10 */ /* 0x004fc40009ffe4ff */
[----:B------:R-:W-:-:S03]  /*67600*/  IADD3.X R19, PT, PT, R19, UR15, RZ, P4, !PT ;  /* 0x0000000f13137c10 */ /* 0x000fc6000a7fe4ff */
[----:B------:R-:W-:Y:S01]  /*67610*/  IMAD.MOV.U32 R127, RZ, RZ, R14 ;  /* 0x000000ffff7f7224 */ /* 0x000fe200078e000e */
[----:B------:R1:W-:Y:S04]  /*67620*/  STL [R1+0xbc], R14 ;  /* 0x0000bc0e01007387 */ /* 0x0003e80000100800 */
[----:B------:R2:W-:Y:S04]  /*67630*/  STL [R1+0x100], R17 ;  /* 0x0001001101007387 */ /* 0x0005e80000100800 */
[----:B------:R-:W4:Y:S04]  /*67640*/  LDL.LU R3, [R1+0x1c0] ;  /* 0x0001c00001037983 */ /* 0x000f280000300800 */
[----:B------:R2:W-:Y:S04]  /*67650*/  STL [R1+0xfc], R19 ;  /* 0x0000fc1301007387 */ /* 0x0005e80000100800 */
[----:B------:R2:W-:Y:S04]  /*67660*/  LDGSTS.E [R124+0x4280], desc[UR22][R126.64], P2 ;  /* 0x042800007e7c7fae */ /* 0x0005e800091a1016 */
[----:B-1----:R-:W4:Y:S01]  /*67670*/  LDL.LU R14, [R1+0x200] ;  /* 0x00020000010e7983 */ /* 0x002f220000300800 */
[----:B--2---:R-:W-:-:S03]  /*67680*/  IMAD.MOV.U32 R126, RZ, RZ, R17 ;  /* 0x000000ffff7e7224 */ /* 0x004fc600078e0011 */
[----:B------:R-:W2:Y:S01]  /*67690*/  LDL.LU R17, [R1+0x1bc] ;  /* 0x0001bc0001117983 */ /* 0x000ea20000300800 */
[----:B------:R-:W-:-:S03]  /*676a0*/  IMAD.MOV.U32 R127, RZ, RZ, R19 ;  /* 0x000000ffff7f7224 */ /* 0x000fc600078e0013 */
[----:B------:R-:W2:Y:S04]  /*676b0*/  LDL.LU R19, [R1+0x1fc] ;  /* 0x0001fc0001137983 */ /* 0x000ea80000300800 */
[----:B------:R1:W-:Y:S01]  /*676c0*/  LDGSTS.E [R124+0x4680], desc[UR22][R126.64], P2 ;  /* 0x046800007e7c7fae */ /* 0x0003e200091a1016 */
[----:B---3--:R-:W-:Y:S02]  /*676d0*/  IADD3 R0, P3, PT, R0, UR14, RZ ;  /* 0x0000000e00007c10 */ /* 0x008fe4000ff7e0ff */
[----:B----4-:R-:W-:Y:S02]  /*676e0*/  IADD3 R15, P4, PT, R15, UR14, RZ ;  /* 0x0000000e0f0f7c10 */ /* 0x010fe4000ff9e0ff */
[----:B------:R-:W-:Y:S01]  /*676f0*/  IADD3.X R11, PT, PT, R11, UR15, RZ, P3, !PT ;  /* 0x0000000f0b0b7c10 */ /* 0x000fe20009ffe4ff */
[----:B------:R3:W-:Y:S01]  /*67700*/  STL [R1+0x140], R0 ;  /* 0x0001400001007387 */ /* 0x0007e20000100800 */
[----:B-1----:R-:W-:Y:S01]  /*67710*/  IMAD.MOV.U32 R126, RZ, RZ, R0 ;  /* 0x000000ffff7e7224 */ /* 0x002fe200078e0000 */
[----:B------:R-:W-:-:S02]  /*67720*/  IADD3.X R16, PT, PT, R16, UR15, RZ, P4, !PT ;  /* 0x0000000f10107c10 */ /* 0x000fc4000a7fe4ff */
[----:B------:R-:W-:Y:S01]  /*67730*/  IMAD.MOV.U32 R127, RZ, RZ, R11 ;  /* 0x000000ffff7f7224 */ /* 0x000fe200078e000b */
[----:B------:R1:W-:Y:S04]  /*67740*/  STL [R1+0x13c], R11 ;  /* 0x00013c0b01007387 */ /* 0x0003e80000100800 */
[----:B------:R4:W-:Y:S04]  /*67750*/  STL [R1+0x180], R15 ;  /* 0x0001800f01007387 */ /* 0x0009e80000100800 */
[----:B---3--:R-:W3:Y:S04]  /*67760*/  LDL.LU R0, [R1+0x240] ;  /* 0x0002400001007983 */ /* 0x008ee80000300800 */
[----:B------:R4:W-:Y:S04]  /*67770*/  STL [R1+0x17c], R16 ;  /* 0x00017c1001007387 */ /* 0x0009e80000100800 */
[----:B------:R4:W-:Y:S04]  /*67780*/  LDGSTS.E [R124+0x4a80], desc[UR22][R126.64], P2 ;  /* 0x04a800007e7c7fae */ /* 0x0009e800091a1016 */
[----:B-1----:R-:W3:Y:S01]  /*67790*/  LDL.LU R11, [R1+0x280] ;  /* 0x00028000010b7983 */ /* 0x002ee20000300800 */
[----:B----4-:R-:W-:-:S02]  /*677a0*/  IMAD.MOV.U32 R126, RZ, RZ, R15 ;  /* 0x000000ffff7e7224 */ /* 0x010fc400078e000f */
[----:B------:R-:W-:Y:S01]  /*677b0*/  IMAD.MOV.U32 R127, RZ, RZ, R16 ;  /* 0x000000ffff7f7224 */ /* 0x000fe200078e0010 */
[----:B------:R-:W4:Y:S04]  /*677c0*/  LDL.LU R15, [R1+0x23c] ;  /* 0x00023c00010f7983 */ /* 0x000f280000300800 */
[----:B------:R-:W4:Y:S04]  /*677d0*/  LDL.LU R16, [R1+0x27c] ;  /* 0x00027c0001107983 */ /* 0x000f280000300800 */
[----:B------:R1:W-:Y:S01]  /*677e0*/  LDGSTS.E [R124+0x4e80], desc[UR22][R126.64], P2 ;  /* 0x04e800007e7c7fae */ /* 0x0003e200091a1016 */
[----:B------:R-:W-:-:S05]  /*677f0*/  IADD3 R3, P3, PT, R3, UR14, RZ ;  /* 0x0000000e03037c10 */ /* 0x000fca000ff7e0ff */
[----:B------:R2:W-:Y:S01]  /*67800*/  STL [R1+0x1c0], R3 ;  /* 0x0001c00301007387 */ /* 0x0005e20000100800 */
[----:B-1----:R-:W-:Y:S01]  /*67810*/  IMAD.MOV.U32 R126, RZ, RZ, R3 ;  /* 0x000000ffff7e7224 */ /* 0x002fe200078e0003 */
[----:B------:R-:W-:Y:S02]  /*67820*/  IADD3 R14, P4, PT, R14, UR14, RZ ;  /* 0x0000000e0e0e7c10 */ /* 0x000fe4000ff9e0ff */
[----:B--2---:R-:W-:Y:S02]  /*67830*/  IADD3.X R17, PT, PT, R17, UR15, RZ, P3, !PT ;  /* 0x0000000f11117c10 */ /* 0x004fe40009ffe4ff */
        /* <DEDUP_REMOVED lines=212> */
[----:B------:R-:W-:Y:S01]  /*68580*/  STL [R1+0x7c0], R3 ;  /* 0x0007c00301007387 */ /* 0x000fe20000100800 */
[----:B-1----:R-:W-:Y:S01]  /*68590*/  IMAD.MOV.U32 R126, RZ, RZ, R3 ;  /* 0x000000ffff7e7224 */ /* 0x002fe200078e0003 */
[----:B------:R-:W-:Y:S02]  /*685a0*/  IADD3 R14, P4, PT, R14, UR14, RZ ;  /* 0x0000000e0e0e7c10 */ /* 0x000fe4000ff9e0ff */
[----:B--2---:R-:W-:Y:S02]  /*685b0*/  IADD3.X R17, PT, PT, R17, UR15, RZ, P3, !PT ;  /* 0x0000000f11117c10 */ /* 0x004fe40009ffe4ff */
        /* <DEDUP_REMOVED lines=8> */
[----:B--2---:R-:W-:-:S03]  /*68640*/  IMAD.MOV.U32 R127, RZ, RZ, R19 ;  /* 0x000000ffff7f7224 */ /* 0x004fc600078e0013 */
[----:B-1----:R-:W2:Y:S01]  /*68650*/  LDL.LU R19, [R1+0x8bc] ;  /* 0x0008bc0001137983 */ /* 0x002ea20000300800 */
[----:B------:R-:W-:-:S03]  /*68660*/  IMAD.MOV.U32 R126, RZ, RZ, R14 ;  /* 0x000000ffff7e7224 */ /* 0x000fc600078e000e */
[----:B------:R-:W2:Y:S04]  /*68670*/  LDL.LU R14, [R1+0x8fc] ;  /* 0x0008fc00010e7983 */ /* 0x000ea80000300800 */
[----:B------:R1:W-:Y:S01]  /*68680*/  LDGSTS.E [R124+0x23680], desc[UR22][R126.64], P2 ;  /* 0x236800007e7c7fae */ /* 0x0003e200091a1016 */
[----:B---3--:R-:W-:-:S05]  /*68690*/  IADD3 R0, P3, PT, R0, UR14, RZ ;  /* 0x0000000e00007c10 */ /* 0x008fca000ff7e0ff */
[----:B-1----:R-:W-:Y:S01]  /*686a0*/  IMAD.MOV.U32 R126, RZ, RZ, R0 ;  /* 0x000000ffff7e7224 */ /* 0x002fe200078e0000 */
[----:B------:R-:W-:Y:S01]  /*686b0*/  STL [R1+0x840], R0 ;  /* 0x0008400001007387 */ /* 0x000fe20000100800 */
        /* <DEDUP_REMOVED lines=8> */
[----:B------:R1:W-:Y:S01]  /*68740*/  STL [R1+0x87c], R16 ;  /* 0x00087c1001007387 */ /* 0x0003e20000100800 */
[----:B---3--:R-:W-:-:S03]  /*68750*/  IMAD.MOV.U32 R126, RZ, RZ, R11 ;  /* 0x000000ffff7e7224 */ /* 0x008fc600078e000b */
[----:B------:R-:W3:Y:S01]  /*68760*/  LDL.LU R0, [R1+0x980] ;  /* 0x0009800001007983 */ /* 0x000ee20000300800 */
[----:B------:R-:W-:-:S03]  /*68770*/  IMAD.MOV.U32 R127, RZ, RZ, R16 ;  /* 0x000000ffff7f7224 */ /* 0x000fc600078e0010 */
[----:B-1----:R-:W3:Y:S04]  /*68780*/  LDL.LU R16, [R1+0x93c] ;  /* 0x00093c0001107983 */ /* 0x002ee80000300800 */
[----:B------:R1:W-:Y:S04]  /*68790*/  LDGSTS.E [R124+0x23e80], desc[UR22][R126.64], P2 ;  /* 0x23e800007e7c7fae */ /* 0x0003e800091a1016 */
[----:B------:R-:W3:Y:S01]  /*687a0*/  LDL.LU R11, [R1+0x97c] ;  /* 0x00097c00010b7983 */ /* 0x000ee20000300800 */
[----:B------:R-:W-:-:S05]  /*687b0*/  IADD3 R17, P3, PT, R17, UR14, RZ ;  /* 0x0000000e11117c10 */ /* 0x000fca000ff7e0ff */
[----:B-1----:R-:W-:Y:S01]  /*687c0*/  IMAD.MOV.U32 R126, RZ, RZ, R17 ;  /* 0x000000ffff7e7224 */ /* 0x002fe200078e0011 */
[----:B------:R-:W-:Y:S02]  /*687d0*/  IADD3 R3, P4, PT, R3, UR14, RZ ;  /* 0x0000000e03037c10 */ /* 0x000fe4000ff9e0ff */
        /* <DEDUP_REMOVED lines=10> */
[----:B--2---:R-:W2:Y:S04]  /*68880*/  LDL.LU R14, [R1+0x9bc] ;  /* 0x0009bc00010e7983 */ /* 0x004ea80000300800 */
[----:B------:R-:W2:Y:S04]  /*68890*/  LDL.LU R3, [R1+0x9c0] ;  /* 0x0009c00001037983 */ /* 0x000ea80000300800 */
[----:B------:R-:W2:Y:S04]  /*688a0*/  LDL.LU R241, [R1+0x9fc] ;  /* 0x0009fc0001f17983 */ /* 0x000ea80000300800 */
[----:B------:R-:W2:Y:S04]  /*688b0*/  LDL.LU R240, [R1+0xa00] ;  /* 0x000a000001f07983 */ /* 0x000ea80000300800 */
[----:B------:R1:W-:Y:S01]  /*688c0*/  LDGSTS.E [R124+0x24680], desc[UR22][R126.64], P2 ;  /* 0x246800007e7c7fae */ /* 0x0003e200091a1016 */
[----:B----4-:R-:W-:-:S05]  /*688d0*/  IADD3 R15, P3, PT, R15, UR14, RZ ;  /* 0x0000000e0f0f7c10 */ /* 0x010fca000ff7e0ff */
[----:B------:R4:W-:Y:S01]  /*688e0*/  STL [R1+0x940], R15 ;  /* 0x0009400f01007387 */ /* 0x0009e20000100800 */
[----:B---3--:R-:W-:Y:S02]  /*688f0*/  IADD3 R0, P4, PT, R0, UR14, RZ ;  /* 0x0000000e00007c10 */ /* 0x008fe4000ff9e0ff */
[----:B------:R-:W-:Y:S01]  /*68900*/  IADD3.X R16, PT, PT, R16, UR15, RZ, P3, !PT ;  /* 0x0000000f10107c10 */ /* 0x000fe20009ffe4ff */
[----:B-1----:R-:W-:-:S04]  /*68910*/  IMAD.MOV.U32 R126, RZ, RZ, R15 ;  /* 0x000000ffff7e7224 */ /* 0x002fc800078e000f */
[----:B------:R1:W-:Y:S01]  /*68920*/  STL [R1+0x93c], R16 ;  /* 0x00093c1001007387 */ /* 0x0003e20000100800 */
[----:B------:R-:W-:-:S03]  /*68930*/  IADD3.X R11, PT, PT, R11, UR15, RZ, P4, !PT ;  /* 0x0000000f0b0b7c10 */ /* 0x000fc6000a7fe4ff */
[----:B------:R-:W-:Y:S01]  /*68940*/  STL [R1+0x980], R0 ;  /* 0x0009800001007387 */ /* 0x000fe20000100800 */
[----:B------:R-:W-:-:S03]  /*68950*/  IMAD.MOV.U32 R127, RZ, RZ, R16 ;  /* 0x000000ffff7f7224 */ /* 0x000fc600078e0010 */
[----:B------:R-:W3:Y:S04]  /*68960*/  LDL.LU R17, [R1+0xa40] ;  /* 0x000a400001117983 */ /* 0x000ee80000300800 */
[----:B------:R1:W-:Y:S04]  /*68970*/  STL [R1+0x97c], R11 ;  /* 0x00097c0b01007387 */ /* 0x0003e80000100800 */
[----:B----4-:R-:W4:Y:S04]  /*68980*/  LDL.LU R15, [R1+0xa80] ;  /* 0x000a8000010f7983 */ /* 0x010f280000300800 */
[----:B------:R-:W4:Y:S04]  /*68990*/  LDL.LU R19, [R1+0xa3c] ;  /* 0x000a3c0001137983 */ /* 0x000f280000300800 */
[----:B------:R1:W-:Y:S04]  /*689a0*/  LDGSTS.E [R124+0x24a80], desc[UR22][R126.64], P2 ;  /* 0x24a800007e7c7fae */ /* 0x0003e800091a1016 */
[----:B-1----:R-:W4:Y:S01]  /*689b0*/  LDL.LU R16, [R1+0xa7c] ;  /* 0x000a7c0001107983 */ /* 0x002f220000300800 */
[----:B------:R-:W-:-:S02]  /*689c0*/  IMAD.MOV.U32 R126, RZ, RZ, R0 ;  /* 0x000000ffff7e7224 */ /* 0x000fc400078e0000 */
[----:B------:R-:W-:Y:S02]  /*689d0*/  IMAD.MOV.U32 R127, RZ, RZ, R11 ;  /* 0x000000ffff7f7224 */ /* 0x000fe400078e000b */
[----:B------:R-:W4:Y:S04]  /*689e0*/  LDL.LU R11, [R1+0xac0] ;  /* 0x000ac000010b7983 */ /* 0x000f280000300800 */
[----:B------:R-:W4:Y:S04]  /*689f0*/  LDL.LU R0, [R1+0xb00] ;  /* 0x000b000001007983 */ /* 0x000f280000300800 */
[----:B------:R1:W-:Y:S01]  /*68a00*/  LDGSTS.E [R124+0x24e80], desc[UR22][R126.64], P2 ;  /* 0x24e800007e7c7fae */ /* 0x0003e200091a1016 */
[----:B--2---:R-:W-:-:S04]  /*68a10*/  IADD3 R3, P3, PT, R3, UR14, RZ ;  /* 0x0000000e03037c10 */ /* 0x004fc8000ff7e0ff */
[----:B------:R-:W-:Y:S01]  /*68a20*/  IADD3.X R14, PT, PT, R14, UR15, RZ, P3, !PT ;  /* 0x0000000f0e0e7c10 */ /* 0x000fe20009ffe4ff */
[----:B------:R-:W-:Y:S01]  /*68a30*/  STL [R1+0x9c0], R3 ;  /* 0x0009c00301007387 */ /* 0x000fe20000100800 */
[----:B------:R-:W-:-:S03]  /*68a40*/  IADD3 R240, P4, PT, R240, UR14, RZ ;  /* 0x0000000ef0f07c10 */ /* 0x000fc6000ff9e0ff */
[----:B------:R2:W-:Y:S01]  /*68a50*/  STL [R1+0x9bc], R14 ;  /* 0x0009bc0e01007387 */ /* 0x0005e20000100800 */
[----:B-1----:R-:W-:Y:S01]  /*68a60*/  IMAD.MOV.U32 R127, RZ, RZ, R14 ;  /* 0x000000ffff7f7224 */ /* 0x002fe200078e000e */
[----:B------:R-:W-:Y:S02]  /*68a70*/  IADD3.X R241, PT, PT, R241, UR15, RZ, P4, !PT ;  /* 0x0000000ff1f17c10 */ /* 0x000fe4000a7fe4ff */
[----:B------:R-:W-:Y:S01]  /*68a80*/  STL [R1+0xa00], R240 ;  /* 0x000a00f001007387 */ /* 0x000fe20000100800 */
[----:B------:R-:W-:-:S03]  /*68a90*/  IMAD.MOV.U32 R126, RZ, RZ, R3 ;  /* 0x000000ffff7e7224 */ /* 0x000fc600078e0003 */
[----:B--2---:R-:W2:Y:S04]  /*68aa0*/  LDL.LU R14, [R1+0xabc] ;  /* 0x000abc00010e7983 */ /* 0x004ea80000300800 */
[----:B------:R1:W-:Y:S04]  /*68ab0*/  STL [R1+0x9fc], R241 ;  /* 0x0009fcf101007387 */ /* 0x0003e80000100800 */
[----:B------:R-:W2:Y:S04]  /*68ac0*/  LDL.LU R3, [R1+0xafc] ;  /* 0x000afc0001037983 */ /* 0x000ea80000300800 */
[----:B------:R1:W-:Y:S02]  /*68ad0*/  LDGSTS.E [R124+0x25280], desc[UR22][R126.64], P2 ;  /* 0x252800007e7c7fae */ /* 0x0003e400091a1016 */
[----:B-1----:R-:W-:-:S02]  /*68ae0*/  IMAD.MOV.U32 R126, RZ, RZ, R240 ;  /* 0x000000ffff7e7224 */ /* 0x002fc400078e00f0 */
[----:B------:R-:W-:-:S05]  /*68af0*/  IMAD.MOV.U32 R127, RZ, RZ, R241 ;  /* 0x000000ffff7f7224 */ /* 0x000fca00078e00f1 */
[----:B------:R1:W-:Y:S01]  /*68b00*/  LDGSTS.E [R124+0x25680], desc[UR22][R126.64], P2 ;  /* 0x256800007e7c7fae */ /* 0x0003e200091a1016 */
[----:B---3--:R-:W-:-:S05]  /*68b10*/  IADD3 R17, P3, PT, R17, UR14, RZ ;  /* 0x0000000e11117c10 */ /* 0x008fca000ff7e0ff */
[----:B-1----:R-:W-:Y:S01]  /*68b20*/  IMAD.MOV.U32 R126, RZ, RZ, R17 ;  /* 0x000000ffff7e7224 */ /* 0x002fe200078e0011 */
[----:B----4-:R-:W-:Y:S02]  /*68b30*/  IADD3 R15, P4, PT, R15, UR14, RZ ;  /* 0x0000000e0f0f7c10 */ /* 0x010fe4000ff9e0ff */
[----:B------:R-:W-:-:S05]  /*68b40*/  IADD3.X R19, PT, PT, R19, UR15, RZ, P3, !PT ;  /* 0x0000000f13137c10 */ /* 0x000fca0009ffe4ff */
[----:B------:R-:W-:Y:S01]  /*68b50*/  IMAD.MOV.U32 R127, RZ, RZ, R19 ;  /* 0x000000ffff7f7224 */ /* 0x000fe200078e0013 */
[----:B------:R-:W-:Y:S01]  /*68b60*/  IADD3.X R16, PT, PT, R16, UR15, RZ, P4, !PT ;  /* 0x0000000f10107c10 */ /* 0x000fe2000a7fe4ff */
[----:B------:R1:W-:Y:S04]  /*68b70*/  STL [R1+0xa40], R17 ;  /* 0x000a401101007387 */ /* 0x0003e80000100800 */
[----:B------:R3:W-:Y:S01]  /*68b80*/  LDGSTS.E [R124+0x25a80], desc[UR22][R126.64], P2 ;  /* 0x25a800007e7c7fae */ /* 0x0007e200091a1016 */
[----:B------:R-:W-:-:S03]  /*68b90*/  IADD3 R11, P3, PT, R11, UR14, RZ ;  /* 0x0000000e0b0b7c10 */ /* 0x000fc6000ff7e0ff */
[----:B------:R-:W-:Y:S01]  /*68ba0*/  STL [R1+0xa3c], R19 ;  /* 0x000a3c1301007387 */ /* 0x000fe20000100800 */
[----:B------:R-:W-:Y:S01]  /*68bb0*/  IADD3 R0, P4, PT, R0, UR14, RZ ;  /* 0x0000000e00007c10 */ /* 0x000fe2000ff9e0ff */
[----:B---3--:R-:W-:Y:S02]  /*68bc0*/  IMAD.MOV.U32 R126, RZ, RZ, R15 ;  /* 0x000000ffff7e7224 */ /* 0x008fe400078e000f */
[----:B------:R-:W-:Y:S01]  /*68bd0*/  IMAD.MOV.U32 R127, RZ, RZ, R16 ;  /* 0x000000ffff7f7224 */ /* 0x000fe200078e0010 */
[----:B------:R3:W-:Y:S04]  /*68be0*/  STL [R1+0xa80], R15 ;  /* 0x000a800f01007387 */ /* 0x0007e80000100800 */
[----:B------:R4:W-:Y:S04]  /*68bf0*/  STL [R1+0xa7c], R16 ;  /* 0x000a7c1001007387 */ /* 0x0009e80000100800 */
[----:B------:R-:W4:Y:S04]  /*68c00*/  LDL.LU R241, [R1+0xb7c] ;  /* 0x000b7c0001f17983 */ /* 0x000f280000300800 */
[----:B------:R-:W4:Y:S04]  /*68c10*/  LDL.LU R240, [R1+0xb80] ;  /* 0x000b800001f07983 */ /* 0x000f280000300800 */
[----:B------:R1:W-:Y:S04]  /*68c20*/  LDGSTS.E [R124+0x25e80], desc[UR22][R126.64], P2 ;  /* 0x25e800007e7c7fae */ /* 0x0003e800091a1016 */
[----:B------:R-:W-:Y:S01]  /*68c30*/  STL [R1+0xac0], R11 ;  /* 0x000ac00b01007387 */ /* 0x000fe20000100800 */
[----:B-1----:R-:W-:Y:S01]  /*68c40*/  IMAD.MOV.U32 R126, RZ, RZ, R11 ;  /* 0x000000ffff7e7224 */ /* 0x002fe200078e000b */
[----:B--2---:R-:W-:-:S05]  /*68c50*/  IADD3.X R14, PT, PT, R14, UR15, RZ, P3, !PT ;  /* 0x0000000f0e0e7c10 */ /* 0x004fca0009ffe4ff */
[----:B------:R-:W-:Y:S01]  /*68c60*/  IMAD.MOV.U32 R127, RZ, RZ, R14 ;  /* 0x000000ffff7f7224 */ /* 0x000fe200078e000e */
[----:B------:R1:W-:Y:S01]  /*68c70*/  STL [R1+0xabc], R14 ;  /* 0x000abc0e01007387 */ /* 0x0003e20000100800 */
[----:B------:R-:W-:-:S03]  /*68c80*/  IADD3.X R3, PT, PT, R3, UR15, RZ, P4, !PT ;  /* 0x0000000f03037c10 */ /* 0x000fc6000a7fe4ff */
[----:B------:R-:W-:Y:S04]  /*68c90*/  STL [R1+0xb00], R0 ;  /* 0x000b000001007387 */ /* 0x000fe80000100800 */
[----:B------:R-:W2:Y:S04]  /*68ca0*/  LDL.LU R17, [R1+0xbc0] ;  /* 0x000bc00001117983 */ /* 0x000ea80000300800 */
[----:B------:R1:W-:Y:S04]  /*68cb0*/  STL [R1+0xafc], R3 ;  /* 0x000afc0301007387 */ /* 0x0003e80000100800 */
[----:B---3--:R-:W3:Y:S04]  /*68cc0*/  LDL.LU R15, [R1+0xc00] ;  /* 0x000c0000010f7983 */ /* 0x008ee80000300800 */
[----:B------:R1:W-:Y:S04]  /*68cd0*/  LDGSTS.E [R124+0x26280], desc[UR22][R126.64], P2 ;  /* 0x262800007e7c7fae */ /* 0x0003e800091a1016 */
[----:B------:R-:W2:Y:S04]  /*68ce0*/  LDL.LU R19, [R1+0xbbc] ;  /* 0x000bbc0001137983 */ /* 0x000ea80000300800 */
[----:B----4-:R-:W4:Y:S01]  /*68cf0*/  LDL.LU R16, [R1+0xbfc] ;  /* 0x000bfc0001107983 */ /* 0x010f220000300800 */
[----:B-1----:R-:W-:-:S03]  /*68d00*/  IMAD.MOV.U32 R126, RZ, RZ, R0 ;  /* 0x000000ffff7e7224 */ /* 0x002fc600078e0000 */
[----:B------:R-:W2:Y:S01]  /*68d10*/  LDL.LU R14, [R1+0xc3c] ;  /* 0x000c3c00010e7983 */ /* 0x000ea20000300800 */
[----:B------:R-:W-:-:S03]  /*68d20*/  IMAD.MOV.U32 R127, RZ, RZ, R3 ;  /* 0x000000ffff7f7224 */ /* 0x000fc600078e0003 */
[----:B------:R-:W2:Y:S04]  /*68d30*/  LDL.LU R11, [R1+0xc40] ;  /* 0x000c4000010b7983 */ /* 0x000ea80000300800 */
[----:B------:R-:W2:Y:S04]  /*68d40*/  LDL.LU R3, [R1+0xc7c] ;  /* 0x000c7c0001037983 */ /* 0x000ea80000300800 */
[----:B------:R-:W2:Y:S04]  /*68d50*/  LDL.LU R0, [R1+0xc80] ;  /* 0x000c800001007983 */ /* 0x000ea80000300800 */
[----:B------:R1:W-:Y:S04]  /*68d60*/  LDGSTS.E [R124+0x26680], desc[UR22][R126.64], P2 ;  /* 0x266800007e7c7fae */ /* 0x0003e800091a1016 */
[----:B------:R-:W2:Y:S04]  /*68d70*/  LDL.LU R126, [R1+0xb3c] ;  /* 0x000b3c00017e7983 */ /* 0x000ea80000300800 */
[----:B------:R-:W1:Y:S01]  /*68d80*/  LDL.LU R127, [R1+0xb40] ;  /* 0x000b4000017f7983 */ /* 0x000e620000300800 */
[----:B------:R-:W-:-:S04]  /*68d90*/  IADD3 R240, P4, PT, R240, UR14, RZ ;  /* 0x0000000ef0f07c10 */ /* 0x000fc8000ff9e0ff */
[----:B------:R-:W-:Y:S02]  /*68da0*/  IADD3.X R241, PT, PT, R241, UR15, RZ, P4, !PT ;  /* 0x0000000ff1f17c10 */ /* 0x000fe4000a7fe4ff */
[----:B---3--:R-:W-:-:S04]  /*68db0*/  IADD3 R15, P4, PT, R15, UR14, RZ ;  /* 0x0000000e0f0f7c10 */ /* 0x008fc8000ff9e0ff */
[----:B----4-:R-:W-:Y:S02]  /*68dc0*/  IADD3.X R16, PT, PT, R16, UR15, RZ, P4, !PT ;  /* 0x0000000f10107c10 */ /* 0x010fe4000a7fe4ff */
[----:B-1----:R-:W-:-:S04]  /*68dd0*/  IADD3 R127, P3, PT, R127, UR14, RZ ;  /* 0x0000000e7f7f7c10 */ /* 0x002fc8000ff7e0ff */
[----:B--2---:R-:W-:Y:S01]  /*68de0*/  IADD3.X R126, PT, PT, R126, UR15, RZ, P3, !PT ;  /* 0x0000000f7e7e7c10 */ /* 0x004fe20009ffe4ff */
        /* <DEDUP_REMOVED lines=9> */
[----:B------:R-:W-:Y:S01]  /*68e80*/  STL [R1+0xb80], R240 ;  /* 0x000b80f001007387 */ /* 0x000fe20000100800 */
[----:B-1----:R-:W-:Y:S02]  /*68e90*/  IMAD.MOV.U32 R126, RZ, RZ, R240 ;  /* 0x000000ffff7e7224 */ /* 0x002fe400078e00f0 */
[----:B------:R-:W-:Y:S01]  /*68ea0*/  IMAD.MOV.U32 R127, RZ, RZ, R241 ;  /* 0x000000ffff7f7224 */ /* 0x000fe200078e00f1 */
[----:B------:R-:W-:-:S04]  /*68eb0*/  IADD3 R0, P4, PT, R0, UR14, RZ ;  /* 0x0000000e00007c10 */ /* 0x000fc8000ff9e0ff */
[----:B------:R1:W-:Y:S01]  /*68ec0*/  LDGSTS.E [R124+0x26e80], desc[UR22][R126.64], P2 ;  /* 0x26e800007e7c7fae */ /* 0x0003e200091a1016 */
[----:B------:R-:W-:-:S03]  /*68ed0*/  IADD3.X R14, PT, PT, R14, UR15, RZ, P3, !PT ;  /* 0x0000000f0e0e7c10 */ /* 0x000fc60009ffe4ff */
[----:B------:R-:W-:Y:S01]  /*68ee0*/  STL [R1+0xb7c], R241 ;  /* 0x000b7cf101007387 */ /* 0x000fe20000100800 */
[----:B------:R-:W-:-:S03]  /*68ef0*/  IADD3.X R3, PT, PT, R3, UR15, RZ, P4, !PT ;  /* 0x0000000f03037c10 */ /* 0x000fc6000a7fe4ff */
[----:B------:R-:W-:Y:S01]  /*68f00*/  STL [R1+0xbc0], R17 ;  /* 0x000bc01101007387 */ /* 0x000fe20000100800 */
[----:B-1----:R-:W-:Y:S02]  /*68f10*/  IMAD.MOV.U32 R126, RZ, RZ, R17 ;  /* 0x000000ffff7e7224 */ /* 0x002fe400078e0011 */
[----:B------:R-:W-:Y:S01]  /*68f20*/  IMAD.MOV.U32 R127, RZ, RZ, R19 ;  /* 0x000000ffff7f7224 */ /* 0x000fe200078e0013 */
[----:B------:R1:W-:Y:S04]  /*68f30*/  STL [R1+0xbbc], R19 ;  /* 0x000bbc1301007387 */ /* 0x0003e80000100800 */
[----:B------:R2:W-:Y:S04]  /*68f40*/  LDGSTS.E [R124+0x27280], desc[UR22][R126.64], P2 ;  /* 0x272800007e7c7fae */ /* 0x0005e800091a1016 */
[----:B------:R-:W-:Y:S04]  /*68f50*/  STL [R1+0xc00], R15 ;  /* 0x000c000f01007387 */ /* 0x000fe80000100800 */
[----:B------:R-:W-:Y:S01]  /*68f60*/  STL [R1+0xbfc], R16 ;  /* 0x000bfc1001007387 */ /* 0x000fe20000100800 */
[----:B--2---:R-:W-:-:S02]  /*68f70*/  IMAD.MOV.U32 R126, RZ, RZ, R15 ;  /* 0x000000ffff7e7224 */ /* 0x004fc400078e000f */
[----:B------:R-:W-:Y:S01]  /*68f80*/  IMAD.MOV.U32 R127, RZ, RZ, R16 ;  /* 0x000000ffff7f7224 */ /* 0x000fe200078e0010 */
[----:B------:R-:W-:Y:S04]  /*68f90*/  STL [R1+0xc40], R11 ;  /* 0x000c400b01007387 */ /* 0x000fe80000100800 */
[----:B------:R2:W-:Y:S04]  /*68fa0*/  STL [R1+0xc3c], R14 ;  /* 0x000c3c0e01007387 */ /* 0x0005e80000100800 */
[----:B------:R3:W-:Y:S04]  /*68fb0*/  STL [R1+0xc80], R0 ;  /* 0x000c800001007387 */ /* 0x0007e80000100800 */
[----:B------:R4:W-:Y:S04]  /*68fc0*/  LDGSTS.E [R124+0x27680], desc[UR22][R126.64], P2 ;  /* 0x276800007e7c7fae */ /* 0x0009e800091a1016 */
[----:B------:R2:W-:Y:S04]  /*68fd0*/  STL [R1+0xc7c], R3 ;  /* 0x000c7c0301007387 */ /* 0x0005e80000100800 */
[----:B-1----:R-:W3:Y:S01]  /*68fe0*/  LDL.LU R19, [R1+0x4] ;  /* 0x0000040001137983 */ /* 0x002ee20000300800 */
[----:B----4-:R-:W-:-:S03]  /*68ff0*/  IMAD.MOV.U32 R127, RZ, RZ, R14 ;  /* 0x000000ffff7f7224 */ /* 0x010fc600078e000e */
[----:B--2---:R-:W2:Y:S01]  /*69000*/  LDL.LU R14, [R1+0x8] ;  /* 0x00000800010e7983 */ /* 0x004ea20000300800 */
[----:B------:R-:W-:Y:S01]  /*69010*/  IMAD.MOV.U32 R126, RZ, RZ, R11 ;  /* 0x000000ffff7e7224 */ /* 0x000fe200078e000b */
[----:B------:R-:W-:Y:S02]  /*69020*/  IADD3 R53, P4, PT, R53, UR14, RZ ;  /* 0x0000000e35357c10 */ /* 0x000fe4000ff9e0ff */
[----:B------:R-:W-:Y:S01]  /*69030*/  IADD3 R68, P3, PT, R68, UR14, RZ ;  /* 0x0000000e44447c10 */ /* 0x000fe2000ff7e0ff */
[----:B------:R-:W4:Y:S01]  /*69040*/  LDL.LU R15, [R1+0x44] ;  /* 0x00004400010f7983 */ /* 0x000f220000300800 */
        /* <DEDUP_REMOVED lines=20> */
[----:B-1----:R-:W-:Y:S02]  /*69190*/  IMAD.MOV.U32 R126, RZ, RZ, R121 ;  /* 0x000000ffff7e7224 */ /* 0x002fe400078e0079 */
[----:B------:R-:W-:Y:S01]  /*691a0*/  IMAD.MOV.U32 R127, RZ, RZ, R94 ;  /* 0x000000ffff7f7224 */ /* 0x000fe200078e005e */
[----:B------:R-:W-:Y:S01]  /*691b0*/  IADD3.X R108, PT, PT, R108, UR15, RZ, P4, !PT ;  /* 0x0000000f6c6c7c10 */ /* 0x000fe2000a7fe4ff */
[----:B------:R-:W4:Y:S04]  /*691c0*/  LDL.LU R16, [R1+0x84] ;  /* 0x0000840001107983 */ /* 0x000f280000300800 */
[----:B------:R1:W-:Y:S01]  /*691d0*/  LDGSTS.E [R124+0xb00], desc[UR22][R126.64], P2 ;  /* 0x00b000007e7c7fae */ /* 0x0003e200091a1016 */
[----:B------:R-:W-:-:S03]  /*691e0*/  IADD3 R143, P3, PT, R143, UR14, RZ ;  /* 0x0000000e8f8f7c10 */ /* 0x000fc6000ff7e0ff */
[----:B------:R-:W-:Y:S01]  /*691f0*/  LDGSTS.E [R124+0xf00], desc[UR22][R80.64], P2 ;  /* 0x00f00000507c7fae */ /* 0x000fe200091a1016 */
[----:B------:R-:W-:Y:S02]  /*69200*/  IADD3.X R142, PT, PT, R142, UR15, RZ, P3, !PT ;  /* 0x0000000f8e8e7c10 */ /* 0x000fe40009ffe4ff */
[----:B------:R-:W-:Y:S01]  /*69210*/  IADD3 R159, P4, PT, R159, UR14, RZ ;  /* 0x0000000e9f9f7c10 */ /* 0x000fe2000ff9e0ff */
[----:B------:R-:W4:Y:S01]  /*69220*/  LDL.LU R11, [R1+0x88] ;  /* 0x00008800010b7983 */ /* 0x000f220000300800 */
[----:B-1----:R-:W-:Y:S02]  /*69230*/  IMAD.MOV.U32 R126, RZ, RZ, R95 ;  /* 0x000000ffff7e7224 */ /* 0x002fe400078e005f */
[----:B------:R-:W-:Y:S01]  /*69240*/  IMAD.MOV.U32 R127, RZ, RZ, R115 ;  /* 0x000000ffff7f7224 */ /* 0x000fe200078e0073 */
[----:B------:R-:W-:Y:S01]  /*69250*/  IADD3.X R158, PT, PT, R158, UR15, RZ, P4, !PT ;  /* 0x0000000f9e9e7c10 */ /* 0x000fe2000a7fe4ff */
[----:B------:R-:W4:Y:S04]  /*69260*/  LDL.LU R3, [R1+0xc8] ;  /* 0x0000c80001037983 */ /* 0x000f280000300800 */
[----:B------:R1:W-:Y:S01]  /*69270*/  LDGSTS.E [R124+0x1300], desc[UR22][R126.64], P2 ;  /* 0x013000007e7c7fae */ /* 0x0003e200091a1016 */
        /* <DEDUP_REMOVED lines=36> */
[----:B------:R-:W-:Y:S01]  /*694c0*/  IADD3.X R19, PT, PT, R19, UR15, RZ, P4, !PT ;  /* 0x0000000f13137c10 */ /* 0x000fe2000a7fe4ff */
[----:B------:R2:W-:Y:S01]  /*694d0*/  STL [R1+0x8], R14 ;  /* 0x0000080e01007387 */ /* 0x0005e20000100800 */
[----:B-1----:R-:W-:-:S03]  /*694e0*/  IMAD.MOV.U32 R126, RZ, RZ, R14 ;  /* 0x000000ffff7e7224 */ /* 0x002fc600078e000e */
[----:B------:R1:W-:Y:S01]  /*694f0*/  STL [R1+0x4], R19 ;  /* 0x0000041301007387 */ /* 0x0003e20000100800 */
[----:B------:R-:W-:-:S03]  /*69500*/  IMAD.MOV.U32 R127, RZ, RZ, R19 ;  /* 0x000000ffff7f7224 */ /* 0x000fc600078e0013 */
[----:B--2---:R-:W2:Y:S04]  /*69510*/  LDL.LU R14, [R1+0xc4] ;  /* 0x0000c400010e7983 */ /* 0x004ea80000300800 */
[----:B-1----:R-:W2:Y:S04]  /*69520*/  LDL.LU R19, [R1+0x104] ;  /* 0x0001040001137983 */ /* 0x002ea80000300800 */
[----:B------:R1:W-:Y:S01]  /*69530*/  LDGSTS.E [R124+0x3700], desc[UR22][R126.64], P2 ;  /* 0x037000007e7c7fae */ /* 0x0003e200091a1016 */
[----:B---3--:R-:W-:-:S04]  /*69540*/  IADD3 R0, P3, PT, R0, UR14, RZ ;  /* 0x0000000e00007c10 */ /* 0x008fc8000ff7e0ff */
[----:B----4-:R-:W-:Y:S01]  /*69550*/  IADD3.X R15, PT, PT, R15, UR15, RZ, P3, !PT ;  /* 0x0000000f0f0f7c10 */ /* 0x010fe20009ffe4ff */
[----:B------:R3:W-:Y:S01]  /*69560*/  STL [R1+0x48], R0 ;  /* 0x0000480001007387 */ /* 0x0007e20000100800 */
[----:B-1----:R-:W-:-:S03]  /*69570*/  IMAD.MOV.U32 R126, RZ, RZ, R0 ;  /* 0x000000ffff7e7224 */ /* 0x002fc600078e0000 */
[----:B------:R-:W-:Y:S01]  /*69580*/  IMAD.MOV.U32 R127, RZ, RZ, R15 ;  /* 0x000000ffff7f7224 */ /* 0x000fe200078e000f */
[----:B------:R1:W-:Y:S04]  /*69590*/  STL [R1+0x44], R15 ;  /* 0x0000440f01007387 */ /* 0x0003e80000100800 */
[----:B------:R4:W-:Y:S01]  /*695a0*/  LDGSTS.E [R124+0x3b00], desc[UR22][R126.64], P2 ;  /* 0x03b000007e7c7fae */ /* 0x0009e200091a1016 */
[----:B------:R-:W-:-:S04]  /*695b0*/  IADD3 R11, P4, PT, R11, UR14, RZ ;  /* 0x0000000e0b0b7c10 */ /* 0x000fc8000ff9e0ff */
[----:B------:R-:W-:Y:S01]  /*695c0*/  IADD3.X R16, PT, PT, R16, UR15, RZ, P4, !PT ;  /* 0x0000000f10107c10 */ /* 0x000fe2000a7fe4ff */
[----:B------:R1:W-:Y:S01]  /*695d0*/  STL [R1+0x88], R11 ;  /* 0x0000880b01007387 */ /* 0x0003e20000100800 */
[----:B------:R-:W-:-:S03]  /*695e0*/  IADD3 R3, P3, PT, R3, UR14, RZ ;  /* 0x0000000e03037c10 */ /* 0x000fc6000ff7e0ff */
[----:B---3--:R-:W3:Y:S01]  /*695f0*/  LDL.LU R0, [R1+0x148] ;  /* 0x0001480001007983 */ /* 0x008ee20000300800 */
[----:B----4-:R-:W-:Y:S02]  /*69600*/  IMAD.MOV.U32 R126, RZ, RZ, R11 ;  /* 0x000000ffff7e7224 */ /* 0x010fe400078e000b */
[----:B------:R-:W-:Y:S01]  /*69610*/  IMAD.MOV.U32 R127, RZ, RZ, R16 ;  /* 0x000000ffff7f7224 */ /* 0x000fe200078e0010 */
[----:B------:R4:W-:Y:S04]  /*69620*/  STL [R1+0x84], R16 ;  /* 0x0000841001007387 */ /* 0x0009e80000100800 */
[----:B-1----:R-:W3:Y:S01]  /*69630*/  LDL.LU R15, [R1+0x188] ;  /* 0x00018800010f7983 */ /* 0x002ee20000300800 */
[----:B------:R-:W-:-:S03]  /*69640*/  IADD3 R17, P4, PT, R17, UR14, RZ ;  /* 0x0000000e11117c10 */ /* 0x000fc6000ff9e0ff */
[----:B------:R-:W3:Y:S04]  /*69650*/  LDL.LU R11, [R1+0x144] ;  /* 0x00014400010b7983 */ /* 0x000ee80000300800 */
[----:B----4-:R-:W4:Y:S04]  /*69660*/  LDL.LU R16, [R1+0x184] ;  /* 0x0001840001107983 */ /* 0x010f280000300800 */
        /* <DEDUP_REMOVED lines=18> */
[----:B------:R-:W-:Y:S02]  /*69790*/  IADD3 R15, P4, PT, R15, UR14, RZ ;  /* 0x0000000e0f0f7c10 */ /* 0x000fe4000ff9e0ff */
[----:B------:R-:W-:Y:S01]  /*697a0*/  IADD3.X R11, PT, PT, R11, UR15, RZ, P3, !PT ;  /* 0x0000000f0b0b7c10 */ /* 0x000fe20009ffe4ff */
[----:B------:R3:W-:Y:S01]  /*697b0*/  STL [R1+0x148], R0 ;  /* 0x0001480001007387 */ /* 0x0007e20000100800 */
[----:B-1----:R-:W-:Y:S01]  /*697c0*/  IMAD.MOV.U32 R126, RZ, RZ, R0 ;  /* 0x000000ffff7e7224 */ /* 0x002fe200078e0000 */
[----:B----4-:R-:W-:-:S02]  /*697d0*/  IADD3.X R16, PT, PT, R16, UR15, RZ, P4, !PT ;  /* 0x0000000f10107c10 */ /* 0x010fc4000a7fe4ff */
        /* <DEDUP_REMOVED lines=380> */
[----:B------:R1:W-:Y:S01]  /*6afa0*/  STL [R1+0xb84], R241 ;  /* 0x000b84f101007387 */ /* 0x0003e20000100800 */
[----:B------:R-:W-:-:S03]  /*6afb0*/  IADD3 R0, P4, PT, R0, UR14, RZ ;  /* 0x0000000e00007c10 */ /* 0x000fc6000ff9e0ff */
[----:B------:R2:W-:Y:S01]  /*6afc0*/  LDGSTS.E [R124+0x27300], desc[UR22][R126.64], P2 ;  /* 0x273000007e7c7fae */ /* 0x0005e200091a1016 */
[----:B------:R-:W-:-:S03]  /*6afd0*/  IADD3.X R3, PT, PT, R3, UR15, RZ, P4, !PT ;  /* 0x0000000f03037c10 */ /* 0x000fc6000a7fe4ff */
[----:B-1----:R-:W3:Y:S04]  /*6afe0*/  LDL.LU R241, [R1+0x1938] ;  /* 0x0019380001f17983 */ /* 0x002ee80000300800 */
[----:B------:R-:W4:Y:S01]  /*6aff0*/  LDL.LU R240, [R1+0x1934] ;  /* 0x0019340001f07983 */ /* 0x000f220000300800 */
[----:B--2---:R-:W-:Y:S02]  /*6b000*/  IMAD.MOV.U32 R126, RZ, RZ, R15 ;  /* 0x000000ffff7e7224 */ /* 0x004fe400078e000f */
[----:B------:R-:W-:Y:S01]  /*6b010*/  IMAD.MOV.U32 R127, RZ, RZ, R16 ;  /* 0x000000ffff7f7224 */ /* 0x000fe200078e0010 */
[----:B------:R-:W-:Y:S04]  /*6b020*/  STL [R1+0xbc8], R17 ;  /* 0x000bc81101007387 */ /* 0x000fe80000100800 */
[----:B------:R-:W-:Y:S04]  /*6b030*/  STL [R1+0xbc4], R19 ;  /* 0x000bc41301007387 */ /* 0x000fe80000100800 */
[----:B------:R1:W-:Y:S04]  /*6b040*/  LDGSTS.E [R124+0x27700], desc[UR22][R126.64], P2 ;  /* 0x277000007e7c7fae */ /* 0x0003e800091a1016 */
[----:B------:R-:W-:Y:S04]  /*6b050*/  STL [R1+0xc08], R15 ;  /* 0x000c080f01007387 */ /* 0x000fe80000100800 */
[----:B------:R2:W-:Y:S01]  /*6b060*/  STL [R1+0xc04], R16 ;  /* 0x000c041001007387 */ /* 0x0005e20000100800 */
[----:B-1----:R-:W-:-:S02]  /*6b070*/  IMAD.MOV.U32 R126, RZ, RZ, R11 ;  /* 0x000000ffff7e7224 */ /* 0x002fc400078e000b */
[----:B------:R-:W-:Y:S01]  /*6b080*/  IMAD.MOV.U32 R127, RZ, RZ, R14 ;  /* 0x000000ffff7f7224 */ /* 0x000fe200078e000e */
[----:B------:R-:W-:Y:S04]  /*6b090*/  STL [R1+0xc48], R11 ;  /* 0x000c480b01007387 */ /* 0x000fe80000100800 */
[----:B------:R-:W-:Y:S04]  /*6b0a0*/  STL [R1+0xc44], R14 ;  /* 0x000c440e01007387 */ /* 0x000fe80000100800 */
[----:B------:R-:W-:Y:S04]  /*6b0b0*/  STL [R1+0xc88], R0 ;  /* 0x000c880001007387 */ /* 0x000fe80000100800 */
[----:B------:R1:W-:Y:S04]  /*6b0c0*/  LDGSTS.E [R124+0x27b00], desc[UR22][R126.64], P2 ;  /* 0x27b000007e7c7fae */ /* 0x0003e800091a1016 */
[----:B------:R1:W-:Y:S04]  /*6b0d0*/  STL [R1+0xc84], R3 ;  /* 0x000c840301007387 */ /* 0x0003e80000100800 */
[----:B--2---:R-:W2:Y:S01]  /*6b0e0*/  LDL.LU R16, [R1+0xc] ;  /* 0x00000c0001107983 */ /* 0x004ea20000300800 */
[----:B-1----:R-:W-:-:S03]  /*6b0f0*/  IMAD.MOV.U32 R127, RZ, RZ, R3 ;  /* 0x000000ffff7f7224 */ /* 0x002fc600078e0003 */
[----:B------:R-:W2:Y:S01]  /*6b100*/  LDL.LU R3, [R1+0x10] ;  /* 0x0000100001037983 */ /* 0x000ea20000300800 */
[----:B------:R-:W-:Y:S01]  /*6b110*/  IADD3 R55, P4, PT, R55, UR14, RZ ;  /* 0x0000000e37377c10 */ /* 0x000fe2000ff9e0ff */
[----:B------:R-:W-:Y:S01]  /*6b120*/  IMAD.MOV.U32 R126, RZ, RZ, R0 ;  /* 0x000000ffff7e7224 */ /* 0x000fe200078e0000 */
[----:B------:R-:W-:Y:S01]  /*6b130*/  IADD3 R70, P3, PT, R70, UR14, RZ ;  /* 0x0000000e46467c10 */ /* 0x000fe2000ff7e0ff */
[----:B------:R-:W2:Y:S01]  /*6b140*/  LDL.LU R17, [R1+0x4c] ;  /* 0x00004c0001117983 */ /* 0x000ea20000300800 */
[----:B------:R-:W-:Y:S02]  /*6b150*/  LOP3.LUT R0, R12, 0x70, RZ, 0x3c, !PT ;  /* 0x000000700c007812 */ /* 0x000fe400078e3cff */
[----:B------:R-:W-:Y:S01]  /*6b160*/  IADD3.X R56, PT, PT, R56, UR15, RZ, P4, !PT ;  /* 0x0000000f38387c10 */ /* 0x000fe2000a7fe4ff */
[----:B------:R1:W-:Y:S01]  /*6b170*/  LDGSTS.E [R124+0x27f00], desc[UR22][R126.64], P2 ;  /* 0x27f000007e7c7fae */ /* 0x0003e200091a1016 */
[----:B------:R-:W-:Y:S02]  /*6b180*/  IADD3.X R71, PT, PT, R71, UR15, RZ, P3, !PT ;  /* 0x0000000f47477c10 */ /* 0x000fe40009ffe4ff */
[----:B------:R-:W-:Y:S01]  /*6b190*/  IADD3 R122, P3, PT, R122, UR14, RZ ;  /* 0x0000000e7a7a7c10 */ /* 0x000fe2000ff7e0ff */
[----:B------:R-:W2:Y:S03]  /*6b1a0*/  LDL.LU R11, [R1+0x50] ;  /* 0x00005000010b7983 */ /* 0x000ea60000300800 */
[----:B------:R-:W-:Y:S01]  /*6b1b0*/  IADD3.X R96, PT, PT, R96, UR15, RZ, P3, !PT ;  /* 0x0000000f60607c10 */ /* 0x000fe20009ffe4ff */
[----:B------:R-:W2:Y:S01]  /*6b1c0*/  LDL.LU R19, [R1+0x8c] ;  /* 0x00008c0001137983 */ /* 0x000ea20000300800 */
[----:B-1----:R-:W-:-:S02]  /*6b1d0*/  VIADD R124, R0, UR5 ;  /* 0x00000005007c7c36 */ /* 0x002fc40008000000 */
[----:B------:R-:W-:Y:S02]  /*6b1e0*/  IMAD.MOV.U32 R126, RZ, RZ, R55 ;  /* 0x000000ffff7e7224 */ /* 0x000fe400078e0037 */
[----:B------:R-:W-:Y:S01]  /*6b1f0*/  IMAD.MOV.U32 R127, RZ, RZ, R56 ;  /* 0x000000ffff7f7224 */ /* 0x000fe200078e0038 */
[----:B------:R-:W-:Y:S01]  /*6b200*/  IADD3 R97, P3, PT, R97, UR14, RZ ;  /* 0x0000000e61617c10 */ /* 0x000fe2000ff7e0ff */
[----:B------:R-:W-:Y:S01]  /*6b210*/  LDGSTS.E [R124+0x380], desc[UR22][R70.64], P2 ;  /* 0x00380000467c7fae */ /* 0x000fe200091a1016 */
[----:B------:R-:W-:-:S03]  /*6b220*/  IADD3 R82, P4, PT, R82, UR14, RZ ;  /* 0x0000000e52527c10 */ /* 0x000fc6000ff9e0ff */
[----:B------:R1:W-:Y:S01]  /*6b230*/  LDGSTS.E [R124+0x780], desc[UR22][R126.64], P2 ;  /* 0x007800007e7c7fae */ /* 0x0003e200091a1016 */
[----:B------:R-:W-:Y:S02]  /*6b240*/  IADD3.X R116, PT, PT, R116, UR15, RZ, P3, !PT ;  /* 0x0000000f74747c10 */ /* 0x000fe40009ffe4ff */
[----:B------:R-:W-:Y:S01]  /*6b250*/  IADD3.X R83, PT, PT, R83, UR15, RZ, P4, !PT ;  /* 0x0000000f53537c10 */ /* 0x000fe2000a7fe4ff */
[----:B------:R-:W2:Y:S01]  /*6b260*/  LDL.LU R14, [R1+0x90] ;  /* 0x00009000010e7983 */ /* 0x000ea20000300800 */
[----:B------:R-:W-:Y:S01]  /*6b270*/  IADD3 R129, P4, PT, R129, UR14, RZ ;  /* 0x0000000e81817c10 */ /* 0x000fe2000ff9e0ff */
[----:B-1----:R-:W-:Y:S02]  /*6b280*/  IMAD.MOV.U32 R126, RZ, RZ, R122 ;  /* 0x000000ffff7e7224 */ /* 0x002fe400078e007a */
[----:B------:R-:W-:Y:S01]  /*6b290*/  IMAD.MOV.U32 R127, RZ, RZ, R96 ;  /* 0x000000ffff7f7224 */ /* 0x000fe200078e0060 */
[----:B------:R-:W-:Y:S01]  /*6b2a0*/  IADD3.X R128, PT, PT, R128, UR15, RZ, P4, !PT ;  /* 0x0000000f80807c10 */ /* 0x000fe2000a7fe4ff */
[----:B------:R-:W2:Y:S04]  /*6b2b0*/  LDL.LU R0, [R1+0xd0] ;  /* 0x0000d00001007983 */ /* 0x000ea80000300800 */
[----:B------:R1:W-:Y:S01]  /*6b2c0*/  LDGSTS.E [R124+0xb80], desc[UR22][R126.64], P2 ;  /* 0x00b800007e7c7fae */ /* 0x0003e200091a1016 */
[----:B------:R-:W-:-:S03]  /*6b2d0*/  IADD3 R145, P3, PT, R145, UR14, RZ ;  /* 0x0000000e91917c10 */ /* 0x000fc6000ff7e0ff */
[----:B------:R-:W-:Y:S01]  /*6b2e0*/  LDGSTS.E [R124+0xf80], desc[UR22][R82.64], P2 ;  /* 0x00f80000527c7fae */ /* 0x000fe200091a1016 */
[----:B------:R-:W-:Y:S02]  /*6b2f0*/  IADD3.X R144, PT, PT, R144, UR15, RZ, P3, !PT ;  /* 0x0000000f90907c10 */ /* 0x000fe40009ffe4ff */
[----:B------:R-:W-:Y:S01]  /*6b300*/  IADD3 R161, P4, PT, R161, UR14, RZ ;  /* 0x0000000ea1a17c10 */ /* 0x000fe2000ff9e0ff */
[----:B------:R-:W2:Y:S01]  /*6b310*/  LDL.LU R15, [R1+0x110] ;  /* 0x00011000010f7983 */ /* 0x000ea20000300800 */
        /* <DEDUP_REMOVED lines=34> */
[----:B----4-:R-:W-:Y:S01]  /*6b540*/  IADD3.X R240, PT, PT, R240, UR15, RZ, P3, !PT ;  /* 0x0000000ff0f07c10 */ /* 0x010fe20009ffe4ff */
[----:B-1----:R-:W-:-:S04]  /*6b550*/  IMAD.MOV.U32 R126, RZ, RZ, R241 ;  /* 0x000000ffff7e7224 */ /* 0x002fc800078e00f1 */
        /* <DEDUP_REMOVED lines=9> */
[----:B-1----:R-:W3:Y:S01]  /*6b5f0*/  LDL.LU R16, [R1+0x10c] ;  /* 0x00010c0001107983 */ /* 0x002ee20000300800 */
[----:B------:R-:W-:-:S03]  /*6b600*/  IADD3 R11, P3, PT, R11, UR14, RZ ;  /* 0x0000000e0b0b7c10 */ /* 0x000fc6000ff7e0ff */
[----:B------:R1:W-:Y:S01]  /*6b610*/  LDGSTS.E [R124+0x3780], desc[UR22][R126.64], P2 ;  /* 0x037800007e7c7fae */ /* 0x0003e200091a1016 */
[----:B------:R-:W-:-:S03]  /*6b620*/  IADD3.X R17, PT, PT, R17, UR15, RZ, P3, !PT ;  /* 0x0000000f11117c10 */ /* 0x000fc60009ffe4ff */
[----:B------:R4:W-:Y:S01]  /*6b630*/  STL [R1+0x50], R11 ;  /* 0x0000500b01007387 */ /* 0x0009e20000100800 */
[----:B------:R-:W-:Y:S01]  /*6b640*/  IADD3 R14, P4, PT, R14, UR14, RZ ;  /* 0x0000000e0e0e7c10 */ /* 0x000fe2000ff9e0ff */
[----:B-1----:R-:W-:Y:S02]  /*6b650*/  IMAD.MOV.U32 R126, RZ, RZ, R11 ;  /* 0x000000ffff7e7224 */ /* 0x002fe400078e000b */
[----:B------:R1:W-:Y:S01]  /*6b660*/  STL [R1+0x4c], R17 ;  /* 0x00004c1101007387 */ /* 0x0003e20000100800 */
[----:B------:R-:W-:Y:S01]  /*6b670*/  IMAD.MOV.U32 R127, RZ, RZ, R17 ;  /* 0x000000ffff7f7224 */ /* 0x000fe200078e0011 */
[----:B------:R-:W-:Y:S02]  /*6b680*/  IADD3.X R19, PT, PT, R19, UR15, RZ, P4, !PT ;  /* 0x0000000f13137c10 */ /* 0x000fe4000a7fe4ff */
[----:B------:R1:W-:Y:S04]  /*6b690*/  STL [R1+0x90], R14 ;  /* 0x0000900e01007387 */ /* 0x0003e80000100800 */
[----:B----4-:R-:W4:Y:S01]  /*6b6a0*/  LDL.LU R11, [R1+0x150] ;  /* 0x00015000010b7983 */ /* 0x010f220000300800 */
[----:B------:R-:W-:-:S03]  /*6b6b0*/  IADD3 R0, P3, PT, R0, UR14, RZ ;  /* 0x0000000e00007c10 */ /* 0x000fc6000ff7e0ff */
[----:B------:R1:W-:Y:S04]  /*6b6c0*/  STL [R1+0x8c], R19 ;  /* 0x00008c1301007387 */ /* 0x0003e80000100800 */
[----:B------:R1:W-:Y:S04]  /*6b6d0*/  LDGSTS.E [R124+0x3b80], desc[UR22][R126.64], P2 ;  /* 0x03b800007e7c7fae */ /* 0x0003e800091a1016 */
[----:B-1----:R-:W4:Y:S01]  /*6b6e0*/  LDL.LU R17, [R1+0x190] ;  /* 0x0001900001117983 */ /* 0x002f220000300800 */
[----:B------:R-:W-:Y:S01]  /*6b6f0*/  IADD3 R15, P4, PT, R15, UR14, RZ ;  /* 0x0000000e0f0f7c10 */ /* 0x000fe2000ff9e0ff */
[----:B------:R-:W-:-:S02]  /*6b700*/  IMAD.MOV.U32 R126, RZ, RZ, R14 ;  /* 0x000000ffff7e7224 */ /* 0x000fc400078e000e */
[----:B------:R-:W-:Y:S01]  /*6b710*/  IMAD.MOV.U32 R127, RZ, RZ, R19 ;  /* 0x000000ffff7f7224 */ /* 0x000fe200078e0013 */
[----:B------:R-:W4:Y:S04]  /*6b720*/  LDL.LU R14, [R1+0x14c] ;  /* 0x00014c00010e7983 */ /* 0x000f280000300800 */
[----:B------:R-:W4:Y:S04]  /*6b730*/  LDL.LU R19, [R1+0x18c] ;  /* 0x00018c0001137983 */ /* 0x000f280000300800 */
[----:B------:R1:W-:Y:S04]  /*6b740*/  LDGSTS.E [R124+0x3f80], desc[UR22][R126.64], P2 ;  /* 0x03f800007e7c7fae */ /* 0x0003e800091a1016 */
[----:B------:R2:W-:Y:S01]  /*6b750*/  STL [R1+0xd0], R0 ;  /* 0x0000d00001007387 */ /* 0x0005e20000100800 */
[----:B-1----:R-:W-:Y:S01]  /*6b760*/  IMAD.MOV.U32 R126, RZ, RZ, R0 ;  /* 0x000000ffff7e7224 */ /* 0x002fe200078e0000 */
[----:B--2---:R-:W-:-:S02]  /*6b770*/  IADD3.X R3, PT, PT, R3, UR15, RZ, P3, !PT ;  /* 0x0000000f03037c10 */ /* 0x004fc40009ffe4ff */
[----:B---3--:R-:W-:-:S03]  /*6b780*/  IADD3.X R16, PT, PT, R16, UR15, RZ, P4, !PT ;  /* 0x0000000f10107c10 */ /* 0x008fc6000a7fe4ff */
[----:B------:R-:W-:Y:S01]  /*6b790*/  IMAD.MOV.U32 R127, RZ, RZ, R3 ;  /* 0x000000ffff7f7224 */ /* 0x000fe200078e0003 */
[----:B------:R1:W-:Y:S04]  /*6b7a0*/  STL [R1+0xcc], R3 ;  /* 0x0000cc0301007387 */ /* 0x0003e80000100800 */
[----:B------:R2:W-:Y:S04]  /*6b7b0*/  STL [R1+0x110], R15 ;  /* 0x0001100f01007387 */ /* 0x0005e80000100800 */
[----:B------:R-:W3:Y:S04]  /*6b7c0*/  LDL.LU R0, [R1+0x1d0] ;  /* 0x0001d00001007983 */ /* 0x000ee80000300800 */
[----:B------:R2:W-:Y:S04]  /*6b7d0*/  STL [R1+0x10c], R16 ;  /* 0x00010c1001007387 */ /* 0x0005e80000100800 */
[----:B------:R2:W-:Y:S04]  /*6b7e0*/  LDGSTS.E [R124+0x4380], desc[UR22][R126.64], P2 ;  /* 0x043800007e7c7fae */ /* 0x0005e800091a1016 */
[----:B-1----:R-:W3:Y:S01]  /*6b7f0*/  LDL.LU R3, [R1+0x210] ;  /* 0x0002100001037983 */ /* 0x002ee20000300800 */
[----:B--2---:R-:W-:-:S03]  /*6b800*/  IMAD.MOV.U32 R126, RZ, RZ, R15 ;  /* 0x000000ffff7e7224 */ /* 0x004fc600078e000f */
[----:B------:R-:W2:Y:S01]  /*6b810*/  LDL.LU R15, [R1+0x1cc] ;  /* 0x0001cc00010f7983 */ /* 0x000ea20000300800 */
[----:B------:R-:W-:-:S03]  /*6b820*/  IMAD.MOV.U32 R127, RZ, RZ, R16 ;  /* 0x000000ffff7f7224 */ /* 0x000fc600078e0010 */
[----:B------:R-:W2:Y:S01]  /*6b830*/  LDL.LU R16, [R1+0x20c] ;  /* 0x00020c0001107983 */ /* 0x000ea20000300800 */
[----:B----4-:R-:W-:Y:S02]  /*6b840*/  IADD3 R11, P3, PT, R11, UR14, RZ ;  /* 0x0000000e0b0b7c10 */ /* 0x010fe4000ff7e0ff */
[----:B------:R-:W-:Y:S01]  /*6b850*/  IADD3 R17, P4, PT, R17, UR14, RZ ;  /* 0x0000000e11117c10 */ /* 0x000fe2000ff9e0ff */
[----:B------:R1:W-:Y:S01]  /*6b860*/  LDGSTS.E [R124+0x4780], desc[UR22][R126.64], P2 ;  /* 0x047800007e7c7fae */ /* 0x0003e200091a1016 */
[----:B------:R-:W-:-:S03]  /*6b870*/  IADD3.X R14, PT, PT, R14, UR15, RZ, P3, !PT ;  /* 0x0000000f0e0e7c10 */ /* 0x000fc60009ffe4ff */
[----:B------:R4:W-:Y:S01]  /*6b880*/  STL [R1+0x150], R11 ;  /* 0x0001500b01007387 */ /* 0x0009e20000100800 */
[----:B------:R-:W-:Y:S01]  /*6b890*/  IADD3.X R19, PT, PT, R19, UR15, RZ, P4, !PT ;  /* 0x0000000f13137c10 */ /* 0x000fe2000a7fe4ff */
[----:B-1----:R-:W-:Y:S02]  /*6b8a0*/  IMAD.MOV.U32 R126, RZ, RZ, R11 ;  /* 0x000000ffff7e7224 */ /* 0x002fe400078e000b */
[----:B------:R1:W-:Y:S01]  /*6b8b0*/  STL [R1+0x14c], R14 ;  /* 0x00014c0e01007387 */ /* 0x0003e20000100800 */
[----:B------:R-:W-:-:S03]  /*6b8c0*/  IMAD.MOV.U32 R127, RZ, RZ, R14 ;  /* 0x000000ffff7f7224 */ /* 0x000fc600078e000e */
[----:B------:R1:W-:Y:S04]  /*6b8d0*/  STL [R1+0x190], R17 ;  /* 0x0001901101007387 */ /* 0x0003e80000100800 */
[----:B----4-:R-:W4:Y:S04]  /*6b8e0*/  LDL.LU R11, [R1+0x250] ;  /* 0x00025000010b7983 */ /* 0x010f280000300800 */
[----:B------:R1:W-:Y:S04]  /*6b8f0*/  STL [R1+0x18c], R19 ;  /* 0x00018c1301007387 */ /* 0x0003e80000100800 */
[----:B------:R1:W-:Y:S04]  /*6b900*/  LDGSTS.E [R124+0x4b80], desc[UR22][R126.64], P2 ;  /* 0x04b800007e7c7fae */ /* 0x0003e800091a1016 */
[----:B-1----:R-:W4:Y:S01]  /*6b910*/  LDL.LU R14, [R1+0x290] ;  /* 0x00029000010e7983 */ /* 0x002f220000300800 */
[----:B------:R-:W-:-:S02]  /*6b920*/  IMAD.MOV.U32 R126, RZ, RZ, R17 ;  /* 0x000000ffff7e7224 */ /* 0x000fc400078e0011 */
[----:B------:R-:W-:Y:S01]  /*6b930*/  IMAD.MOV.U32 R127, RZ, RZ, R19 ;  /* 0x000000ffff7f7224 */ /* 0x000fe200078e0013 */
[----:B------:R-:W4:Y:S04]  /*6b940*/  LDL.LU R17, [R1+0x24c] ;  /* 0x00024c0001117983 */ /* 0x000f280000300800 */
[----:B------:R-:W4:Y:S04]  /*6b950*/  LDL.LU R19, [R1+0x28c] ;  /* 0x00028c0001137983 */ /* 0x000f280000300800 */
[----:B------:R1:W-:Y:S01]  /*6b960*/  LDGSTS.E [R124+0x4f80], desc[UR22][R126.64], P2 ;  /* 0x04f800007e7c7fae */ /* 0x0003e200091a1016 */
[----:B---3--:R-:W-:-:S05]  /*6b970*/  IADD3 R0, P3, PT, R0, UR14, RZ ;  /* 0x0000000e00007c10 */ /* 0x008fca000ff7e0ff */
        /* <DEDUP_REMOVED lines=18> */
[----:B------:R1:W-:Y:S04]  /*6baa0*/  LDGSTS.E [R124+0x5780], desc[UR22][R126.64], P2 ;  /* 0x057800007e7c7fae */ /* 0x0003e800091a1016 */
[----:B------:R4:W-:Y:S01]  /*6bab0*/  STL [R1+0x250], R11 ;  /* 0x0002500b01007387 */ /* 0x0009e20000100800 */
[----:B------:R-:W-:Y:S01]  /*6bac0*/  IADD3.X R17, PT, PT, R17, UR15, RZ, P3, !PT ;  /* 0x0000000f11117c10 */ /* 0x000fe20009ffe4ff */
[----:B-1----:R-:W-:Y:S01]  /*6bad0*/  IMAD.MOV.U32 R126, RZ, RZ, R11 ;  /* 0x000000ffff7e7224 */ /* 0x002fe200078e000b */
[----:B------:R-:W-:-:S03]  /*6bae0*/  IADD3.X R19, PT, PT, R19, UR15, RZ, P4, !PT ;  /* 0x0000000f13137c10 */ /* 0x000fc6000a7fe4ff */
[----:B------:R-:W-:Y:S01]  /*6baf0*/  IMAD.MOV.U32 R127, RZ, RZ, R17 ;  /* 0x000000ffff7f7224 */ /* 0x000fe200078e0011 */
[----:B------:R1:W-:Y:S04]  /*6bb00*/  STL [R1+0x24c], R17 ;  /* 0x00024c1101007387 */ /* 0x0003e80000100800 */
        /* <DEDUP_REMOVED lines=99> */
[----:B----4-:R-:W-:-:S03]  /*6c140*/  IADD3 R11, P3, PT, R11, UR14, RZ ;  /* 0x0000000e0b0b7c10 */ /* 0x010fc6000ff7e0ff */
[----:B------:R1:W-:Y:S01]  /*6c150*/  LDGSTS.E [R124+0x20780], desc[UR22][R126.64], P2 ;  /* 0x207800007e7c7fae */ /* 0x0003e200091a1016 */
[----:B------:R-:W-:-:S03]  /*6c160*/  IADD3 R17, P4, PT, R17, UR14, RZ ;  /* 0x0000000e11117c10 */ /* 0x000fc6000ff9e0ff */
        /* <DEDUP_REMOVED lines=143> */
[----:B------:R-:W-:Y:S02]  /*6ca60*/  IADD3 R17, P4, PT, R17, UR14, RZ ;  /* 0x0000000e11117c10 */ /* 0x000fe4000ff9e0ff */
[----:B------:R-:W-:Y:S01]  /*6ca70*/  IADD3.X R14, PT, PT, R14, UR15, RZ, P3, !PT ;  /* 0x0000000f0e0e7c10 */ /* 0x000fe20009ffe4ff */
[----:B-1----:R-:W-:Y:S01]  /*6ca80*/  IMAD.MOV.U32 R126, RZ, RZ, R11 ;  /* 0x000000ffff7e7224 */ /* 0x002fe200078e000b */
[----:B------:R-:W-:-:S03]  /*6ca90*/  IADD3.X R19, PT, PT, R19, UR15, RZ, P4, !PT ;  /* 0x0000000f13137c10 */ /* 0x000fc6000a7fe4ff */
[----:B------:R-:W-:Y:S01]  /*6caa0*/  IMAD.MOV.U32 R127, RZ, RZ, R14 ;  /* 0x000000ffff7f7224 */ /* 0x000fe200078e000e */
[----:B------:R-:W-:Y:S04]  /*6cab0*/  STL [R1+0x950], R11 ;  /* 0x0009500b01007387 */ /* 0x000fe80000100800 */
[----:B------:R1:W-:Y:S04]  /*6cac0*/  LDGSTS.E [R124+0x24b80], desc[UR22][R126.64], P2 ;  /* 0x24b800007e7c7fae */ /* 0x0003e800091a1016 */
[----:B------:R4:W-:Y:S04]  /*6cad0*/  STL [R1+0x94c], R14 ;  /* 0x00094c0e01007387 */ /* 0x0009e80000100800 */
[----:B------:R-:W-:Y:S01]  /*6cae0*/  STL [R1+0x990], R17 ;  /* 0x0009901101007387 */ /* 0x000fe20000100800 */
[----:B-1----:R-:W-:-:S02]  /*6caf0*/  IMAD.MOV.U32 R126, RZ, RZ, R17 ;  /* 0x000000ffff7e7224 */ /* 0x002fc400078e0011 */
[----:B------:R-:W-:Y:S01]  /*6cb00*/  IMAD.MOV.U32 R127, RZ, RZ, R19 ;  /* 0x000000ffff7f7224 */ /* 0x000fe200078e0013 */
[----:B----4-:R-:W4:Y:S04]  /*6cb10*/  LDL.LU R14, [R1+0xa50] ;  /* 0x000a5000010e7983 */ /* 0x010f280000300800 */
[----:B------:R1:W-:Y:S04]  /*6cb20*/  LDGSTS.E [R124+0x24f80], desc[UR22][R126.64], P2 ;  /* 0x24f800007e7c7fae */ /* 0x0003e800091a1016 */
[----:B------:R1:W-:Y:S04]  /*6cb30*/  STL [R1+0x98c], R19 ;  /* 0x00098c1301007387 */ /* 0x0003e80000100800 */
[----:B------:R-:W4:Y:S04]  /*6cb40*/  LDL.LU R11, [R1+0xa90] ;  /* 0x000a9000010b7983 */ /* 0x000f280000300800 */
[----:B-1----:R-:W5:Y:S04]  /*6cb50*/  LDL.LU R19, [R1+0x1930] ;  /* 0x0019300001137983 */ /* 0x002f680000300800 */
[----:B------:R-:W4:Y:S01]  /*6cb60*/  LDL.LU R17, [R1+0xa8c] ;  /* 0x000a8c0001117983 */ /* 0x000f220000300800 */
[----:B---3--:R-:W-:-:S05]  /*6cb70*/  IADD3 R0, P3, PT, R0, UR14, RZ ;  /* 0x0000000e00007c10 */ /* 0x008fca000ff7e0ff */
[----:B------:R-:W-:Y:S01]  /*6cb80*/  IMAD.MOV.U32 R126, RZ, RZ, R0 ;  /* 0x000000ffff7e7224 */ /* 0x000fe200078e0000 */
[----:B------:R-:W-:Y:S01]  /*6cb90*/  IADD3 R3, P4, PT, R3, UR14, RZ ;  /* 0x0000000e03037c10 */ /* 0x000fe2000ff9e0ff */
[----:B------:R-:W-:Y:S01]  /*6cba0*/  STL [R1+0x9d0], R0 ;  /* 0x0009d00001007387 */ /* 0x000fe20000100800 */
[----:B--2---:R-:W-:Y:S02]  /*6cbb0*/  IADD3.X R15, PT, PT, R15, UR15, RZ, P3, !PT ;  /* 0x0000000f0f0f7c10 */ /* 0x004fe40009ffe4ff */
[----:B------:R-:W-:-:S03]  /*6cbc0*/  IADD3.X R16, PT, PT, R16, UR15, RZ, P4, !PT ;  /* 0x0000000f10107c10 */ /* 0x000fc6000a7fe4ff */
[----:B------:R-:W-:Y:S01]  /*6cbd0*/  IMAD.MOV.U32 R127, RZ, RZ, R15 ;  /* 0x000000ffff7f7224 */ /* 0x000fe200078e000f */
[----:B------:R1:W-:Y:S04]  /*6cbe0*/  STL [R1+0x9cc], R15 ;  /* 0x0009cc0f01007387 */ /* 0x0003e80000100800 */
[----:B------:R2:W-:Y:S04]  /*6cbf0*/  LDGSTS.E [R124+0x25380], desc[UR22][R126.64], P2 ;  /* 0x253800007e7c7fae */ /* 0x0005e800091a1016 */
[----:B------:R-:W-:Y:S04]  /*6cc00*/  STL [R1+0xa10], R3 ;  /* 0x000a100301007387 */ /* 0x000fe80000100800 */
[----:B-1----:R-:W3:Y:S01]  /*6cc10*/  LDL.LU R15, [R1+0xad0] ;  /* 0x000ad000010f7983 */ /* 0x002ee20000300800 */
[----:B--2---:R-:W-:-:S02]  /*6cc20*/  IMAD.MOV.U32 R126, RZ, RZ, R3 ;  /* 0x000000ffff7e7224 */ /* 0x004fc400078e0003 */
[----:B------:R-:W-:Y:S01]  /*6cc30*/  IMAD.MOV.U32 R127, RZ, RZ, R16 ;  /* 0x000000ffff7f7224 */ /* 0x000fe200078e0010 */
[----:B------:R1:W-:Y:S04]  /*6cc40*/  STL [R1+0xa0c], R16 ;  /* 0x000a0c1001007387 */ /* 0x0003e80000100800 */
[----:B------:R-:W2:Y:S04]  /*6cc50*/  LDL.LU R0, [R1+0xb10] ;  /* 0x000b100001007983 */ /* 0x000ea80000300800 */
[----:B------:R4:W-:Y:S04]  /*6cc60*/  LDGSTS.E [R124+0x25780], desc[UR22][R126.64], P2 ;  /* 0x257800007e7c7fae */ /* 0x0009e800091a1016 */
[----:B-1----:R-:W5:Y:S04]  /*6cc70*/  LDL.LU R16, [R1+0x192c] ;  /* 0x00192c0001107983 */ /* 0x002f680000300800 */
[----:B------:R-:W2:Y:S04]  /*6cc80*/  LDL.LU R3, [R1+0xb0c] ;  /* 0x000b0c0001037983 */ /* 0x000ea80000300800 */
[----:B------:R-:W2:Y:S01]  /*6cc90*/  LDL.LU R127, [R1+0xa4c] ;  /* 0x000a4c00017f7983 */ /* 0x000ea20000300800 */
[----:B----4-:R-:W-:-:S05]  /*6cca0*/  IADD3 R14, P3, PT, R14, UR14, RZ ;  /* 0x0000000e0e0e7c10 */ /* 0x010fca000ff7e0ff */
[----:B------:R-:W-:Y:S01]  /*6ccb0*/  IMAD.MOV.U32 R126, RZ, RZ, R14 ;  /* 0x000000ffff7e7224 */ /* 0x000fe200078e000e */
[----:B------:R-:W-:Y:S01]  /*6ccc0*/  IADD3 R11, P4, PT, R11, UR14, RZ ;  /* 0x0000000e0b0b7c10 */ /* 0x000fe2000ff9e0ff */
[----:B------:R1:W-:Y:S03]  /*6ccd0*/  STL [R1+0xa50], R14 ;  /* 0x000a500e01007387 */ /* 0x0003e60000100800 */
[----:B------:R-:W-:Y:S02]  /*6cce0*/  IADD3.X R17, PT, PT, R17, UR15, RZ, P4, !PT ;  /* 0x0000000f11117c10 */ /* 0x000fe4000a7fe4ff */
[----:B--2---:R-:W-:-:S05]  /*6ccf0*/  IADD3.X R127, PT, PT, R127, UR15, RZ, P3, !PT ;  /* 0x0000000f7f7f7c10 */ /* 0x004fca0009ffe4ff */
[----:B------:R2:W-:Y:S04]  /*6cd00*/  STL [R1+0xa4c], R127 ;  /* 0x000a4c7f01007387 */ /* 0x0005e80000100800 */
[----:B------:R4:W-:Y:S04]  /*6cd10*/  LDGSTS.E [R124+0x25b80], desc[UR22][R126.64], P2 ;  /* 0x25b800007e7c7fae */ /* 0x0009e800091a1016 */
[----:B------:R-:W-:Y:S04]  /*6cd20*/  STL [R1+0xa90], R11 ;  /* 0x000a900b01007387 */ /* 0x000fe80000100800 */
[----:B-1----:R-:W3:Y:S01]  /*6cd30*/  LDL.LU R14, [R1+0xb90] ;  /* 0x000b9000010e7983 */ /* 0x002ee20000300800 */
[----:B----4-:R-:W-:-:S02]  /*6cd40*/  IMAD.MOV.U32 R126, RZ, RZ, R11 ;  /* 0x000000ffff7e7224 */ /* 0x010fc400078e000b */
[----:B--2---:R-:W-:Y:S01]  /*6cd50*/  IMAD.MOV.U32 R127, RZ, RZ, R17 ;  /* 0x000000ffff7f7224 */ /* 0x004fe200078e0011 */
[----:B------:R1:W-:Y:S04]  /*6cd60*/  STL [R1+0xa8c], R17 ;  /* 0x000a8c1101007387 */ /* 0x0003e80000100800 */
[----:B------:R2:W-:Y:S04]  /*6cd70*/  LDGSTS.E [R124+0x25f80], desc[UR22][R126.64], P2 ;  /* 0x25f800007e7c7fae */ /* 0x0005e800091a1016 */
[----:B-1----:R-:W4:Y:S04]  /*6cd80*/  LDL.LU R17, [R1+0xb8c] ;  /* 0x000b8c0001117983 */ /* 0x002f280000300800 */
[----:B------:R-:W4:Y:S04]  /*6cd90*/  LDL.LU R11, [R1+0xc10] ;  /* 0x000c1000010b7983 */ /* 0x000f280000300800 */
[----:B------:R-:W4:Y:S01]  /*6cda0*/  LDL.LU R127, [R1+0xacc] ;  /* 0x000acc00017f7983 */ /* 0x000f220000300800 */
[----:B---3--:R-:W-:-:S02]  /*6cdb0*/  IADD3 R15, P3, PT, R15, UR14, RZ ;  /* 0x0000000e0f0f7c10 */ /* 0x008fc4000ff7e0ff */
[----:B------:R-:W-:-:S03]  /*6cdc0*/  IADD3 R0, P4, PT, R0, UR14, RZ ;  /* 0x0000000e00007c10 */ /* 0x000fc6000ff9e0ff */
[----:B--2---:R-:W-:Y:S01]  /*6cdd0*/  IMAD.MOV.U32 R126, RZ, RZ, R15 ;  /* 0x000000ffff7e7224 */ /* 0x004fe200078e000f */
[----:B------:R-:W-:Y:S01]  /*6cde0*/  IADD3.X R3, PT, PT, R3, UR15, RZ, P4, !PT ;  /* 0x0000000f03037c10 */ /* 0x000fe2000a7fe4ff */
[----:B------:R1:W-:Y:S01]  /*6cdf0*/  STL [R1+0xad0], R15 ;  /* 0x000ad00f01007387 */ /* 0x0003e20000100800 */
[----:B----4-:R-:W-:-:S05]  /*6ce00*/  IADD3.X R127, PT, PT, R127, UR15, RZ, P3, !PT ;  /* 0x0000000f7f7f7c10 */ /* 0x010fca0009ffe4ff */
[----:B------:R2:W-:Y:S04]  /*6ce10*/  STL [R1+0xacc], R127 ;  /* 0x000acc7f01007387 */ /* 0x0005e80000100800 */
[----:B------:R3:W-:Y:S04]  /*6ce20*/  LDGSTS.E [R124+0x26380], desc[UR22][R126.64], P2 ;  /* 0x263800007e7c7fae */ /* 0x0007e800091a1016 */
[----:B------:R4:W-:Y:S04]  /*6ce30*/  STL [R1+0xb10], R0 ;  /* 0x000b100001007387 */ /* 0x0009e80000100800 */
[----:B-1----:R-:W4:Y:S01]  /*6ce40*/  LDL.LU R15, [R1+0xc0c] ;  /* 0x000c0c00010f7983 */ /* 0x002f220000300800 */
[----:B---3--:R-:W-:-:S02]  /*6ce50*/  IMAD.MOV.U32 R126, RZ, RZ, R0 ;  /* 0x000000ffff7e7224 */ /* 0x008fc400078e0000 */
[----:B--2---:R-:W-:Y:S01]  /*6ce60*/  IMAD.MOV.U32 R127, RZ, RZ, R3 ;  /* 0x000000ffff7f7224 */ /* 0x004fe200078e0003 */
[----:B------:R1:W-:Y:S04]  /*6ce70*/  STL [R1+0xb0c], R3 ;  /* 0x000b0c0301007387 */ /* 0x0003e80000100800 */
[----:B----4-:R-:W2:Y:S04]  /*6ce80*/  LDL.LU R0, [R1+0xc8c] ;  /* 0x000c8c0001007983 */ /* 0x010ea80000300800 */
[----:B------:R3:W-:Y:S04]  /*6ce90*/  LDGSTS.E [R124+0x26780], desc[UR22][R126.64], P2 ;  /* 0x267800007e7c7fae */ /* 0x0007e800091a1016 */
[----:B-1----:R-:W4:Y:S04]  /*6cea0*/  LDL.LU R3, [R1+0xc90] ;  /* 0x000c900001037983 */ /* 0x002f280000300800 */
[----:B------:R-:W2:Y:S04]  /*6ceb0*/  LDL.LU R126, [R1+0xb4c] ;  /* 0x000b4c00017e7983 */ /* 0x000ea80000300800 */
[----:B------:R-:W3:Y:S01]  /*6cec0*/  LDL.LU R127, [R1+0xb50] ;  /* 0x000b5000017f7983 */ /* 0x000ee20000300800 */
[----:B------:R-:W-:-:S04]  /*6ced0*/  IADD3 R14, P4, PT, R14, UR14, RZ ;  /* 0x0000000e0e0e7c10 */ /* 0x000fc8000ff9e0ff */
[----:B------:R-:W-:Y:S02]  /*6cee0*/  IADD3.X R17, PT, PT, R17, UR15, RZ, P4, !PT ;  /* 0x0000000f11117c10 */ /* 0x000fe4000a7fe4ff */
[----:B---3--:R-:W-:-:S04]  /*6cef0*/  IADD3 R127, P3, PT, R127, UR14, RZ ;  /* 0x0000000e7f7f7c10 */ /* 0x008fc8000ff7e0ff */
[----:B--2---:R-:W-:Y:S01]  /*6cf00*/  IADD3.X R126, PT, PT, R126, UR15, RZ, P3, !PT ;  /* 0x0000000f7e7e7c10 */ /* 0x004fe20009ffe4ff */
[----:B------:R1:W-:Y:S04]  /*6cf10*/  STL [R1+0xb50], R127 ;  /* 0x000b507f01007387 */ /* 0x0003e80000100800 */
[----:B------:R2:W-:Y:S01]  /*6cf20*/  STL [R1+0xb4c], R126 ;  /* 0x000b4c7e01007387 */ /* 0x0005e20000100800 */
[----:B-1----:R-:W-:-:S04]  /*6cf30*/  LOP3.LUT R127, R127, R126, RZ, 0x3c, !PT ;  /* 0x0000007e7f7f7212 */ /* 0x002fc800078e3cff */
[----:B--2---:R-:W-:-:S04]  /*6cf40*/  LOP3.LUT R126, R127, R126, RZ, 0x3c, !PT ;  /* 0x0000007e7f7e7212 */ /* 0x004fc800078e3cff */
[----:B------:R-:W-:Y:S01]  /*6cf50*/  LOP3.LUT R127, R127, R126, RZ, 0x3c, !PT ;  /* 0x0000007e7f7f7212 */ /* 0x000fe200078e3cff */
[----:B------:R-:W-:Y:S04]  /*6cf60*/  STL [R1+0xb90], R14 ;  /* 0x000b900e01007387 */ /* 0x000fe80000100800 */
[----:B------:R1:W-:Y:S04]  /*6cf70*/  LDGSTS.E [R124+0x26b80], desc[UR22][R126.64], P2 ;  /* 0x26b800007e7c7fae */ /* 0x0003e800091a1016 */
[----:B------:R2:W-:Y:S01]  /*6cf80*/  STL [R1+0xb8c], R17 ;  /* 0x000b8c1101007387 */ /* 0x0005e20000100800 */
[----:B-1----:R-:W-:-:S02]  /*6cf90*/  IMAD.MOV.U32 R126, RZ, RZ, R14 ;  /* 0x000000ffff7e7224 */ /* 0x002fc400078e000e */
[----:B------:R-:W-:Y:S02]  /*6cfa0*/  IMAD.MOV.U32 R127, RZ, RZ, R17 ;  /* 0x000000ffff7f7224 */ /* 0x000fe400078e0011 */
[----:B--2---:R-:W5:Y:S04]  /*6cfb0*/  LDL.LU R17, [R1+0x1928] ;  /* 0x0019280001117983 */ /* 0x004f680000300800 */
[----:B------:R-:W5:Y:S04]  /*6cfc0*/  LDL.LU R14, [R1+0x1924] ;  /* 0x00192400010e7983 */ /* 0x000f680000300800 */
[----:B------:R1:W-:Y:S04]  /*6cfd0*/  LDGSTS.E [R124+0x26f80], desc[UR22][R126.64], P2 ;  /* 0x26f800007e7c7fae */ /* 0x0003e800091a1016 */
[----:B------:R-:W2:Y:S04]  /*6cfe0*/  LDL.LU R126, [R1+0xbcc] ;  /* 0x000bcc00017e7983 */ /* 0x000ea80000300800 */
[----:B------:R-:W1:Y:S01]  /*6cff0*/  LDL.LU R127, [R1+0xbd0] ;  /* 0x000bd000017f7983 */ /* 0x000e620000300800 */
[----:B------:R-:W-:-:S04]  /*6d000*/  IADD3 R11, P4, PT, R11, UR14, RZ ;  /* 0x0000000e0b0b7c10 */ /* 0x000fc8000ff9e0ff */
[----:B------:R-:W-:Y:S02]  /*6d010*/  IADD3.X R15, PT, PT, R15, UR15, RZ, P4, !PT ;  /* 0x0000000f0f0f7c10 */ /* 0x000fe4000a7fe4ff */
[----:B-1----:R-:W-:-:S04]  /*6d020*/  IADD3 R127, P3, PT, R127, UR14, RZ ;  /* 0x0000000e7f7f7c10 */ /* 0x002fc8000ff7e0ff */
        /* <DEDUP_REMOVED lines=16> */
[----:B----4-:R-:W-:-:S04]  /*6d130*/  IADD3 R3, P4, PT, R3, UR14, RZ ;  /* 0x0000000e03037c10 */ /* 0x010fc8000ff9e0ff */
        /* <DEDUP_REMOVED lines=14> */
[----:B------:R1:W-:Y:S01]  /*6d220*/  LDGSTS.E [R124+0x27f80], desc[UR22][R126.64], P2 ;  /* 0x27f800007e7c7fae */ /* 0x0003e200091a1016 */
[----:B------:R-:W2:Y:S01]  /*6d230*/  S2R R3, SR_TID.X ;  /* 0x0000000000037919 */ /* 0x000ea20000002100 */
[----:B------:R-:W-:Y:S02]  /*6d240*/  UIADD3 UR17, UPT, UPT, UR17, 0x1, URZ ;  /* 0x0000000111117890 */ /* 0x000fe4000fffe0ff */
[----:B------:R-:W-:Y:S01]  /*6d250*/  UIADD3 UR19, UPT, UPT, UR6, 0x1, URZ ;  /* 0x0000000106137890 */ /* 0x000fe2000fffe0ff */
[----:B------:R-:W0:Y:S04]  /*6d260*/  LDGDEPBAR ;  /* 0x00000000000079af */ /* 0x000e280000000000 */
[----:B------:R-:W3:Y:S01]  /*6d270*/  LDL R127, [R1+0xe2c] ;  /* 0x000e2c00017f7983 */ /* 0x000ee20000100800 */
[----:B------:R-:W-:-:S04]  /*6d280*/  UISETP.GT.AND UP1, UPT, UR17, 0x1, UPT ;  /* 0x000000011100788c */ /* 0x000fc8000bf24270 */
[----:B------:R-:W-:Y:S01]  /*6d290*/  USEL UR5, URZ, 0x1, !UP1 ;  /* 0x00000001ff057887 */ /* 0x000fe2000c800000 */
[----:B-1----:R-:W-:Y:S01]  /*6d2a0*/  IMAD.U32 R124, RZ, RZ, UR9 ;  /* 0x00000009ff7c7e24 */ /* 0x002fe2000f8e00ff */
[----:B------:R-:W-:Y:S02]  /*6d2b0*/  USEL UR17, UR17, URZ, !UP1 ;  /* 0x000000ff11117287 */ /* 0x000fe4000c800000 */
[----:B------:R-:W-:Y:S01]  /*6d2c0*/  ULOP3.LUT UR5, UR9, UR5, URZ, 0x3c, !UPT ;  /* 0x0000000509057292 */ /* 0x000fe2000f8e3cff */
[----:B------:R-:W-:Y:S01]  /*6d2d0*/  UMOV UR16, UR8 ;  /* 0x0000000800107c82 */ /* 0x000fe20008000000 */
[----:B--2---:R-:W-:-:S04]  /*6d2e0*/  SHF.R.U32.HI R3, RZ, 0x6, R3 ;  /* 0x00000006ff037819 */ /* 0x004fc80000011603 */
[----:B------:R-:W-:Y:S02]  /*6d2f0*/  SGXT.U32 R3, R3, 0x1 ;  /* 0x000000010303781a */ /* 0x000fe40000000000 */
[----:B---3--:R-:W-:Y:S01]  /*6d300*/  ISETP.NE.U32.AND P2, PT, R127, UR6, PT ;  /* 0x000000067f007c0c */ /* 0x008fe2000bf45070 */
[----:B------:R-:W-:-:S12]  /*6d310*/  UMOV UR6, UR19 ;  /* 0x0000001300067c82 */ /* 0x000fd80008000000 */
[----:B------:R-:W-:Y:S05]  /*6d320*/  @P2 BRA `(.L_x_10) ;  /* 0xfffffeb400402947 */ /* 0x000fea000383ffff */
.L_x_7:
[----:B------:R-:W-:Y:S05]  /*6d330*/  @!P1 BRA `(.L_x_11) ;  /* 0x0000000000109947 */ /* 0x000fea0003800000 */
[----:B------:R-:W-:-:S06]  /*6d340*/  USHF.L.U32 UR9, UR9, 0x1f, URZ ;  /* 0x0000001f09097899 */ /* 0x000fcc00080006ff */
[----:B------:R-:W-:-:S04]  /*6d350*/  IMAD.U32 R2, RZ, RZ, UR9 ;  /* 0x00000009ff027e24 */ /* 0x000fc8000f8e00ff */
[----:B------:R-:W2:Y:S02]  /*6d360*/  SYNCS.PHASECHK.TRANS64.TRYWAIT P0, [UR8], R2 ;  /* 0x00000002ff0075a7 */ /* 0x000ea40008001108 */
[----:B--2---:R-:W-:Y:S05]  /*6d370*/  @!P0 BRA `(.L_x_12) ;  /* 0x0000009000ec8947 */ /* 0x004fea0003800000 */
.L_x_11:
[----:B------:R-:W-:-:S04]  /*6d380*/  DEPBAR.LE SB0, 0x0 ;  /* 0x000080000000791a */ /* 0x000fc80000000000 */
[----:B------:R-:W-:Y:S06]  /*6d390*/  BAR.SYNC.DEFER_BLOCKING 0x0 ;  /* 0x0000000000007b1d */ /* 0x000fec0000010000 */
[----:B------:R-:W2:Y:S01]  /*6d3a0*/  LDCU UR4, c[0x0][0x3b4] ;  /* 0x00007680ff0477ac */ /* 0x000ea20008000800 */
[----:B------:R-:W3:Y:S01]  /*6d3b0*/  S2R R6, SR_TID.X ;  /* 0x0000000000067919 */ /* 0x000ee20000002100 */
[----:B------:R-:W4:Y:S01]  /*6d3c0*/  LDCU.128 UR12, c[0x0][0x390] ;  /* 0x00007200ff0c77ac */ /* 0x000f220008000c00 */
[----:B------:R-:W1:Y:S01]  /*6d3d0*/  LDCU UR6, c[0x0][0x39c] ;  /* 0x00007380ff0677ac */ /* 0x000e620008000800 */
[----:B------:R-:W1:Y:S01]  /*6d3e0*/  LDCU UR5, c[0x0][0x39c] ;  /* 0x00007380ff0577ac */ /* 0x000e620008000800 */
[----:B------:R-:W1:Y:S01]  /*6d3f0*/  LDCU UR8, c[0x0][0x39c] ;  /* 0x00007380ff0877ac */ /* 0x000e620008000800 */
[----:B------:R-:W1:Y:S02]  /*6d400*/  @!P5 SYNCS.CCTL.IV [UR7+0xd8000] ;  /* 0x0d800000ff00d9b1 */ /* 0x000e640008000007 */
[----:B-1----:R-:W-:Y:S06]  /*6d410*/  BAR.SYNC.DEFER_BLOCKING 0x0 ;  /* 0x0000000000007b1d */ /* 0x002fec0000010000 */
[----:B------:R-:W1:Y:S01]  /*6d420*/  LDCU UR9, c[0x0][0x39c] ;  /* 0x00007380ff0977ac */ /* 0x000e620008000800 */
[----:B------:R-:W1:Y:S01]  /*6d430*/  LDTM.x64 R188, tmem[UR11] ;  /* 0x0000000b00bc79ee */ /* 0x000e620008340000 */
[C---:B---3--:R-:W-:Y:S01]  /*6d440*/  IMAD.SHL.U32 R2, R6.reuse, 0x10, RZ ;  /* 0x0000001006027824 */ /* 0x048fe200078e00ff */
[C---:B------:R-:W-:Y:S01]  /*6d450*/  LOP3.LUT R7, R6.reuse, 0x60, RZ, 0xc0, !PT ;  /* 0x0000006006077812 */ /* 0x040fe200078ec0ff */
[C---:B------:R-:W-:Y:S01]  /*6d460*/  IMAD.SHL.U32 R4, R6.reuse, 0x80, RZ ;  /* 0x0000008006047824 */ /* 0x040fe200078e00ff */
[----:B------:R-:W-:-:S02]  /*6d470*/  LOP3.LUT R252, R6, 0x7f, RZ, 0xc0, !PT ;  /* 0x0000007f06fc7812 */ /* 0x000fc400078ec0ff */
[----:B------:R-:W-:Y:S02]  /*6d480*/  LOP3.LUT R2, R2, 0xf0, RZ, 0xc0, !PT ;  /* 0x000000f002027812 */ /* 0x000fe400078ec0ff */
[----:B------:R-:W-:Y:S01]  /*6d490*/  LOP3.LUT R5, R4, 0x800, RZ, 0xc0, !PT ;  /* 0x0000080004057812 */ /* 0x000fe200078ec0ff */
[----:B------:R-:W3:Y:S03]  /*6d4a0*/  @!P5 SYNCS.CCTL.IV [UR7+0xd8008] ;  /* 0x0d800800ff00d9b1 */ /* 0x000ee60008000007 */
[----:B------:R-:W-:-:S05]  /*6d4b0*/  IADD3 R2, PT, PT, R2, UR7, R5 ;  /* 0x0000000702027c10 */ /* 0x000fca000fffe005 */
[----:B------:R-:W-:Y:S01]  /*6d4c0*/  IMAD R2, R7, 0x8, R2 ;  /* 0x0000000807027824 */ /* 0x000fe200078e0202 */
[----:B-1----:R1:W-:Y:S04]  /*6d4d0*/  STL.64 [R1+0x1930], R246 ;  /* 0x001930f601007387 */ /* 0x0023e80000100a00 */
[----:B------:R2:W-:Y:S04]  /*6d4e0*/  STL.64 [R1+0x1928], R244 ;  /* 0x001928f401007387 */ /* 0x0005e80000100a00 */
[----:B------:R3:W-:Y:S04]  /*6d4f0*/  STL.64 [R1+0x1920], R250 ;  /* 0x001920fa01007387 */ /* 0x0007e80000100a00 */
[----:B------:R4:W-:Y:S01]  /*6d500*/  STL.64 [R1+0x1918], R248 ;  /* 0x001918f801007387 */ /* 0x0009e20000100a00 */
[----:B-1----:R-:W-:-:S02]  /*6d510*/  IMAD.MOV.U32 R246, RZ, RZ, R192 ;  /* 0x000000fffff67224 */ /* 0x002fc400078e00c0 */
[----:B------:R-:W-:Y:S02]  /*6d520*/  IMAD.MOV.U32 R247, RZ, RZ, R194 ;  /* 0x000000fffff77224 */ /* 0x000fe400078e00c2 */
[----:B--2---:R-:W-:Y:S02]  /*6d530*/  IMAD.MOV.U32 R244, RZ, RZ, R188 ;  /* 0x000000fffff47224 */ /* 0x004fe400078e00bc */
[----:B------:R-:W-:Y:S02]  /*6d540*/  IMAD.MOV.U32 R245, RZ, RZ, R190 ;  /* 0x000000fffff57224 */ /* 0x000fe400078e00be */
[----:B---3--:R-:W-:Y:S02]  /*6d550*/  IMAD.MOV.U32 R250, RZ, RZ, R193 ;  /* 0x000000fffffa7224 */ /* 0x008fe400078e00c1 */
[----:B------:R-:W-:Y:S02]  /*6d560*/  IMAD.MOV.U32 R251, RZ, RZ, R195 ;  /* 0x000000fffffb7224 */ /* 0x000fe400078e00c3 */
[----:B----4-:R-:W-:-:S02]  /*6d570*/  IMAD.MOV.U32 R248, RZ, RZ, R189 ;  /* 0x000000fffff87224 */ /* 0x010fc400078e00bd */
[----:B------:R-:W-:Y:S02]  /*6d580*/  IMAD.MOV.U32 R249, RZ, RZ, R191 ;  /* 0x000000fffff97224 */ /* 0x000fe400078e00bf */
[----:B------:R-:W-:Y:S01]  /*6d590*/  LDTM.x64 R132, tmem[UR11+0x40] ;  /* 0x0000400b008479ee */ /* 0x000fe20008340000 */
[----:B------:R-:W-:Y:S01]  /*6d5a0*/  LDTM.x64 R68, tmem[UR11+0x80] ;  /* 0x0000800b004479ee */ /* 0x000fe20008340000 */
[----:B-----5:R-:W1:Y:S01]  /*6d5b0*/  LDTM.x64 R4, tmem[UR11+0xc0] ;  /* 0x0000c00b000479ee */ /* 0x020e620008340000 */
[----:B------:R-:W-:Y:S01]  /*6d5c0*/  NOP ;  /* 0x0000000000007918 */ /* 0x000fe20000000000 */
[----:B------:R2:W-:Y:S04]  /*6d5d0*/  STS.128 [R2], R244 ;  /* 0x000000f402007388 */ /* 0x0005e80000000c00 */
[----:B------:R3:W-:Y:S01]  /*6d5e0*/  STS.128 [R2+0x400], R248 ;  /* 0x000400f802007388 */ /* 0x0007e20000000c00 */
[----:B------:R-:W-:Y:S01]  /*6d5f0*/  LEA R252, R252, UR7, 0x4 ;  /* 0x00000007fcfc7c11 */ /* 0x000fe2000f8e20ff */
[----:B------:R-:W4:Y:S02]  /*6d600*/  LDCU UR7, c[0x0][0x39c] ;  /* 0x00007380ff0777ac */ /* 0x000f240008000800 */
[----:B--2---:R-:W2:Y:S01]  /*6d610*/  LDL.LU.64 R246, [R1+0x1930] ;  /* 0x0019300001f67983 */ /* 0x004ea20000300a00 */
[----:B---3--:R-:W-:-:S03]  /*6d620*/  IMAD.MOV.U32 R249, RZ, RZ, R197 ;  /* 0x000000fffff97224 */ /* 0x008fc600078e00c5 */
[----:B------:R-:W3:Y:S01]  /*6d630*/  LDL.LU.64 R244, [R1+0x1928] ;  /* 0x0019280001f47983 */ /* 0x000ee20000300a00 */
[----:B------:R-:W-:Y:S02]  /*6d640*/  IMAD.MOV.U32 R248, RZ, RZ, R199 ;  /* 0x000000fffff87224 */ /* 0x000fe400078e00c7 */
[----:B------:R-:W-:Y:S02]  /*6d650*/  IMAD.MOV.U32 R197, RZ, RZ, R198 ;  /* 0x000000ffffc57224 */ /* 0x000fe400078e00c6 */
[----:B------:R-:W-:Y:S02]  /*6d660*/  IMAD.MOV.U32 R199, RZ, RZ, R202 ;  /* 0x000000ffffc77224 */ /* 0x000fe400078e00ca */
[----:B------:R-:W-:Y:S01]  /*6d670*/  IMAD.MOV.U32 R198, RZ, RZ, R200 ;  /* 0x000000ffffc67224 */ /* 0x000fe200078e00c8 */
[----:B-1----:R-:W-:Y:S01]  /*6d680*/  BAR.SYNC.DEFER_BLOCKING 0x0 ;  /* 0x0000000000007b1d */ /* 0x002fe20000010000 */
[----:B------:R-:W-:Y:S02]  /*6d690*/  IMAD.MOV.U32 R202, RZ, RZ, R201 ;  /* 0x000000ffffca7224 */ /* 0x000fe400078e00c9 */
[----:B------:R-:W-:-:S02]  /*6d6a0*/  IMAD.MOV.U32 R200, RZ, RZ, R249 ;  /* 0x000000ffffc87224 */ /* 0x000fc400078e00f9 */
[----:B------:R-:W-:Y:S02]  /*6d6b0*/  IMAD.MOV.U32 R201, RZ, RZ, R248 ;  /* 0x000000ffffc97224 */ /* 0x000fe400078e00f8 */
[----:B------:R-:W1:Y:S04]  /*6d6c0*/  LDS.128 R248, [R252] ;  /* 0x00000000fcf87984 */ /* 0x000e680000000c00 */
[----:B-1----:R-:W-:Y:S04]  /*6d6d0*/  STL.64 [R1+0x40], R248 ;  /* 0x000040f801007387 */ /* 0x002fe80000100a00 */
[----:B------:R-:W-:Y:S04]  /*6d6e0*/  STL.64 [R1+0x48], R250 ;  /* 0x000048fa01007387 */ /* 0x000fe80000100a00 */
[----:B------:R-:W1:Y:S01]  /*6d6f0*/  LDS.128 R248, [R252+0x800] ;  /* 0x00080000fcf87984 */ /* 0x000e620000000c00 */
[----:B------:R-:W-:Y:S06]  /*6d700*/  BAR.SYNC.DEFER_BLOCKING 0x0 ;  /* 0x0000000000007b1d */ /* 0x000fec0000010000 */
[----:B------:R-:W-:Y:S04]  /*6d710*/  STS.128 [R2], R196 ;  /* 0x000000c402007388 */ /* 0x000fe80000000c00 */
[----:B------:R-:W-:Y:S04]  /*6d720*/  STS.128 [R2+0x400], R200 ;  /* 0x000400c802007388 */ /* 0x000fe80000000c00 */
[----:B-1----:R-:W-:Y:S04]  /*6d730*/  STL.64 [R1+0x60], R248 ;  /* 0x000060f801007387 */ /* 0x002fe80000100a00 */
[----:B------:R1:W-:Y:S04]  /*6d740*/  STL.64 [R1+0x68], R250 ;  /* 0x000068fa01007387 */ /* 0x0003e80000100a00 */
[----:B-1----:R-:W4:Y:S04]  /*6d750*/  LDL.LU.64 R250, [R1+0x1920] ;  /* 0x0019200001fa7983 */ /* 0x002f280000300a00 */
[----:B------:R-:W4:Y:S01]  /*6d760*/  LDL.LU.64 R248, [R1+0x1918] ;  /* 0x0019180001f87983 */ /* 0x000f220000300a00 */
[----:B------:R-:W-:-:S02]  /*6d770*/  IMAD.MOV.U32 R196, RZ, RZ, R204 ;  /* 0x000000ffffc47224 */ /* 0x000fc400078e00cc */
[----:B------:R-:W-:Y:S02]  /*6d780*/  IMAD.MOV.U32 R197, RZ, RZ, R206 ;  /* 0x000000ffffc57224 */ /* 0x000fe400078e00ce */
[----:B------:R-:W-:Y:S02]  /*6d790*/  IMAD.MOV.U32 R198, RZ, RZ, R208 ;  /* 0x000000ffffc67224 */ /* 0x000fe400078e00d0 */
[----:B------:R-:W-:Y:S01]  /*6d7a0*/  IMAD.MOV.U32 R199, RZ, RZ, R210 ;  /* 0x000000ffffc77224 */ /* 0x000fe200078e00d2 */
[----:B------:R-:W-:Y:S01]  /*6d7b0*/  BAR.SYNC.DEFER_BLOCKING 0x0 ;  /* 0x0000000000007b1d */ /* 0x000fe20000010000 */
[----:B------:R-:W-:Y:S02]  /*6d7c0*/  IMAD.MOV.U32 R200, RZ, RZ, R205 ;  /* 0x000000ffffc87224 */ /* 0x000fe400078e00cd */
[----:B------:R-:W-:Y:S02]  /*6d7d0*/  IMAD.MOV.U32 R201, RZ, RZ, R207 ;  /* 0x000000ffffc97224 */ /* 0x000fe400078e00cf */
[----:B------:R-:W-:-:S02]  /*6d7e0*/  IMAD.MOV.U32 R202, RZ, RZ, R209 ;  /* 0x000000ffffca7224 */ /* 0x000fc400078e00d1 */
[----:B------:R-:W-:Y:S02]  /*6d7f0*/  IMAD.MOV.U32 R203, RZ, RZ, R211 ;  /* 0x000000ffffcb7224 */ /* 0x000fe400078e00d3 */
[----:B------:R-:W1:Y:S04]  /*6d800*/  LDS.128 R208, [R252] ;  /* 0x00000000fcd07984 */ /* 0x000e680000000c00 */
[----:B------:R-:W1:Y:S01]  /*6d810*/  LDS.128 R204, [R252+0x800] ;  /* 0x00080000fccc7984 */ /* 0x000e620000000c00 */
[----:B------:R-:W-:Y:S06]  /*6d820*/  BAR.SYNC.DEFER_BLOCKING 0x0 ;  /* 0x0000000000007b1d */ /* 0x000fec0000010000 */
[----:B------:R1:W-:Y:S04]  /*6d830*/  STS.128 [R2], R196 ;  /* 0x000000c402007388 */ /* 0x0003e80000000c00 */
[----:B------:R-:W-:Y:S01]  /*6d840*/  STS.128 [R2+0x400], R200 ;  /* 0x000400c802007388 */ /* 0x000fe20000000c00 */
[----:B------:R-:W-:Y:S06]  /*6d850*/  BAR.SYNC.DEFER_BLOCKING 0x0 ;  /* 0x0000000000007b1d */ /* 0x000fec0000010000 */
[----:B-1----:R-:W-:Y:S01]  /*6d860*/  STL.64 [R1+0x30], R208 ;  /* 0x000030d001007387 */ /* 0x002fe20000100a00 */
[----:B------:R-:W-:-:S02]  /*6d870*/  IMAD.MOV.U32 R196, RZ, RZ, R212 ;  /* 0x000000ffffc47224 */ /* 0x000fc400078e00d4 */
[----:B------:R-:W-:Y:S01]  /*6d880*/  IMAD.MOV.U32 R197, RZ, RZ, R214 ;  /* 0x000000ffffc57224 */ /* 0x000fe200078e00d6 */
[----:B------:R-:W-:Y:S01]  /*6d890*/  STL.64 [R1+0x38], R210 ;  /* 0x000038d201007387 */ /* 0x000fe20000100a00 */
[----:B------:R-:W-:Y:S02]  /*6d8a0*/  IMAD.MOV.U32 R198, RZ, RZ, R216 ;  /* 0x000000ffffc67224 */ /* 0x000fe400078e00d8 */
[----:B------:R-:W-:Y:S01]  /*6d8b0*/  IMAD.MOV.U32 R199, RZ, RZ, R218 ;  /* 0x000000ffffc77224 */ /* 0x000fe200078e00da */
[----:B------:R1:W-:Y:S01]  /*6d8c0*/  STL.64 [R1+0x50], R204 ;  /* 0x000050cc01007387 */ /* 0x0003e20000100a00 */
[----:B------:R-:W-:Y:S02]  /*6d8d0*/  IMAD.MOV.U32 R212, RZ, RZ, R229 ;  /* 0x000000ffffd47224 */ /* 0x000fe400078e00e5 */
[----:B------:R-:W-:Y:S01]  /*6d8e0*/  IMAD.MOV.U32 R214, RZ, RZ, R233 ;  /* 0x000000ffffd67224 */ /* 0x000fe200078e00e9 */
[----:B------:R1:W-:Y:S01]  /*6d8f0*/  STL.64 [R1+0x58], R206 ;  /* 0x000058ce01007387 */ /* 0x0003e20000100a00 */
[----:B------:R-:W-:-:S02]  /*6d900*/  IMAD.MOV.U32 R216, RZ, RZ, R236 ;  /* 0x000000ffffd87224 */ /* 0x000fc400078e00ec */
[----:B------:R-:W-:Y:S01]  /*6d910*/  IMAD.MOV.U32 R218, RZ, RZ, R240 ;  /* 0x000000ffffda7224 */ /* 0x000fe200078e00f0 */
[----:B------:R-:W1:Y:S04]  /*6d920*/  LDS.128 R208, [R252] ;  /* 0x00000000fcd07984 */ /* 0x000e680000000c00 */
[----:B------:R-:W1:Y:S02]  /*6d930*/  LDS.128 R200, [R252+0x800] ;  /* 0x00080000fcc87984 */ /* 0x000e640000000c00 */
[----:B-1----:R-:W-:Y:S02]  /*6d940*/  IMAD.MOV.U32 R204, RZ, RZ, R213 ;  /* 0x000000ffffcc7224 */ /* 0x002fe400078e00d5 */
[----:B------:R-:W-:Y:S01]  /*6d950*/  IMAD.MOV.U32 R205, RZ, RZ, R215 ;  /* 0x000000ffffcd7224 */ /* 0x000fe200078e00d7 */
[----:B------:R-:W-:Y:S01]  /*6d960*/  BAR.SYNC.DEFER_BLOCKING 0x0 ;  /* 0x0000000000007b1d */ /* 0x000fe20000010000 */
[----:B------:R-:W-:-:S02]  /*6d970*/  IMAD.MOV.U32 R206, RZ, RZ, R217 ;  /* 0x000000ffffce7224 */ /* 0x000fc400078e00d9 */
[----:B------:R-:W-:Y:S02]  /*6d980*/  IMAD.MOV.U32 R207, RZ, RZ, R219 ;  /* 0x000000ffffcf7224 */ /* 0x000fe400078e00db */
[----:B------:R-:W-:Y:S02]  /*6d990*/  IMAD.MOV.U32 R213, RZ, RZ, R231 ;  /* 0x000000ffffd57224 */ /* 0x000fe400078e00e7 */
[----:B------:R-:W-:Y:S02]  /*6d9a0*/  IMAD.MOV.U32 R215, RZ, RZ, R235 ;  /* 0x000000ffffd77224 */ /* 0x000fe400078e00eb */
[----:B------:R-:W-:Y:S02]  /*6d9b0*/  IMAD.MOV.U32 R217, RZ, RZ, R238 ;  /* 0x000000ffffd97224 */ /* 0x000fe400078e00ee */
[----:B------:R-:W-:Y:S01]  /*6d9c0*/  IMAD.MOV.U32 R219, RZ, RZ, R242 ;  /* 0x000000ffffdb7224 */ /* 0x000fe200078e00f2 */
[----:B------:R-:W-:Y:S04]  /*6d9d0*/  STS.128 [R2], R196 ;  /* 0x000000c402007388 */ /* 0x000fe80000000c00 */
[----:B------:R-:W-:Y:S01]  /*6d9e0*/  STS.128 [R2+0x400], R204 ;  /* 0x000400cc02007388 */ /* 0x000fe20000000c00 */
[----:B------:R-:W-:Y:S06]  /*6d9f0*/  BAR.SYNC.DEFER_BLOCKING 0x0 ;  /* 0x0000000000007b1d */ /* 0x000fec0000010000 */
[----:B------:R1:W-:Y:S04]  /*6da00*/  STL.64 [R1+0x20], R208 ;  /* 0x000020d001007387 */ /* 0x0003e80000100a00 */
[----:B------:R1:W-:Y:S04]  /*6da10*/  STL.64 [R1+0x28], R210 ;  /* 0x000028d201007387 */ /* 0x0003e80000100a00 */
[----:B------:R1:W-:Y:S04]  /*6da20*/  STL.64 [R1+0x10], R200 ;  /* 0x000010c801007387 */ /* 0x0003e80000100a00 */
[----:B------:R1:W-:Y:S02]  /*6da30*/  STL.64 [R1+0x18], R202 ;  /* 0x000018ca01007387 */ /* 0x0003e40000100a00 */
[----:B-1----:R-:W-:-:S02]  /*6da40*/  IMAD.MOV.U32 R208, RZ, RZ, R221 ;  /* 0x000000ffffd07224 */ /* 0x002fc400078e00dd */
[----:B------:R-:W-:Y:S01]  /*6da50*/  IMAD.MOV.U32 R209, RZ, RZ, R223 ;  /* 0x000000ffffd17224 */ /* 0x000fe200078e00df */
[----:B------:R-:W1:Y:S01]  /*6da60*/  LDS.128 R204, [R252] ;  /* 0x00000000fccc7984 */ /* 0x000e620000000c00 */
[----:B------:R-:W-:Y:S02]  /*6da70*/  IMAD.MOV.U32 R210, RZ, RZ, R225 ;  /* 0x000000ffffd27224 */ /* 0x000fe400078e00e1 */
[----:B------:R-:W-:Y:S01]  /*6da80*/  IMAD.MOV.U32 R211, RZ, RZ, R227 ;  /* 0x000000ffffd37224 */ /* 0x000fe200078e00e3 */
[----:B------:R-:W-:Y:S01]  /*6da90*/  LDS.128 R196, [R252+0x800] ;  /* 0x00080000fcc47984 */ /* 0x000fe20000000c00 */
[----:B------:R-:W-:Y:S02]  /*6daa0*/  IMAD.MOV.U32 R200, RZ, RZ, R220 ;  /* 0x000000ffffc87224 */ /* 0x000fe400078e00dc */
[----:B------:R-:W-:Y:S01]  /*6dab0*/  IMAD.MOV.U32 R201, RZ, RZ, R222 ;  /* 0x000000ffffc97224 */ /* 0x000fe200078e00de */
[----:B------:R-:W-:Y:S01]  /*6dac0*/  BAR.SYNC.DEFER_BLOCKING 0x0 ;  /* 0x0000000000007b1d */ /* 0x000fe20000010000 */
[----:B------:R-:W-:-:S02]  /*6dad0*/  IMAD.MOV.U32 R202, RZ, RZ, R224 ;  /* 0x000000ffffca7224 */ /* 0x000fc400078e00e0 */
[----:B------:R-:W-:Y:S02]  /*6dae0*/  IMAD.MOV.U32 R203, RZ, RZ, R226 ;  /* 0x000000ffffcb7224 */ /* 0x000fe400078e00e2 */
[----:B------:R-:W-:Y:S02]  /*6daf0*/  IMAD.MOV.U32 R220, RZ, RZ, R237 ;  /* 0x000000ffffdc7224 */ /* 0x000fe400078e00ed */
[----:B------:R-:W-:Y:S02]  /*6db00*/  IMAD.MOV.U32 R221, RZ, RZ, R239 ;  /* 0x000000ffffdd7224 */ /* 0x000fe400078e00ef */
[----:B------:R-:W-:Y:S02]  /*6db10*/  IMAD.MOV.U32 R222, RZ, RZ, R241 ;  /* 0x000000ffffde7224 */ /* 0x000fe400078e00f1 */
[----:B------:R-:W-:Y:S02]  /*6db20*/  IMAD.MOV.U32 R223, RZ, RZ, R243 ;  /* 0x000000ffffdf7224 */ /* 0x000fe400078e00f3 */
[----:B---3--:R-:W-:Y:S01]  /*6db30*/  IMAD.MOV.U32 R224, RZ, RZ, R244 ;  /* 0x000000ffffe07224 */ /* 0x008fe200078e00f4 */
[----:B------:R-:W-:Y:S04]  /*6db40*/  STS.128 [R2], R200 ;  /* 0x000000c802007388 */ /* 0x000fe80000000c00 */
[----:B------:R-:W-:Y:S01]  /*6db50*/  STS.128 [R2+0x400], R208 ;  /* 0x000400d002007388 */ /* 0x000fe20000000c00 */
[----:B------:R-:W-:Y:S06]  /*6db60*/  BAR.SYNC.DEFER_BLOCKING 0x0 ;  /* 0x0000000000007b1d */ /* 0x000fec0000010000 */
[----:B-1----:R1:W-:Y:S04]  /*6db70*/  STL.64 [R1], R204 ;  /* 0x000000cc01007387 */ /* 0x0023e80000100a00 */
[----:B------:R3:W-:Y:S01]  /*6db80*/  STL.64 [R1+0x8], R206 ;  /* 0x000008ce01007387 */ /* 0x0007e20000100a00 */
[----:B--2---:R-:W-:-:S02]  /*6db90*/  IMAD.MOV.U32 R225, RZ, RZ, R246 ;  /* 0x000000ffffe17224 */ /* 0x004fc400078e00f6 */
[----:B------:R-:W-:Y:S01]  /*6dba0*/  IMAD.MOV.U32 R229, RZ, RZ, R247 ;  /* 0x000000ffffe57224 */ /* 0x000fe200078e00f7 */
[----:B------:R-:W2:Y:S01]  /*6dbb0*/  LDL.LU R244, [R1+0x1830] ;  /* 0x0018300001f47983 */ /* 0x000ea20000300800 */
[----:B-1----:R-:W-:Y:S02]  /*6dbc0*/  IMAD.MOV.U32 R204, RZ, RZ, R228 ;  /* 0x000000ffffcc7224 */ /* 0x002fe400078e00e4 */
[----:B------:R-:W-:Y:S01]  /*6dbd0*/  IMAD.MOV.U32 R205, RZ, RZ, R230 ;  /* 0x000000ffffcd7224 */ /* 0x000fe200078e00e6 */
[----:B------:R-:W1:Y:S01]  /*6dbe0*/  LDS.128 R208, [R252] ;  /* 0x00000000fcd07984 */ /* 0x000e620000000c00 */
[----:B---3--:R-:W-:Y:S02]  /*6dbf0*/  IMAD.MOV.U32 R206, RZ, RZ, R232 ;  /* 0x000000ffffce7224 */ /* 0x008fe400078e00e8 */
[----:B------:R-:W-:Y:S01]  /*6dc00*/  IMAD.MOV.U32 R207, RZ, RZ, R234 ;  /* 0x000000ffffcf7224 */ /* 0x000fe200078e00ea */
[----:B------:R-:W-:Y:S01]  /*6dc10*/  LDS.128 R200, [R252+0x800] ;  /* 0x00080000fcc87984 */ /* 0x000fe20000000c00 */
[----:B------:R-:W-:Y:S06]  /*6dc20*/  BAR.SYNC.DEFER_BLOCKING 0x0 ;  /* 0x0000000000007b1d */ /* 0x000fec0000010000 */
[----:B------:R-:W-:Y:S04]  /*6dc30*/  STS.128 [R2], R204 ;  /* 0x000000cc02007388 */ /* 0x000fe80000000c00 */
[----:B------:R-:W-:Y:S01]  /*6dc40*/  STS.128 [R2+0x400], R212 ;  /* 0x000400d402007388 */ /* 0x000fe20000000c00 */
[----:B------:R-:W-:Y:S06]  /*6dc50*/  BAR.SYNC.DEFER_BLOCKING 0x0 ;  /* 0x0000000000007b1d */ /* 0x000fec0000010000 */
[----:B------:R-:W3:Y:S04]  /*6dc60*/  LDS.128 R212, [R252] ;  /* 0x00000000fcd47984 */ /* 0x000ee80000000c00 */
[----:B------:R-:W-:Y:S01]  /*6dc70*/  LDS.128 R204, [R252+0x800] ;  /* 0x00080000fccc7984 */ /* 0x000fe20000000c00 */
[----:B------:R-:W-:Y:S06]  /*6dc80*/  BAR.SYNC.DEFER_BLOCKING 0x0 ;  /* 0x0000000000007b1d */ /* 0x000fec0000010000 */
[----:B------:R-:W-:Y:S04]  /*6dc90*/  STS.128 [R2], R216 ;  /* 0x000000d802007388 */ /* 0x000fe80000000c00 */
[----:B------:R-:W-:Y:S01]  /*6dca0*/  STS.128 [R2+0x400], R220 ;  /* 0x000400dc02007388 */ /* 0x000fe20000000c00 */
[----:B------:R-:W-:Y:S01]  /*6dcb0*/  BAR.SYNC.DEFER_BLOCKING 0x0 ;  /* 0x0000000000007b1d */ /* 0x000fe20000010000 */
[----:B----4-:R-:W-:-:S02]  /*6dcc0*/  IMAD.MOV.U32 R226, RZ, RZ, R248 ;  /* 0x000000ffffe27224 */ /* 0x010fc400078e00f8 */
[----:B------:R-:W-:-:S03]  /*6dcd0*/  IMAD.MOV.U32 R227, RZ, RZ, R250 ;  /* 0x000000ffffe37224 */ /* 0x000fc600078e00fa */
[----:B------:R-:W4:Y:S04]  /*6dce0*/  LDS.128 R220, [R252] ;  /* 0x00000000fcdc7984 */ /* 0x000f280000000c00 */
[----:B------:R-:W-:Y:S01]  /*6dcf0*/  LDS.128 R216, [R252+0x800] ;  /* 0x00080000fcd87984 */ /* 0x000fe20000000c00 */
[----:B------:R-:W-:Y:S01]  /*6dd00*/  BAR.SYNC.DEFER_BLOCKING 0x0 ;  /* 0x0000000000007b1d */ /* 0x000fe20000010000 */
[----:B------:R-:W-:Y:S02]  /*6dd10*/  IMAD.MOV.U32 R228, RZ, RZ, R245 ;  /* 0x000000ffffe47224 */ /* 0x000fe400078e00f5 */
[----:B------:R-:W-:Y:S02]  /*6dd20*/  IMAD.MOV.U32 R230, RZ, RZ, R249 ;  /* 0x000000ffffe67224 */ /* 0x000fe400078e00f9 */
[----:B------:R-:W-:-:S02]  /*6dd30*/  IMAD.MOV.U32 R231, RZ, RZ, R251 ;  /* 0x000000ffffe77224 */ /* 0x000fc400078e00fb */
[----:B------:R-:W-:Y:S01]  /*6dd40*/  IMAD.MOV.U32 R232, RZ, RZ, R132 ;  /* 0x000000ffffe87224 */ /* 0x000fe200078e0084 */
[----:B------:R-:W2:Y:S04]  /*6dd50*/  LDL.LU R249, [R1+0x40] ;  /* 0x0000400001f97983 */ /* 0x000ea80000300800 */
[----:B------:R-:W-:Y:S04]  /*6dd60*/  STS.128 [R2], R224 ;  /* 0x000000e002007388 */ /* 0x000fe80000000c00 */
[----:B------:R1:W-:Y:S01]  /*6dd70*/  STS.128 [R2+0x400], R228 ;  /* 0x000400e402007388 */ /* 0x0003e20000000c00 */
[----:B------:R-:W-:Y:S01]  /*6dd80*/  BAR.SYNC.DEFER_BLOCKING 0x0 ;  /* 0x0000000000007b1d */ /* 0x000fe20000010000 */
[----:B------:R-:W-:-:S02]  /*6dd90*/  IMAD.MOV.U32 R132, RZ, RZ, R133 ;  /* 0x000000ffff847224 */ /* 0x000fc400078e0085 */
[----:B------:R-:W-:Y:S02]  /*6dda0*/  IMAD.MOV.U32 R233, RZ, RZ, R134 ;  /* 0x000000ffffe97224 */ /* 0x000fe400078e0086 */
[----:B------:R-:W-:Y:S02]  /*6ddb0*/  IMAD.MOV.U32 R133, RZ, RZ, R135 ;  /* 0x000000ffff857224 */ /* 0x000fe400078e0087 */
[----:B------:R-:W-:Y:S01]  /*6ddc0*/  IMAD.MOV.U32 R234, RZ, RZ, R136 ;  /* 0x000000ffffea7224 */ /* 0x000fe200078e0088 */
[----:B------:R-:W2:Y:S01]  /*6ddd0*/  LDL.LU R247, [R1+0x44] ;  /* 0x0000440001f77983 */ /* 0x000ea20000300800 */
[----:B------:R-:W-:Y:S02]  /*6dde0*/  IMAD.MOV.U32 R235, RZ, RZ, R138 ;  /* 0x000000ffffeb7224 */ /* 0x000fe400078e008a */
[----:B------:R-:W-:Y:S01]  /*6ddf0*/  IMAD.MOV.U32 R134, RZ, RZ, R137 ;  /* 0x000000ffff867224 */ /* 0x000fe200078e0089 */
[----:B------:R-:W2:Y:S01]  /*6de00*/  LDL.LU R245, [R1+0x48] ;  /* 0x0000480001f57983 */ /* 0x000ea20000300800 */
[----:B------:R-:W-:-:S03]  /*6de10*/  IMAD.MOV.U32 R135, RZ, RZ, R139 ;  /* 0x000000ffff877224 */ /* 0x000fc600078e008b */
[----:B------:R-:W2:Y:S04]  /*6de20*/  LDS.128 R224, [R252] ;  /* 0x00000000fce07984 */ /* 0x000ea80000000c00 */
[----:B------:R-:W-:Y:S01]  /*6de30*/  LDS.128 R136, [R252+0x800] ;  /* 0x00080000fc887984 */ /* 0x000fe20000000c00 */
[----:B------:R-:W-:Y:S06]  /*6de40*/  BAR.SYNC.DEFER_BLOCKING 0x0 ;  /* 0x0000000000007b1d */ /* 0x000fec0000010000 */
[----:B------:R3:W-:Y:S04]  /*6de50*/  STS.128 [R2], R232 ;  /* 0x000000e802007388 */ /* 0x0007e80000000c00 */
[----:B------:R-:W-:Y:S01]  /*6de60*/  STS.128 [R2+0x400], R132 ;  /* 0x0004008402007388 */ /* 0x000fe20000000c00 */
[----:B------:R-:W-:Y:S01]  /*6de70*/  BAR.SYNC.DEFER_BLOCKING 0x0 ;  /* 0x0000000000007b1d */ /* 0x000fe20000010000 */
[----:B-1----:R-:W-:-:S02]  /*6de80*/  IMAD.MOV.U32 R228, RZ, RZ, R140 ;  /* 0x000000ffffe47224 */ /* 0x002fc400078e008c */
[----:B------:R-:W-:Y:S02]  /*6de90*/  IMAD.MOV.U32 R229, RZ, RZ, R142 ;  /* 0x000000ffffe57224 */ /* 0x000fe400078e008e */
[----:B------:R-:W-:Y:S02]  /*6dea0*/  IMAD.MOV.U32 R236, RZ, RZ, R141 ;  /* 0x000000ffffec7224 */ /* 0x000fe400078e008d */
[----:B------:R-:W-:Y:S02]  /*6deb0*/  IMAD.MOV.U32 R237, RZ, RZ, R143 ;  /* 0x000000ffffed7224 */ /* 0x000fe400078e008f */
[----:B------:R-:W1:Y:S04]  /*6dec0*/  LDS.128 R140, [R252] ;  /* 0x00000000fc8c7984 */ /* 0x000e680000000c00 */
[----:B------:R-:W-:Y:S01]  /*6ded0*/  LDS.128 R132, [R252+0x800] ;  /* 0x00080000fc847984 */ /* 0x000fe20000000c00 */
[----:B------:R-:W-:-:S02]  /*6dee0*/  IMAD.MOV.U32 R230, RZ, RZ, R144 ;  /* 0x000000ffffe67224 */ /* 0x000fc400078e0090 */
[----:B------:R-:W-:Y:S01]  /*6def0*/  IMAD.MOV.U32 R231, RZ, RZ, R146 ;  /* 0x000000ffffe77224 */ /* 0x000fe200078e0092 */
[----:B------:R-:W-:Y:S01]  /*6df00*/  BAR.SYNC.DEFER_BLOCKING 0x0 ;  /* 0x0000000000007b1d */ /* 0x000fe20000010000 */
[----:B------:R-:W-:Y:S02]  /*6df10*/  IMAD.MOV.U32 R238, RZ, RZ, R145 ;  /* 0x000000ffffee7224 */ /* 0x000fe400078e0091 */
[----:B------:R-:W-:-:S03]  /*6df20*/  IMAD.MOV.U32 R239, RZ, RZ, R147 ;  /* 0x000000ffffef7224 */ /* 0x000fc600078e0093 */
[----:B------:R1:W-:Y:S04]  /*6df30*/  STS.128 [R2], R228 ;  /* 0x000000e402007388 */ /* 0x0003e80000000c00 */
[----:B------:R1:W-:Y:S01]  /*6df40*/  STS.128 [R2+0x400], R236 ;  /* 0x000400ec02007388 */ /* 0x0003e20000000c00 */
[----:B------:R-:W-:Y:S02]  /*6df50*/  IMAD.MOV.U32 R144, RZ, RZ, R148 ;  /* 0x000000ffff907224 */ /* 0x000fe400078e0094 */
[----:B------:R-:W-:Y:S02]  /*6df60*/  IMAD.MOV.U32 R145, RZ, RZ, R150 ;  /* 0x000000ffff917224 */ /* 0x000fe400078e0096 */
[----:B------:R-:W-:Y:S02]  /*6df70*/  IMAD.MOV.U32 R146, RZ, RZ, R152 ;  /* 0x000000ffff927224 */ /* 0x000fe400078e0098 */
[----:B------:R-:W-:Y:S01]  /*6df80*/  IMAD.MOV.U32 R147, RZ, RZ, R154 ;  /* 0x000000ffff937224 */ /* 0x000fe200078e009a */
[----:B------:R-:W-:Y:S01]  /*6df90*/  BAR.SYNC.DEFER_BLOCKING 0x0 ;  /* 0x0000000000007b1d */ /* 0x000fe20000010000 */
[----:B---3--:R-:W-:-:S02]  /*6dfa0*/  IMAD.MOV.U32 R232, RZ, RZ, R149 ;  /* 0x000000ffffe87224 */ /* 0x008fc400078e0095 */
[----:B------:R-:W-:Y:S02]  /*6dfb0*/  IMAD.MOV.U32 R233, RZ, RZ, R151 ;  /* 0x000000ffffe97224 */ /* 0x000fe400078e0097 */
[----:B------:R-:W-:Y:S02]  /*6dfc0*/  IMAD.MOV.U32 R234, RZ, RZ, R153 ;  /* 0x000000ffffea7224 */ /* 0x000fe400078e0099 */
[----:B------:R-:W-:Y:S02]  /*6dfd0*/  IMAD.MOV.U32 R235, RZ, RZ, R155 ;  /* 0x000000ffffeb7224 */ /* 0x000fe400078e009b */
[----:B------:R-:W3:Y:S04]  /*6dfe0*/  LDS.128 R152, [R252] ;  /* 0x00000000fc987984 */ /* 0x000ee80000000c00 */
[----:B------:R-:W-:Y:S01]  /*6dff0*/  LDS.128 R148, [R252+0x800] ;  /* 0x00080000fc947984 */ /* 0x000fe20000000c00 */
[----:B------:R-:W-:Y:S06]  /*6e000*/  BAR.SYNC.DEFER_BLOCKING 0x0 ;  /* 0x0000000000007b1d */ /* 0x000fec0000010000 */
[----:B------:R-:W-:Y:S04]  /*6e010*/  STS.128 [R2], R144 ;  /* 0x0000009002007388 */ /* 0x000fe80000000c00 */
[----:B------:R3:W-:Y:S01]  /*6e020*/  STS.128 [R2+0x400], R232 ;  /* 0x000400e802007388 */ /* 0x0007e20000000c00 */
        /* <DEDUP_REMOVED lines=82> */
[----:B------:R3:W-:Y:S04]  /*6e550*/  STS.128 [R2], R192 ;  /* 0x000000c002007388 */ /* 0x0007e80000000c00 */
[----:B------:R3:W-:Y:S01]  /*6e560*/  STS.128 [R2+0x400], R232 ;  /* 0x000400e802007388 */ /* 0x0007e20000000c00 */
[----:B-1----:R-:W-:-:S02]  /*6e570*/  IMAD.MOV.U32 R228, RZ, RZ, R76 ;  /* 0x000000ffffe47224 */ /* 0x002fc400078e004c */
        /* <DEDUP_REMOVED lines=9> */
[----:B------:R-:W-:Y:S01]  /*6e610*/  LDS.128 R76, [R252+0x800] ;  /* 0x00080000fc4c7984 */ /* 0x000fe20000000c00 */
[----:B------:R-:W-:Y:S06]  /*6e620*/  BAR.SYNC.DEFER_BLOCKING 0x0 ;  /* 0x0000000000007b1d */ /* 0x000fec0000010000 */
[----:B------:R1:W-:Y:S04]  /*6e630*/  STS.128 [R2], R228 ;  /* 0x000000e402007388 */ /* 0x0003e80000000c00 */
[----:B------:R1:W-:Y:S01]  /*6e640*/  STS.128 [R2+0x400], R236 ;  /* 0x000400ec02007388 */ /* 0x0003e20000000c00 */
[----:B---3--:R-:W-:-:S02]  /*6e650*/  IMAD.MOV.U32 R192, RZ, RZ, R84 ;  /* 0x000000ffffc07224 */ /* 0x008fc400078e0054 */
        /* <DEDUP_REMOVED lines=27> */
[----:B--2---:R-:W-:-:S02]  /*6e810*/  IMAD.MOV.U32 R192, RZ, RZ, R100 ;  /* 0x000000ffffc07224 */ /* 0x004fc400078e0064 */
        /* <DEDUP_REMOVED lines=8> */
[----:B------:R-:W2:Y:S04]  /*6e8a0*/  LDS.128 R104, [R252] ;  /* 0x00000000fc687984 */ /* 0x000ea80000000c00 */
        /* <DEDUP_REMOVED lines=43> */
[----:B------:R-:W-:Y:S01]  /*6eb60*/  BAR.SYNC.DEFER_BLOCKING 0x0 ;  /* 0x0000000000007b1d */ /* 0x000fe20000010000 */
[----:B---3--:R-:W-:-:S05]  /*6eb70*/  IMAD.MOV.U32 R192, RZ, RZ, R4 ;  /* 0x000000ffffc07224 */ /* 0x008fca00078e0004 */
[----:B------:R-:W-:Y:S04]  /*6eb80*/  STS.128 [R2], R228 ;  /* 0x000000e402007388 */ /* 0x000fe80000000c00 */
[----:B------:R3:W-:Y:S01]  /*6eb90*/  STS.128 [R2+0x400], R236 ;  /* 0x000400ec02007388 */ /* 0x0007e20000000c00 */
[----:B------:R-:W-:Y:S01]  /*6eba0*/  BAR.SYNC.DEFER_BLOCKING 0x0 ;  /* 0x0000000000007b1d */ /* 0x000fe20000010000 */
[----:B------:R-:W-:Y:S02]  /*6ebb0*/  IMAD.MOV.U32 R4, RZ, RZ, R5 ;  /* 0x000000ffff047224 */ /* 0x000fe400078e0005 */
[----:B------:R-:W-:Y:S02]  /*6ebc0*/  IMAD.MOV.U32 R193, RZ, RZ, R6 ;  /* 0x000000ffffc17224 */ /* 0x000fe400078e0006 */
[----:B------:R-:W-:-:S02]  /*6ebd0*/  IMAD.MOV.U32 R5, RZ, RZ, R7 ;  /* 0x000000ffff057224 */ /* 0x000fc400078e0007 */
[----:B------:R-:W-:Y:S02]  /*6ebe0*/  IMAD.MOV.U32 R194, RZ, RZ, R8 ;  /* 0x000000ffffc27224 */ /* 0x000fe400078e0008 */
[----:B------:R-:W-:Y:S02]  /*6ebf0*/  IMAD.MOV.U32 R195, RZ, RZ, R10 ;  /* 0x000000ffffc37224 */ /* 0x000fe400078e000a */
[----:B------:R-:W-:Y:S02]  /*6ec00*/  IMAD.MOV.U32 R6, RZ, RZ, R9 ;  /* 0x000000ffff067224 */ /* 0x000fe400078e0009 */
[----:B------:R-:W-:Y:S01]  /*6ec10*/  IMAD.MOV.U32 R7, RZ, RZ, R11 ;  /* 0x000000ffff077224 */ /* 0x000fe200078e000b */
[----:B------:R-:W1:Y:S04]  /*6ec20*/  LDS.128 R228, [R252] ;  /* 0x00000000fce47984 */ /* 0x000e680000000c00 */
[----:B------:R-:W-:Y:S01]  /*6ec30*/  LDS.128 R8, [R252+0x800] ;  /* 0x00080000fc087984 */ /* 0x000fe20000000c00 */
[----:B------:R-:W-:Y:S06]  /*6ec40*/  BAR.SYNC.DEFER_BLOCKING 0x0 ;  /* 0x0000000000007b1d */ /* 0x000fec0000010000 */
[----:B------:R-:W-:Y:S04]  /*6ec50*/  STS.128 [R2], R192 ;  /* 0x000000c002007388 */ /* 0x000fe80000000c00 */
[----:B------:R1:W-:Y:S01]  /*6ec60*/  STS.128 [R2+0x400], R4 ;  /* 0x0004000402007388 */ /* 0x0003e20000000c00 */
[----:B--2---:R-:W-:-:S02]  /*6ec70*/  IMAD.MOV.U32 R232, RZ, RZ, R12 ;  /* 0x000000ffffe87224 */ /* 0x004fc400078e000c */
[----:B------:R-:W-:Y:S02]  /*6ec80*/  IMAD.MOV.U32 R233, RZ, RZ, R14 ;  /* 0x000000ffffe97224 */ /* 0x000fe400078e000e */
[----:B------:R-:W-:Y:S02]  /*6ec90*/  IMAD.MOV.U32 R234, RZ, RZ, R16 ;  /* 0x000000ffffea7224 */ /* 0x000fe400078e0010 */
[----:B------:R-:W-:Y:S01]  /*6eca0*/  IMAD.MOV.U32 R235, RZ, RZ, R18 ;  /* 0x000000ffffeb7224 */ /* 0x000fe200078e0012 */
[----:B------:R-:W-:Y:S01]  /*6ecb0*/  BAR.SYNC.DEFER_BLOCKING 0x0 ;  /* 0x0000000000007b1d */ /* 0x000fe20000010000 */
[----:B---3--:R-:W-:Y:S02]  /*6ecc0*/  IMAD.MOV.U32 R236, RZ, RZ, R13 ;  /* 0x000000ffffec7224 */ /* 0x008fe400078e000d */
        /* <DEDUP_REMOVED lines=21> */
[----:B------:R-:W-:Y:S01]  /*6ee20*/  STS.128 [R2+0x400], R192 ;  /* 0x000400c002007388 */ /* 0x000fe20000000c00 */
[----:B------:R-:W-:Y:S01]  /*6ee30*/  BAR.SYNC.DEFER_BLOCKING 0x0 ;  /* 0x0000000000007b1d */ /* 0x000fe20000010000 */
[----:B---3--:R-:W-:-:S02]  /*6ee40*/  IMAD.MOV.U32 R232, RZ, RZ, R28 ;  /* 0x000000ffffe87224 */ /* 0x008fc400078e001c */
[----:B------:R-:W-:Y:S02]  /*6ee50*/  IMAD.MOV.U32 R233, RZ, RZ, R30 ;  /* 0x000000ffffe97224 */ /* 0x000fe400078e001e */
[----:B------:R-:W-:Y:S02]  /*6ee60*/  IMAD.MOV.U32 R234, RZ, RZ, R32 ;  /* 0x000000ffffea7224 */ /* 0x000fe400078e0020 */
[----:B------:R-:W-:Y:S02]  /*6ee70*/  IMAD.MOV.U32 R235, RZ, RZ, R34 ;  /* 0x000000ffffeb7224 */ /* 0x000fe400078e0022 */
[----:B--2---:R-:W-:Y:S02]  /*6ee80*/  IMAD.MOV.U32 R236, RZ, RZ, R29 ;  /* 0x000000ffffec7224 */ /* 0x004fe400078e001d */
[----:B------:R-:W-:Y:S02]  /*6ee90*/  IMAD.MOV.U32 R237, RZ, RZ, R31 ;  /* 0x000000ffffed7224 */ /* 0x000fe400078e001f */
[----:B------:R-:W-:-:S02]  /*6eea0*/  IMAD.MOV.U32 R238, RZ, RZ, R33 ;  /* 0x000000ffffee7224 */ /* 0x000fc400078e0021 */
[----:B------:R-:W-:Y:S02]  /*6eeb0*/  IMAD.MOV.U32 R239, RZ, RZ, R35 ;  /* 0x000000ffffef7224 */ /* 0x000fe400078e0023 */
[----:B------:R-:W2:Y:S04]  /*6eec0*/  LDS.128 R32, [R252] ;  /* 0x00000000fc207984 */ /* 0x000ea80000000c00 */
[----:B------:R-:W-:Y:S01]  /*6eed0*/  LDS.128 R28, [R252+0x800] ;  /* 0x00080000fc1c7984 */ /* 0x000fe20000000c00 */
[----:B------:R-:W-:Y:S06]  /*6eee0*/  BAR.SYNC.DEFER_BLOCKING 0x0 ;  /* 0x0000000000007b1d */ /* 0x000fec0000010000 */
[----:B------:R-:W-:Y:S04]  /*6eef0*/  STS.128 [R2], R232 ;  /* 0x000000e802007388 */ /* 0x000fe80000000c00 */
[----:B------:R-:W-:Y:S01]  /*6ef00*/  STS.128 [R2+0x400], R236 ;  /* 0x000400ec02007388 */ /* 0x000fe20000000c00 */
        /* <DEDUP_REMOVED lines=12> */
[----:B------:R-:W-:-:S05]  /*6efd0*/  ISETP.GE.AND P0, PT, R244, UR14, PT ;  /* 0x0000000ef4007c0c */ /* 0x000fca000bf06270 */
[----:B------:R3:W-:Y:S02]  /*6efe0*/  STS.128 [R2], R4 ;  /* 0x0000000402007388 */ /* 0x0007e40000000c00 */
[----:B---3--:R-:W-:Y:S02]  /*6eff0*/  IMAD R7, R244, UR4, RZ ;  /* 0x00000004f4077c24 */ /* 0x008fe4000f8e02ff */
[----:B------:R-:W-:Y:S01]  /*6f000*/  STS.128 [R2+0x400], R240 ;  /* 0x000400f002007388 */ /* 0x000fe20000000c00 */
[----:B------:R-:W-:Y:S01]  /*6f010*/  IMAD.MOV.U32 R234, RZ, RZ, R48 ;  /* 0x000000ffffea7224 */ /* 0x000fe200078e0030 */
[----:B------:R-:W3:Y:S01]  /*6f020*/  LDC R4, c[0x0][0x3b8] ;  /* 0x0000ee00ff047b82 */ /* 0x000ee20000000800 */
[----:B------:R-:W-:Y:S01]  /*6f030*/  IMAD.MOV.U32 R235, RZ, RZ, R50 ;  /* 0x000000ffffeb7224 */ /* 0x000fe200078e0032 */
[----:B------:R-:W2:Y:S01]  /*6f040*/  LDL.LU R244, [R1+0x4c] ;  /* 0x00004c0001f47983 */ /* 0x000ea20000300800 */
[----:B------:R-:W-:Y:S02]  /*6f050*/  IMAD.MOV.U32 R238, RZ, RZ, R49 ;  /* 0x000000ffffee7224 */ /* 0x000fe400078e0031 */
[----:B------:R-:W-:-:S03]  /*6f060*/  IMAD.MOV.U32 R239, RZ, RZ, R51 ;  /* 0x000000ffffef7224 */ /* 0x000fc600078e0033 */
[----:B------:R-:W-:Y:S01]  /*6f070*/  BAR.SYNC.DEFER_BLOCKING 0x0 ;  /* 0x0000000000007b1d */ /* 0x000fe20000010000 */
[----:B------:R-:W-:Y:S02]  /*6f080*/  IMAD.MOV.U32 R232, RZ, RZ, R44 ;  /* 0x000000ffffe87224 */ /* 0x000fe400078e002c */
[----:B------:R-:W-:Y:S02]  /*6f090*/  IMAD.MOV.U32 R233, RZ, RZ, R46 ;  /* 0x000000ffffe97224 */ /* 0x000fe400078e002e */
[----:B------:R-:W-:Y:S02]  /*6f0a0*/  IMAD.MOV.U32 R236, RZ, RZ, R45 ;  /* 0x000000ffffec7224 */ /* 0x000fe400078e002d */
[----:B------:R-:W-:Y:S01]  /*6f0b0*/  IMAD.MOV.U32 R237, RZ, RZ, R47 ;  /* 0x000000ffffed7224 */ /* 0x000fe200078e002f */
[----:B------:R-:W-:Y:S01]  /*6f0c0*/  LOP3.LUT R6, R0, R3, RZ, 0xfc, !PT ;  /* 0x0000000300067212 */ /* 0x000fe200078efcff */
[----:B------:R-:W1:Y:S01]  /*6f0d0*/  LDCU UR4, c[0x0][0x39c] ;  /* 0x00007380ff0477ac */ /* 0x000e620008000800 */
[----:B------:R-:W-:Y:S01]  /*6f0e0*/  LEA R5, P2, R7, UR12, 0x2 ;  /* 0x0000000c07057c11 */ /* 0x000fe2000f8410ff */
[----:B------:R-:W4:Y:S04]  /*6f0f0*/  LDL.LU R250, [R1+0x30] ;  /* 0x0000300001fa7983 */ /* 0x000f280000300800 */
[----:B------:R-:W1:Y:S04]  /*6f100*/  LDS.128 R192, [R252] ;  /* 0x00000000fcc07984 */ /* 0x000e680000000c00 */
[----:B------:R-:W-:Y:S01]  /*6f110*/  LDS.128 R48, [R252+0x800] ;  /* 0x00080000fc307984 */ /* 0x000fe20000000c00 */
[----:B------:R-:W-:Y:S01]  /*6f120*/  BAR.SYNC.DEFER_BLOCKING 0x0 ;  /* 0x0000000000007b1d */ /* 0x000fe20000010000 */
[----:B------:R-:W-:-:S02]  /*6f130*/  IMAD.MOV.U32 R44, RZ, RZ, R52 ;  /* 0x000000ffff2c7224 */ /* 0x000fc400078e0034 */
[----:B------:R-:W-:Y:S02]  /*6f140*/  IMAD.MOV.U32 R45, RZ, RZ, R54 ;  /* 0x000000ffff2d7224 */ /* 0x000fe400078e0036 */
[----:B------:R-:W-:Y:S02]  /*6f150*/  IMAD.MOV.U32 R46, RZ, RZ, R56 ;  /* 0x000000ffff2e7224 */ /* 0x000fe400078e0038 */
[----:B------:R-:W-:Y:S01]  /*6f160*/  IMAD.MOV.U32 R47, RZ, RZ, R58 ;  /* 0x000000ffff2f7224 */ /* 0x000fe200078e003a */
[----:B------:R-:W-:Y:S01]  /*6f170*/  ISETP.LT.AND P3, PT, R6, UR15, !P0 ;  /* 0x0000000f06007c0c */ /* 0x000fe2000c761270 */
[----:B------:R-:W4:Y:S04]  /*6f180*/  LDL.LU R248, [R1+0x34] ;  /* 0x0000340001f87983 */ /* 0x000f280000300800 */
[----:B------:R-:W-:Y:S04]  /*6f190*/  STS.128 [R2], R232 ;  /* 0x000000e802007388 */ /* 0x000fe80000000c00 */
[----:B------:R1:W-:Y:S01]  /*6f1a0*/  STS.128 [R2+0x400], R236 ;  /* 0x000400ec02007388 */ /* 0x0003e20000000c00 */
[----:B------:R-:W-:Y:S01]  /*6f1b0*/  BAR.SYNC.DEFER_BLOCKING 0x0 ;  /* 0x0000000000007b1d */ /* 0x000fe20000010000 */
[----:B------:R-:W-:-:S02]  /*6f1c0*/  IMAD.MOV.U32 R52, RZ, RZ, R53 ;  /* 0x000000ffff347224 */ /* 0x000fc400078e0035 */
[----:B------:R-:W-:Y:S02]  /*6f1d0*/  IMAD.MOV.U32 R53, RZ, RZ, R55 ;  /* 0x000000ffff357224 */ /* 0x000fe400078e0037 */
[----:B------:R-:W-:Y:S02]  /*6f1e0*/  IMAD.MOV.U32 R54, RZ, RZ, R57 ;  /* 0x000000ffff367224 */ /* 0x000fe400078e0039 */
[----:B------:R-:W-:Y:S01]  /*6f1f0*/  IMAD.MOV.U32 R55, RZ, RZ, R59 ;  /* 0x000000ffff377224 */ /* 0x000fe200078e003b */
[----:B------:R-:W-:Y:S01]  /*6f200*/  LEA.HI.X.SX32 R7, R7, UR13, 0x2, P2 ;  /* 0x0000000d07077c11 */ /* 0x000fe200090f16ff */
[----:B------:R-:W4:Y:S04]  /*6f210*/  LDL.LU R246, [R1+0x38] ;  /* 0x0000380001f67983 */ /* 0x000f280000300800 */
[----:B------:R-:W2:Y:S04]  /*6f220*/  LDS.128 R232, [R252] ;  /* 0x00000000fce87984 */ /* 0x000ea80000000c00 */
[----:B------:R-:W-:Y:S01]  /*6f230*/  LDS.128 R56, [R252+0x800] ;  /* 0x00080000fc387984 */ /* 0x000fe20000000c00 */
[----:B------:R-:W-:Y:S06]  /*6f240*/  BAR.SYNC.DEFER_BLOCKING 0x0 ;  /* 0x0000000000007b1d */ /* 0x000fec0000010000 */
[----:B------:R-:W-:Y:S04]  /*6f250*/  STS.128 [R2], R44 ;  /* 0x0000002c02007388 */ /* 0x000fe80000000c00 */
[----:B------:R-:W-:Y:S01]  /*6f260*/  STS.128 [R2+0x400], R52 ;  /* 0x0004003402007388 */ /* 0x000fe20000000c00 */
[----:B------:R-:W-:Y:S01]  /*6f270*/  BAR.SYNC.DEFER_BLOCKING 0x0 ;  /* 0x0000000000007b1d */ /* 0x000fe20000010000 */
[----:B-1----:R-:W-:-:S02]  /*6f280*/  IMAD.MOV.U32 R236, RZ, RZ, R60 ;  /* 0x000000ffffec7224 */ /* 0x002fc400078e003c */
[----:B------:R-:W-:Y:S02]  /*6f290*/  IMAD.MOV.U32 R60, RZ, RZ, R61 ;  /* 0x000000ffff3c7224 */ /* 0x000fe400078e003d */
[----:B------:R-:W-:Y:S01]  /*6f2a0*/  IMAD.MOV.U32 R237, RZ, RZ, R62 ;  /* 0x000000ffffed7224 */ /* 0x000fe200078e003e */
[----:B------:R-:W1:Y:S04]  /*6f2b0*/  LDS.128 R44, [R252] ;  /* 0x00000000fc2c7984 */ /* 0x000e680000000c00 */
[----:B------:R-:W-:Y:S01]  /*6f2c0*/  LDS.128 R52, [R252+0x800] ;  /* 0x00080000fc347984 */ /* 0x000fe20000000c00 */
[----:B------:R-:W-:Y:S02]  /*6f2d0*/  IMAD.MOV.U32 R61, RZ, RZ, R63 ;  /* 0x000000ffff3d7224 */ /* 0x000fe400078e003f */
[----:B------:R-:W-:-:S02]  /*6f2e0*/  IMAD.MOV.U32 R238, RZ, RZ, R64 ;  /* 0x000000ffffee7224 */ /* 0x000fc400078e0040 */
[----:B------:R-:W-:Y:S01]  /*6f2f0*/  IMAD.MOV.U32 R239, RZ, RZ, R66 ;  /* 0x000000ffffef7224 */ /* 0x000fe200078e0042 */
[----:B------:R-:W-:Y:S01]  /*6f300*/  BAR.SYNC.DEFER_BLOCKING 0x0 ;  /* 0x0000000000007b1d */ /* 0x000fe20000010000 */
[----:B------:R-:W-:Y:S02]  /*6f310*/  IMAD.MOV.U32 R62, RZ, RZ, R65 ;  /* 0x000000ffff3e7224 */ /* 0x000fe400078e0041 */
[----:B------:R-:W-:Y:S01]  /*6f320*/  IMAD.MOV.U32 R63, RZ, RZ, R67 ;  /* 0x000000ffff3f7224 */ /* 0x000fe200078e0043 */
[C---:B------:R-:W-:Y:S01]  /*6f330*/  LOP3.LUT R64, R6.reuse, 0x1fe, RZ, 0xfc, !PT ;  /* 0x000001fe06407812 */ /* 0x040fe200078efcff */
[----:B---3--:R-:W-:-:S03]  /*6f340*/  IMAD R66, R6, R4, RZ ;  /* 0x0000000406427224 */ /* 0x008fc600078e02ff */
[----:B------:R-:W-:Y:S01]  /*6f350*/  ISETP.LT.AND P1, PT, R64, UR6, !P0 ;  /* 0x0000000640007c0c */ /* 0x000fe2000c721270 */
[----:B------:R-:W3:Y:S01]  /*6f360*/  LDCU UR6, c[0x0][0x39c] ;  /* 0x00007380ff0677ac */ /* 0x000ee20008000800 */
[----:B------:R-:W-:Y:S04]  /*6f370*/  STS.128 [R2], R236 ;  /* 0x000000ec02007388 */ /* 0x000fe80000000c00 */
[----:B------:R1:W-:Y:S01]  /*6f380*/  STS.128 [R2+0x400], R60 ;  /* 0x0004003c02007388 */ /* 0x0003e20000000c00 */
[----:B------:R-:W-:-:S04]  /*6f390*/  LEA R64, P2, R66, R5, 0x2 ;  /* 0x0000000542407211 */ /* 0x000fc800078410ff */
[----:B------:R-:W-:Y:S01]  /*6f3a0*/  LEA.HI.X.SX32 R65, R66, R7, 0x2, P2 ;  /* 0x0000000742417211 */ /* 0x000fe200010f16ff */
[----:B------:R-:W-:Y:S01]  /*6f3b0*/  BAR.SYNC.DEFER_BLOCKING 0x0 ;  /* 0x0000000000007b1d */ /* 0x000fe20000010000 */
[C-C-:B-1----:R-:W-:Y:S02]  /*6f3c0*/  LOP3.LUT R2, R0.reuse, 0x2, R3.reuse, 0xfe, !PT ;  /* 0x0000000200027812 */ /* 0x142fe400078efe03 */
[----:B------:R-:W-:-:S03]  /*6f3d0*/  LOP3.LUT R60, R0, 0x4, R3, 0xfe, !PT ;  /* 0x00000004003c7812 */ /* 0x000fc600078efe03 */
[CC--:B------:R-:W-:Y:S01]  /*6f3e0*/  IMAD R63, R2.reuse, R4.reuse, RZ ;  /* 0x00000004023f7224 */ /* 0x0c0fe200078e02ff */
[----:B------:R-:W-:Y:S01]  /*6f3f0*/  ISETP.LT.AND P2, PT, R2, UR5, !P0 ;  /* 0x0000000502007c0c */ /* 0x000fe2000c741270 */
[-C--:B------:R-:W-:Y:S01]  /*6f400*/  IMAD R61, R60, R4.reuse, RZ ;  /* 0x000000043c3d7224 */ /* 0x080fe200078e02ff */
[--C-:B------:R-:W-:Y:S01]  /*6f410*/  LOP3.LUT R2, R0, 0x6, R3.reuse, 0xfe, !PT ;  /* 0x0000000600027812 */ /* 0x100fe200078efe03 */
[----:B------:R-:W1:Y:S01]  /*6f420*/  LDCU UR5, c[0x0][0x39c] ;  /* 0x00007380ff0577ac */ /* 0x000e620008000800 */
[----:B------:R3:W-:Y:S01]  /*6f430*/  @P3 STG.E desc[UR22][R64.64], R249 ;  /* 0x000000f940003986 */ /* 0x0007e2000c101916 */
[----:B------:R-:W-:Y:S02]  /*6f440*/  ISETP.LT.AND P3, PT, R60, UR4, !P0 ;  /* 0x000000043c007c0c */ /* 0x000fe4000c761270 */
[----:B------:R-:W-:Y:S01]  /*6f450*/  IMAD R67, R2, R4, RZ ;  /* 0x0000000402437224 */ /* 0x000fe200078e02ff */
[----:B------:R-:W-:Y:S01]  /*6f460*/  LOP3.LUT R60, R0, 0x8, R3, 0xfe, !PT ;  /* 0x00000008003c7812 */ /* 0x000fe200078efe03 */
[----:B------:R-:W1:Y:S01]  /*6f470*/  LDCU UR4, c[0x0][0x39c] ;  /* 0x00007380ff0477ac */ /* 0x000e620008000800 */
[----:B------:R-:W-:-:S02]  /*6f480*/  LEA R62, P5, R61, R5, 0x2 ;  /* 0x000000053d3e7211 */ /* 0x000fc400078a10ff */
[----:B---3--:R-:W-:-:S04]  /*6f490*/  LEA R64, P4, R63, R5, 0x2 ;  /* 0x000000053f407211 */ /* 0x008fc800078810ff */
[-C--:B------:R-:W-:Y:S02]  /*6f4a0*/  LEA.HI.X.SX32 R65, R63, R7.reuse, 0x2, P4 ;  /* 0x000000073f417211 */ /* 0x080fe400020f16ff */
[----:B------:R-:W-:Y:S01]  /*6f4b0*/  ISETP.LT.AND P4, PT, R2, UR6, !P0 ;  /* 0x0000000602007c0c */ /* 0x000fe2000c781270 */
[C---:B------:R-:W-:Y:S01]  /*6f4c0*/  IMAD R66, R60.reuse, R4, RZ ;  /* 0x000000043c427224 */ /* 0x040fe200078e02ff */
[----:B------:R-:W-:Y:S01]  /*6f4d0*/  LEA.HI.X.SX32 R63, R61, R7, 0x2, P5 ;  /* 0x000000073d3f7211 */ /* 0x000fe200028f16ff */
[----:B------:R-:W-:Y:S01]  /*6f4e0*/  @P2 STG.E desc[UR22][R64.64], R247 ;  /* 0x000000f740002986 */ /* 0x000fe2000c101916 */
[----:B------:R-:W-:Y:S01]  /*6f4f0*/  ISETP.LT.AND P5, PT, R60, UR7, !P0 ;  /* 0x000000073c007c0c */ /* 0x000fe2000c7a1270 */
[----:B------:R-:W3:Y:S01]  /*6f500*/  LDCU UR6, c[0x0][0x39c] ;  /* 0x00007380ff0677ac */ /* 0x000ee20008000800 */
[C---:B------:R-:W-:Y:S01]  /*6f510*/  LEA R60, P6, R67.reuse, R5, 0x2 ;  /* 0x00000005433c7211 */ /* 0x040fe200078c10ff */
[----:B------:R-:W-:Y:S01]  /*6f520*/  @P3 STG.E desc[UR22][R62.64], R245 ;  /* 0x000000f53e003986 */ /* 0x000fe2000c101916 */
[----:B------:R-:W-:Y:S01]  /*6f530*/  LOP3.LUT R2, R0, 0xa, R3, 0xfe, !PT ;  /* 0x0000000a00027812 */ /* 0x000fe200078efe03 */
[----:B------:R-:W1:Y:S01]  /*6f540*/  LDCU UR7, c[0x0][0x39c] ;  /* 0x00007380ff0777ac */ /* 0x000e620008000800 */
[----:B------:R-:W-:-:S05]  /*6f550*/  LEA.HI.X.SX32 R61, R67, R7, 0x2, P6 ;  /* 0x00000007433d7211 */ /* 0x000fca00030f16ff */
[----:B--2---:R2:W-:Y:S04]  /*6f560*/  @P4 STG.E desc[UR22][R60.64], R244 ;  /* 0x000000f43c004986 */ /* 0x0045e8000c101916 */
[----:B--2---:R-:W2:Y:S04]  /*6f570*/  LDL.LU R244, [R1+0x3c] ;  /* 0x00003c0001f47983 */ /* 0x004ea80000300800 */
[----:B------:R-:W2:Y:S01]  /*6f580*/  LDL.LU R251, [R1+0x20] ;  /* 0x0000200001fb7983 */ /* 0x000ea20000300800 */
[----:B------:R-:W-:-:S03]  /*6f590*/  IMAD R63, R2, R4, RZ ;  /* 0x00000004023f7224 */ /* 0x000fc600078e02ff */
[----:B------:R-:W2:Y:S01]  /*6f5a0*/  LDL.LU R249, [R1+0x24] ;  /* 0x0000240001f97983 */ /* 0x000ea20000300800 */
[----:B-1----:R-:W-:Y:S01]  /*6f5b0*/  ISETP.LT.AND P2, PT, R2, UR4, !P0 ;  /* 0x0000000402007c0c */ /* 0x002fe2000c741270 */
[----:B------:R-:W1:Y:S01]  /*6f5c0*/  LDCU UR4, c[0x0][0x39c] ;  /* 0x00007380ff0477ac */ /* 0x000e620008000800 */
[CC--:B------:R-:W-:Y:S01]  /*6f5d0*/  LEA R64, P6, R66.reuse, R5.reuse, 0x2 ;  /* 0x0000000542407211 */ /* 0x0c0fe200078c10ff */
[----:B------:R-:W2:Y:S01]  /*6f5e0*/  LDL.LU R247, [R1+0x28] ;  /* 0x0000280001f77983 */ /* 0x000ea20000300800 */
[----:B------:R-:W-:Y:S02]  /*6f5f0*/  LEA R60, P3, R63, R5, 0x2 ;  /* 0x000000053f3c7211 */ /* 0x000fe400078610ff */
[----:B------:R-:W-:Y:S01]  /*6f600*/  LEA.HI.X.SX32 R65, R66, R7, 0x2, P6 ;  /* 0x0000000742417211 */ /* 0x000fe200030f16ff */
[----:B------:R-:W2:Y:S01]  /*6f610*/  LDL.LU R245, [R1+0x2c] ;  /* 0x00002c0001f57983 */ /* 0x000ea20000300800 */
[C-C-:B------:R-:W-:Y:S02]  /*6f620*/  LOP3.LUT R2, R0.reuse, 0xc, R3.reuse, 0xfe, !PT ;  /* 0x0000000c00027812 */ /* 0x140fe400078efe03 */
[----:B------:R-:W-:-:S02]  /*6f630*/  LOP3.LUT R62, R0, 0xe, R3, 0xfe, !PT ;  /* 0x0000000e003e7812 */ /* 0x000fc400078efe03 */
[----:B------:R-:W-:Y:S01]  /*6f640*/  LEA.HI.X.SX32 R61, R63, R7, 0x2, P3 ;  /* 0x000000073f3d7211 */ /* 0x000fe200018f16ff */
[----:B----4-:R4:W-:Y:S01]  /*6f650*/  @P5 STG.E desc[UR22][R64.64], R250 ;  /* 0x000000fa40005986 */ /* 0x0109e2000c101916 */
[----:B------:R-:W-:Y:S01]  /*6f660*/  ISETP.LT.AND P3, PT, R2, UR5, !P0 ;  /* 0x0000000502007c0c */ /* 0x000fe2000c761270 */
[CC--:B------:R-:W-:Y:S01]  /*6f670*/  IMAD R63, R62.reuse, R4.reuse, RZ ;  /* 0x000000043e3f7224 */ /* 0x0c0fe200078e02ff */
[----:B---3--:R-:W-:Y:S01]  /*6f680*/  ISETP.LT.AND P4, PT, R62, UR6, !P0 ;  /* 0x000000063e007c0c */ /* 0x008fe2000c781270 */
[----:B------:R-:W3:Y:S01]  /*6f690*/  LDCU UR5, c[0x0][0x39c] ;  /* 0x00007380ff0577ac */ /* 0x000ee20008000800 */
[----:B----4-:R-:W-:Y:S01]  /*6f6a0*/  IMAD R65, R2, R4, RZ ;  /* 0x0000000402417224 */ /* 0x010fe200078e02ff */
[----:B------:R4:W-:Y:S04]  /*6f6b0*/  @P2 STG.E desc[UR22][R60.64], R248 ;  /* 0x000000f83c002986 */ /* 0x0009e8000c101916 */
[----:B------:R-:W3:Y:S01]  /*6f6c0*/  LDL.LU R250, [R1] ;  /* 0x0000000001fa7983 */ /* 0x000ee20000300800 */
[-C--:B------:R-:W-:Y:S01]  /*6f6d0*/  LEA R64, P2, R65, R5.reuse, 0x2 ;  /* 0x0000000541407211 */ /* 0x080fe200078410ff */
[----:B------:R-:W1:Y:S02]  /*6f6e0*/  LDCU UR6, c[0x0][0x39c] ;  /* 0x00007380ff0677ac */ /* 0x000e640008000800 */
[----:B----4-:R-:W4:Y:S01]  /*6f6f0*/  LDL.LU R248, [R1+0x4] ;  /* 0x0000040001f87983 */ /* 0x010f220000300800 */
[----:B------:R-:W-:-:S02]  /*6f700*/  LEA R60, P5, R63, R5, 0x2 ;  /* 0x000000053f3c7211 */ /* 0x000fc400078a10ff */
[-C--:B------:R-:W-:Y:S02]  /*6f710*/  LEA.HI.X.SX32 R65, R65, R7.reuse, 0x2, P2 ;  /* 0x0000000741417211 */ /* 0x080fe400010f16ff */
[----:B------:R-:W-:-:S03]  /*6f720*/  LEA.HI.X.SX32 R61, R63, R7, 0x2, P5 ;  /* 0x000000073f3d7211 */ /* 0x000fc600028f16ff */
[----:B------:R1:W-:Y:S04]  /*6f730*/  @P3 STG.E desc[UR22][R64.64], R246 ;  /* 0x000000f640003986 */ /* 0x0003e8000c101916 */
[----:B-1----:R-:W4:Y:S04]  /*6f740*/  LDL.LU R246, [R1+0x8] ;  /* 0x0000080001f67983 */ /* 0x002f280000300800 */
[----:B--2---:R1:W-:Y:S04]  /*6f750*/  @P4 STG.E desc[UR22][R60.64], R244 ;  /* 0x000000f43c004986 */ /* 0x0043e8000c101916 */
[----:B-1----:R-:W2:Y:S01]  /*6f760*/  LDL.LU R244, [R1+0xc] ;  /* 0x00000c0001f47983 */ /* 0x002ea20000300800 */
[----:B------:R-:W-:-:S04]  /*6f770*/  LOP3.LUT R2, R0, 0x10, R3, 0xfe, !PT ;  /* 0x0000001000027812 */ /* 0x000fc800078efe03 */
[----:B------:R-:W-:Y:S01]  /*6f780*/  ISETP.LT.AND P2, PT, R2, UR4, !P0 ;  /* 0x0000000402007c0c */ /* 0x000fe2000c741270 */
[----:B------:R-:W1:Y:S01]  /*6f790*/  LDCU UR4, c[0x0][0x39c] ;  /* 0x00007380ff0477ac */ /* 0x000e620008000800 */
[--C-:B------:R-:W-:Y:S01]  /*6f7a0*/  LOP3.LUT R62, R0, 0x12, R3.reuse, 0xfe, !PT ;  /* 0x00000012003e7812 */ /* 0x100fe200078efe03 */
[-C--:B------:R-:W-:Y:S01]  /*6f7b0*/  IMAD R2, R2, R4.reuse, RZ ;  /* 0x0000000402027224 */ /* 0x080fe200078e02ff */
[--C-:B------:R-:W-:Y:S02]  /*6f7c0*/  LOP3.LUT R67, R0, 0x14, R3.reuse, 0xfe, !PT ;  /* 0x0000001400437812 */ /* 0x100fe400078efe03 */
[C---:B------:R-:W-:Y:S01]  /*6f7d0*/  ISETP.LT.AND P5, PT, R62.reuse, UR7, !P0 ;  /* 0x000000073e007c0c */ /* 0x040fe2000c7a1270 */
[----:B------:R-:W-:Y:S01]  /*6f7e0*/  IMAD R66, R62, R4, RZ ;  /* 0x000000043e427224 */ /* 0x000fe200078e02ff */
[----:B------:R-:W-:Y:S01]  /*6f7f0*/  LEA R62, P6, R2, R5, 0x2 ;  /* 0x00000005023e7211 */ /* 0x000fe200078c10ff */
[----:B------:R-:W3:Y:S01]  /*6f800*/  LDCU UR7, c[0x0][0x39c] ;  /* 0x00007380ff0777ac */ /* 0x000ee20008000800 */
[----:B------:R-:W-:-:S02]  /*6f810*/  LOP3.LUT R239, R0, 0x16, R3, 0xfe, !PT ;  /* 0x0000001600ef7812 */ /* 0x000fc400078efe03 */
[----:B------:R-:W-:Y:S01]  /*6f820*/  LEA.HI.X.SX32 R63, R2, R7, 0x2, P6 ;  /* 0x00000007023f7211 */ /* 0x000fe200030f16ff */
[CC--:B------:R-:W-:Y:S01]  /*6f830*/  IMAD R2, R67.reuse, R4.reuse, RZ ;  /* 0x0000000443027224 */ /* 0x0c0fe200078e02ff */
[C---:B------:R-:W-:Y:S02]  /*6f840*/  LEA R64, P3, R66.reuse, R5, 0x2 ;  /* 0x0000000542407211 */ /* 0x040fe400078610ff */
[----:B-1----:R-:W-:Y:S01]  /*6f850*/  ISETP.LT.AND P6, PT, R67, UR4, !P0 ;  /* 0x0000000443007c0c */ /* 0x002fe2000c7c1270 */
[----:B------:R-:W1:Y:S01]  /*6f860*/  LDCU UR4, c[0x0][0x39c] ;  /* 0x00007380ff0477ac */ /* 0x000e620008000800 */
[----:B------:R-:W-:Y:S01]  /*6f870*/  LEA.HI.X.SX32 R65, R66, R7, 0x2, P3 ;  /* 0x0000000742417211 */ /* 0x000fe200018f16ff */
[----:B------:R1:W-:Y:S01]  /*6f880*/  @P2 STG.E desc[UR22][R62.64], R251 ;  /* 0x000000fb3e002986 */ /* 0x0003e2000c101916 */
[C-C-:B------:R-:W-:Y:S01]  /*6f890*/  LOP3.LUT R237, R0.reuse, 0x18, R3.reuse, 0xfe, !PT ;  /* 0x0000001800ed7812 */ /* 0x140fe200078efe03 */
[C---:B------:R-:W-:Y:S01]  /*6f8a0*/  IMAD R61, R239.reuse, R4, RZ ;  /* 0x00000004ef3d7224 */ /* 0x040fe200078e02ff */
[----:B------:R-:W-:Y:S01]  /*6f8b0*/  LOP3.LUT R67, R0, 0x1a, R3, 0xfe, !PT ;  /* 0x0000001a00437812 */ /* 0x000fe200078efe03 */
[----:B------:R1:W-:Y:S01]  /*6f8c0*/  @P5 STG.E desc[UR22][R64.64], R249 ;  /* 0x000000f940005986 */ /* 0x0003e2000c101916 */
[----:B---3--:R-:W-:Y:S01]  /*6f8d0*/  ISETP.LT.AND P4, PT, R239, UR5, !P0 ;  /* 0x00000005ef007c0c */ /* 0x008fe2000c781270 */
[----:B------:R-:W3:Y:S01]  /*6f8e0*/  LDCU UR5, c[0x0][0x39c] ;  /* 0x00007380ff0577ac */ /* 0x000ee20008000800 */
[----:B------:R-:W-:-:S02]  /*6f8f0*/  ISETP.LT.AND P3, PT, R237, UR6, !P0 ;  /* 0x00000006ed007c0c */ /* 0x000fc4000c761270 */
[CC--:B-1----:R-:W-:Y:S01]  /*6f900*/  LEA R62, P2, R2.reuse, R5.reuse, 0x2 ;  /* 0x00000005023e7211 */ /* 0x0c2fe200078410ff */
[----:B------:R-:W1:Y:S01]  /*6f910*/  LDCU UR6, c[0x0][0x39c] ;  /* 0x00007380ff0677ac */ /* 0x000e620008000800 */
[----:B------:R-:W-:Y:S02]  /*6f920*/  LEA R60, P5, R61, R5, 0x2 ;  /* 0x000000053d3c7211 */ /* 0x000fe400078a10ff */
[-C--:B------:R-:W-:Y:S01]  /*6f930*/  LEA.HI.X.SX32 R63, R2, R7.reuse, 0x2, P2 ;  /* 0x00000007023f7211 */ /* 0x080fe200010f16ff */
[-C--:B------:R-:W-:Y:S02]  /*6f940*/  IMAD R65, R237, R4.reuse, RZ ;  /* 0x00000004ed417224 */ /* 0x080fe400078e02ff */
[C---:B------:R-:W-:Y:S01]  /*6f950*/  IMAD R2, R67.reuse, R4, RZ ;  /* 0x0000000443027224 */ /* 0x040fe200078e02ff */
[----:B------:R-:W-:Y:S01]  /*6f960*/  ISETP.LT.AND P2, PT, R67, UR7, !P0 ;  /* 0x0000000743007c0c */ /* 0x000fe2000c741270 */
[----:B------:R1:W-:Y:S01]  /*6f970*/  @P6 STG.E desc[UR22][R62.64], R247 ;  /* 0x000000f73e006986 */ /* 0x0003e2000c101916 */
[----:B------:R-:W-:Y:S01]  /*6f980*/  LEA.HI.X.SX32 R61, R61, R7, 0x2, P5 ;  /* 0x000000073d3d7211 */ /* 0x000fe200028f16ff */
[----:B------:R-:W3:Y:S01]  /*6f990*/  LDCU UR7, c[0x0][0x39c] ;  /* 0x00007380ff0777ac */ /* 0x000ee20008000800 */
[----:B------:R-:W-:-:S02]  /*6f9a0*/  LEA R64, P5, R2, R5, 0x2 ;  /* 0x0000000502407211 */ /* 0x000fc400078a10ff */
[C-C-:B------:R-:W-:Y:S02]  /*6f9b0*/  LOP3.LUT R67, R0.reuse, 0x1c, R3.reuse, 0xfe, !PT ;  /* 0x0000001c00437812 */ /* 0x140fe400078efe03 */
[C---:B-1----:R-:W-:Y:S02]  /*6f9c0*/  LEA R62, P6, R65.reuse, R5, 0x2 ;  /* 0x00000005413e7211 */ /* 0x042fe400078c10ff */
[--C-:B------:R-:W-:Y:S02]  /*6f9d0*/  LOP3.LUT R237, R0, 0x1e, R3.reuse, 0xfe, !PT ;  /* 0x0000001e00ed7812 */ /* 0x100fe400078efe03 */
[-C--:B------:R-:W-:Y:S02]  /*6f9e0*/  LEA.HI.X.SX32 R63, R65, R7.reuse, 0x2, P6 ;  /* 0x00000007413f7211 */ /* 0x080fe400030f16ff */
[----:B------:R-:W-:Y:S01]  /*6f9f0*/  LEA.HI.X.SX32 R65, R2, R7, 0x2, P5 ;  /* 0x0000000702417211 */ /* 0x000fe200028f16ff */
[CC--:B------:R-:W-:Y:S01]  /*6fa00*/  IMAD R2, R67.reuse, R4.reuse, RZ ;  /* 0x0000000443027224 */ /* 0x0c0fe200078e02ff */
[----:B------:R-:W-:Y:S01]  /*6fa10*/  ISETP.LT.AND P5, PT, R67, UR4, !P0 ;  /* 0x0000000443007c0c */ /* 0x000fe2000c7a1270 */
[----:B------:R1:W-:Y:S01]  /*6fa20*/  @P4 STG.E desc[UR22][R60.64], R245 ;  /* 0x000000f53c004986 */ /* 0x0003e2000c101916 */
[----:B------:R-:W-:Y:S01]  /*6fa30*/  LOP3.LUT R67, R0, 0x20, R3, 0xfe, !PT ;  /* 0x0000002000437812 */ /* 0x000fe200078efe03 */
[CC--:B------:R-:W-:Y:S01]  /*6fa40*/  IMAD R66, R237.reuse, R4.reuse, RZ ;  /* 0x00000004ed427224 */ /* 0x0c0fe200078e02ff */
[----:B------:R-:W2:Y:S01]  /*6fa50*/  LDCU UR4, c[0x0][0x39c] ;  /* 0x00007380ff0477ac */ /* 0x000ea20008000800 */
[----:B------:R1:W-:Y:S01]  /*6fa60*/  @P3 STG.E desc[UR22][R62.64], R250 ;  /* 0x000000fa3e003986 */ /* 0x0003e2000c101916 */
[----:B---3--:R-:W-:Y:S01]  /*6fa70*/  ISETP.LT.AND P3, PT, R237, UR5, !P0 ;  /* 0x00000005ed007c0c */ /* 0x008fe2000c761270 */
[C---:B------:R-:W-:Y:S01]  /*6fa80*/  IMAD R236, R67.reuse, R4, RZ ;  /* 0x0000000443ec7224 */ /* 0x040fe200078e02ff */
[----:B------:R-:W3:Y:S01]  /*6fa90*/  LDCU UR5, c[0x0][0x39c] ;  /* 0x00007380ff0577ac */ /* 0x000ee20008000800 */
[----:B----4-:R4:W-:Y:S01]  /*6faa0*/  @P2 STG.E desc[UR22][R64.64], R248 ;  /* 0x000000f840002986 */ /* 0x0109e2000c101916 */
[----:B------:R-:W-:-:S02]  /*6fab0*/  ISETP.LT.AND P2, PT, R67, UR6, !P0 ;  /* 0x0000000643007c0c */ /* 0x000fc4000c741270 */
[-C--:B-1----:R-:W-:Y:S01]  /*6fac0*/  LEA R60, P4, R2, R5.reuse, 0x2 ;  /* 0x00000005023c7211 */ /* 0x082fe200078810ff */
[----:B------:R-:W1:Y:S01]  /*6fad0*/  LDCU UR6, c[0x0][0x39c] ;  /* 0x00007380ff0677ac */ /* 0x000e620008000800 */
[--C-:B------:R-:W-:Y:S02]  /*6fae0*/  LOP3.LUT R67, R0, 0x22, R3.reuse, 0xfe, !PT ;  /* 0x0000002200437812 */ /* 0x100fe400078efe03 */
[----:B------:R-:W-:Y:S02]  /*6faf0*/  LEA R62, P6, R66, R5, 0x2 ;  /* 0x00000005423e7211 */ /* 0x000fe400078c10ff */
[----:B------:R-:W-:Y:S02]  /*6fb00*/  LEA.HI.X.SX32 R61, R2, R7, 0x2, P4 ;  /* 0x00000007023d7211 */ /* 0x000fe400020f16ff */
[----:B----4-:R-:W-:Y:S02]  /*6fb10*/  LEA R64, P4, R236, R5, 0x2 ;  /* 0x00000005ec407211 */ /* 0x010fe400078810ff */
[-C--:B------:R-:W-:Y:S01]  /*6fb20*/  LEA.HI.X.SX32 R63, R66, R7.reuse, 0x2, P6 ;  /* 0x00000007423f7211 */ /* 0x080fe200030f16ff */
[----:B------:R-:W-:Y:S01]  /*6fb30*/  IMAD R2, R67, R4, RZ ;  /* 0x0000000443027224 */ /* 0x000fe200078e02ff */
[----:B------:R-:W-:Y:S01]  /*6fb40*/  LEA.HI.X.SX32 R65, R236, R7, 0x2, P4 ;  /* 0x00000007ec417211 */ /* 0x000fe200020f16ff */
[----:B------:R4:W-:Y:S01]  /*6fb50*/  @P5 STG.E desc[UR22][R60.64], R246 ;  /* 0x000000f63c005986 */ /* 0x0009e2000c101916 */
[----:B------:R-:W-:-:S02]  /*6fb60*/  LOP3.LUT R239, R0, 0x24, R3, 0xfe, !PT ;  /* 0x0000002400ef7812 */ /* 0x000fc400078efe03 */
[----:B------:R-:W-:Y:S01]  /*6fb70*/  ISETP.LT.AND P5, PT, R67, UR7, !P0 ;  /* 0x0000000743007c0c */ /* 0x000fe2000c7a1270 */
[----:B------:R-:W1:Y:S01]  /*6fb80*/  LDCU UR7, c[0x0][0x39c] ;  /* 0x00007380ff0777ac */ /* 0x000e620008000800 */
[----:B------:R-:W-:-:S05]  /*6fb90*/  LOP3.LUT R237, R0, 0x26, R3, 0xfe, !PT ;  /* 0x0000002600ed7812 */ /* 0x000fca00078efe03 */
[----:B------:R-:W-:Y:S01]  /*6fba0*/  IMAD R236, R237, R4, RZ ;  /* 0x00000004edec7224 */ /* 0x000fe200078e02ff */
[C-C-:B------:R-:W-:Y:S02]  /*6fbb0*/  LOP3.LUT R238, R0.reuse, 0x62, R3.reuse, 0xfe, !PT ;  /* 0x0000006200ee7812 */ /* 0x140fe400078efe03 */
[C-C-:B------:R-:W-:Y:S02]  /*6fbc0*/  LOP3.LUT R240, R0.reuse, 0x66, R3.reuse, 0xfe, !PT ;  /* 0x0000006600f07812 */ /* 0x140fe400078efe03 */
[C-C-:B------:R-:W-:Y:S02]  /*6fbd0*/  LOP3.LUT R241, R0.reuse, 0x68, R3.reuse, 0xfe, !PT ;  /* 0x0000006800f17812 */ /* 0x140fe400078efe03 */
[C-C-:B------:R-:W-:Y:S02]  /*6fbe0*/  LOP3.LUT R242, R0.reuse, 0x6a, R3.reuse, 0xfe, !PT ;  /* 0x0000006a00f27812 */ /* 0x140fe400078efe03 */
[C-C-:B------:R-:W-:Y:S02]  /*6fbf0*/  LOP3.LUT R243, R0.reuse, 0x6c, R3.reuse, 0xfe, !PT ;  /* 0x0000006c00f37812 */ /* 0x140fe400078efe03 */
[----:B------:R-:W-:-:S02]  /*6fc00*/  LOP3.LUT R245, R0, 0x70, R3, 0xfe, !PT ;  /* 0x0000007000f57812 */ /* 0x000fc400078efe03 */
[C-C-:B----4-:R-:W-:Y:S02]  /*6fc10*/  LOP3.LUT R246, R0.reuse, 0x72, R3.reuse, 0xfe, !PT ;  /* 0x0000007200f67812 */ /* 0x150fe400078efe03 */
[C-C-:B------:R-:W-:Y:S02]  /*6fc20*/  LOP3.LUT R247, R0.reuse, 0x74, R3.reuse, 0xfe, !PT ;  /* 0x0000007400f77812 */ /* 0x140fe400078efe03 */
[C-C-:B------:R-:W-:Y:S02]  /*6fc30*/  LOP3.LUT R248, R0.reuse, 0x76, R3.reuse, 0xfe, !PT ;  /* 0x0000007600f87812 */ /* 0x140fe400078efe03 */
[C-C-:B------:R-:W-:Y:S02]  /*6fc40*/  LOP3.LUT R249, R0.reuse, 0x78, R3.reuse, 0xfe, !PT ;  /* 0x0000007800f97812 */ /* 0x140fe400078efe03 */
[C-C-:B------:R-:W-:Y:S02]  /*6fc50*/  LOP3.LUT R250, R0.reuse, 0x7a, R3.reuse, 0xfe, !PT ;  /* 0x0000007a00fa7812 */ /* 0x140fe400078efe03 */
[----:B------:R-:W-:Y:S01]  /*6fc60*/  LOP3.LUT R251, R0, 0x7c, R3, 0xfe, !PT ;  /* 0x0000007c00fb7812 */ /* 0x000fe200078efe03 */
[----:B--2---:R-:W-:Y:S04]  /*6fc70*/  @P3 STG.E desc[UR22][R62.64], R244 ;  /* 0x000000f43e003986 */ /* 0x004fe8000c101916 */
[----:B------:R2:W-:Y:S01]  /*6fc80*/  @P2 STG.E desc[UR22][R64.64], R208 ;  /* 0x000000d040002986 */ /* 0x0005e2000c101916 */
[----:B------:R-:W-:-:S04]  /*6fc90*/  LEA R66, P2, R2, R5, 0x2 ;  /* 0x0000000502427211 */ /* 0x000fc800078410ff */
[----:B------:R-:W-:Y:S01]  /*6fca0*/  LEA.HI.X.SX32 R67, R2, R7, 0x2, P2 ;  /* 0x0000000702437211 */ /* 0x000fe200010f16ff */
[C---:B------:R-:W-:Y:S01]  /*6fcb0*/  IMAD R2, R239.reuse, R4, RZ ;  /* 0x00000004ef027224 */ /* 0x040fe200078e02ff */
[----:B------:R-:W-:Y:S01]  /*6fcc0*/  ISETP.LT.AND P2, PT, R239, UR4, !P0 ;  /* 0x00000004ef007c0c */ /* 0x000fe2000c741270 */
[----:B------:R-:W4:Y:S03]  /*6fcd0*/  LDCU UR4, c[0x0][0x39c] ;  /* 0x00007380ff0477ac */ /* 0x000f260008000800 */
[----:B------:R-:W-:Y:S02]  /*6fce0*/  LEA R60, P4, R2, R5, 0x2 ;  /* 0x00000005023c7211 */ /* 0x000fe400078810ff */
[----:B--2---:R-:W-:Y:S02]  /*6fcf0*/  LOP3.LUT R65, R0, 0x28, R3, 0xfe, !PT ;  /* 0x0000002800417812 */ /* 0x004fe400078efe03 */
[----:B------:R-:W-:-:S02]  /*6fd00*/  LEA.HI.X.SX32 R61, R2, R7, 0x2, P4 ;  /* 0x00000007023d7211 */ /* 0x000fc400020f16ff */
[----:B---3--:R-:W-:Y:S01]  /*6fd10*/  ISETP.LT.AND P3, PT, R237, UR5, !P0 ;  /* 0x00000005ed007c0c */ /* 0x008fe2000c761270 */
[C---:B------:R-:W-:Y:S01]  /*6fd20*/  IMAD R2, R65.reuse, R4, RZ ;  /* 0x0000000441027224 */ /* 0x040fe200078e02ff */
[----:B-1----:R-:W-:Y:S01]  /*6fd30*/  ISETP.LT.AND P4, PT, R65, UR6, !P0 ;  /* 0x0000000641007c0c */ /* 0x002fe2000c781270 */
[----:B------:R-:W1:Y:S01]  /*6fd40*/  LDCU UR5, c[0x0][0x39c] ;  /* 0x00007380ff0577ac */ /* 0x000e620008000800 */
[----:B------:R2:W-:Y:S01]  /*6fd50*/  @P5 STG.E desc[UR22][R66.64], R209 ;  /* 0x000000d142005986 */ /* 0x0005e2000c101916 */
[----:B------:R-:W-:Y:S02]  /*6fd60*/  LEA R62, P5, R236, R5, 0x2 ;  /* 0x00000005ec3e7211 */ /* 0x000fe400078a10ff */
[----:B------:R-:W-:Y:S01]  /*6fd70*/  LOP3.LUT R237, R0, 0x2a, R3, 0xfe, !PT ;  /* 0x0000002a00ed7812 */ /* 0x000fe200078efe03 */
[----:B------:R3:W-:Y:S01]  /*6fd80*/  @P2 STG.E desc[UR22][R60.64], R210 ;  /* 0x000000d23c002986 */ /* 0x0007e2000c101916 */
[----:B------:R-:W-:Y:S01]  /*6fd90*/  LEA.HI.X.SX32 R63, R236, R7, 0x2, P5 ;  /* 0x00000007ec3f7211 */ /* 0x000fe200028f16ff */
[----:B------:R-:W1:Y:S01]  /*6fda0*/  LDCU UR6, c[0x0][0x39c] ;  /* 0x00007380ff0677ac */ /* 0x000e620008000800 */
[----:B--2---:R-:W-:-:S04]  /*6fdb0*/  LEA R66, P2, R2, R5, 0x2 ;  /* 0x0000000502427211 */ /* 0x004fc800078410ff */
[----:B------:R-:W-:Y:S01]  /*6fdc0*/  LEA.HI.X.SX32 R67, R2, R7, 0x2, P2 ;  /* 0x0000000702437211 */ /* 0x000fe200010f16ff */
[CC--:B------:R-:W-:Y:S01]  /*6fdd0*/  IMAD R2, R237.reuse, R4.reuse, RZ ;  /* 0x00000004ed027224 */ /* 0x0c0fe200078e02ff */
[----:B------:R2:W-:Y:S01]  /*6fde0*/  @P3 STG.E desc[UR22][R62.64], R211 ;  /* 0x000000d33e003986 */ /* 0x0005e2000c101916 */
[--C-:B------:R-:W-:Y:S02]  /*6fdf0*/  LOP3.LUT R209, R0, 0x2c, R3.reuse, 0xfe, !PT ;  /* 0x0000002c00d17812 */ /* 0x100fe400078efe03 */
[----:B------:R-:W-:Y:S01]  /*6fe00*/  ISETP.LT.AND P2, PT, R237, UR7, !P0 ;  /* 0x00000007ed007c0c */ /* 0x000fe2000c741270 */
[----:B------:R2:W-:Y:S01]  /*6fe10*/  @P4 STG.E desc[UR22][R66.64], R212 ;  /* 0x000000d442004986 */ /* 0x0005e2000c101916 */
[----:B---3--:R-:W-:Y:S02]  /*6fe20*/  LEA R60, P4, R2, R5, 0x2 ;  /* 0x00000005023c7211 */ /* 0x008fe400078810ff */
[----:B------:R-:W-:Y:S01]  /*6fe30*/  LOP3.LUT R65, R0, 0x2e, R3, 0xfe, !PT ;  /* 0x0000002e00417812 */ /* 0x000fe200078efe03 */
[C---:B------:R-:W-:Y:S01]  /*6fe40*/  IMAD R208, R209.reuse, R4, RZ ;  /* 0x00000004d1d07224 */ /* 0x040fe200078e02ff */
[----:B----4-:R-:W-:Y:S01]  /*6fe50*/  ISETP.LT.AND P3, PT, R209, UR4, !P0 ;  /* 0x00000004d1007c0c */ /* 0x010fe2000c761270 */
[----:B------:R-:W3:Y:S01]  /*6fe60*/  LDCU UR4, c[0x0][0x39c] ;  /* 0x00007380ff0477ac */ /* 0x000ee20008000800 */
[----:B------:R-:W-:-:S02]  /*6fe70*/  LEA.HI.X.SX32 R61, R2, R7, 0x2, P4 ;  /* 0x00000007023d7211 */ /* 0x000fc400020f16ff */
[C---:B-1----:R-:W-:Y:S01]  /*6fe80*/  ISETP.LT.AND P4, PT, R65.reuse, UR5, !P0 ;  /* 0x0000000541007c0c */ /* 0x042fe2000c781270 */
[----:B------:R-:W1:Y:S01]  /*6fe90*/  LDCU UR5, c[0x0][0x39c] ;  /* 0x00007380ff0577ac */ /* 0x000e620008000800 */
[----:B--2---:R-:W-:Y:S01]  /*6fea0*/  LEA R62, P5, R208, R5, 0x2 ;  /* 0x00000005d03e7211 */ /* 0x004fe200078a10ff */
[-C--:B------:R-:W-:Y:S01]  /*6feb0*/  IMAD R210, R65, R4.reuse, RZ ;  /* 0x0000000441d27224 */ /* 0x080fe200078e02ff */
[--C-:B------:R-:W-:Y:S01]  /*6fec0*/  LOP3.LUT R67, R0, 0x30, R3.reuse, 0xfe, !PT ;  /* 0x0000003000437812 */ /* 0x100fe200078efe03 */
[----:B------:R-:W2:Y:S01]  /*6fed0*/  LDCU UR7, c[0x0][0x39c] ;  /* 0x00007380ff0777ac */ /* 0x000ea20008000800 */
[----:B------:R-:W-:Y:S01]  /*6fee0*/  LEA.HI.X.SX32 R63, R208, R7, 0x2, P5 ;  /* 0x00000007d03f7211 */ /* 0x000fe200028f16ff */
[----:B------:R4:W-:Y:S01]  /*6fef0*/  @P2 STG.E desc[UR22][R60.64], R213 ;  /* 0x000000d53c002986 */ /* 0x0009e2000c101916 */
[C---:B------:R-:W-:Y:S01]  /*6ff00*/  ISETP.LT.AND P2, PT, R67.reuse, UR6, !P0 ;  /* 0x0000000643007c0c */ /* 0x040fe2000c741270 */
[----:B------:R-:W-:Y:S01]  /*6ff10*/  IMAD R2, R67, R4, RZ ;  /* 0x0000000443027224 */ /* 0x000fe200078e02ff */
[----:B------:R-:W-:Y:S01]  /*6ff20*/  LEA R64, P6, R210, R5, 0x2 ;  /* 0x00000005d2407211 */ /* 0x000fe200078c10ff */
[----:B------:R1:W-:Y:S01]  /*6ff30*/  @P3 STG.E desc[UR22][R62.64], R214 ;  /* 0x000000d63e003986 */ /* 0x0003e2000c101916 */
[----:B------:R-:W-:Y:S01]  /*6ff40*/  LOP3.LUT R67, R0, 0x32, R3, 0xfe, !PT ;  /* 0x0000003200437812 */ /* 0x000fe200078efe03 */
[----:B------:R-:W2:Y:S01]  /*6ff50*/  LDCU UR6, c[0x0][0x39c] ;  /* 0x00007380ff0677ac */ /* 0x000ea20008000800 */
[----:B------:R-:W-:-:S02]  /*6ff60*/  LEA.HI.X.SX32 R65, R210, R7, 0x2, P6 ;  /* 0x00000007d2417211 */ /* 0x000fc400030f16ff */
[--C-:B------:R-:W-:Y:S01]  /*6ff70*/  LOP3.LUT R211, R0, 0x34, R3.reuse, 0xfe, !PT ;  /* 0x0000003400d37812 */ /* 0x100fe200078efe03 */
[CC--:B------:R-:W-:Y:S01]  /*6ff80*/  IMAD R208, R67.reuse, R4.reuse, RZ ;  /* 0x0000000443d07224 */ /* 0x0c0fe200078e02ff */
[----:B------:R-:W-:Y:S02]  /*6ff90*/  LEA R66, P3, R2, R5, 0x2 ;  /* 0x0000000502427211 */ /* 0x000fe400078610ff */
[----:B------:R-:W-:Y:S02]  /*6ffa0*/  LOP3.LUT R209, R0, 0x36, R3, 0xfe, !PT ;  /* 0x0000003600d17812 */ /* 0x000fe400078efe03 */
[----:B---3--:R-:W-:Y:S01]  /*6ffb0*/  ISETP.LT.AND P5, PT, R67, UR4, !P0 ;  /* 0x0000000443007c0c */ /* 0x008fe2000c7a1270 */
[----:B------:R3:W-:Y:S01]  /*6ffc0*/  @P4 STG.E desc[UR22][R64.64], R215 ;  /* 0x000000d740004986 */ /* 0x0007e2000c101916 */
[----:B------:R-:W-:Y:S01]  /*6ffd0*/  LEA.HI.X.SX32 R67, R2, R7, 0x2, P3 ;  /* 0x0000000702437211 */ /* 0x000fe200018f16ff */
[CC--:B------:R-:W-:Y:S01]  /*6ffe0*/  IMAD R2, R211.reuse, R4.reuse, RZ ;  /* 0x00000004d3027224 */ /* 0x0c0fe200078e02ff */
[----:B-1----:R-:W-:Y:S01]  /*6fff0*/  ISETP.LT.AND P4, PT, R211, UR5, !P0 ;  /* 0x00000005d3007c0c */ /* 0x002fe2000c781270 */
[C---:B------:R-:W-:Y:S01]  /*70000*/  IMAD R210, R209.reuse, R4, RZ ;  /* 0x00000004d1d27224 */ /* 0x040fe200078e02ff */
[-C--:B----4-:R-:W-:Y:S01]  /*70010*/  LEA R60, P6, R208, R5.reuse, 0x2 ;  /* 0x00000005d03c7211 */ /* 0x090fe200078c10ff */
[----:B------:R-:W1:Y:S01]  /*70020*/  LDCU UR4, c[0x0][0x39c] ;  /* 0x00007380ff0477ac */ /* 0x000e620008000800 */
[----:B--2---:R-:W-:Y:S01]  /*70030*/  ISETP.LT.AND P3, PT, R209, UR7, !P0 ;  /* 0x00000007d1007c0c */ /* 0x004fe2000c761270 */
[----:B------:R2:W-:Y:S01]  /*70040*/  @P2 STG.E desc[UR22][R66.64], R220 ;  /* 0x000000dc42002986 */ /* 0x0005e2000c101916 */
[----:B------:R-:W-:Y:S01]  /*70050*/  LEA R62, P2, R2, R5, 0x2 ;  /* 0x00000005023e7211 */ /* 0x000fe200078410ff */
[----:B------:R-:W4:Y:S01]  /*70060*/  LDCU UR5, c[0x0][0x39c] ;  /* 0x00007380ff0577ac */ /* 0x000f220008000800 */
[----:B------:R-:W-:-:S02]  /*70070*/  LEA.HI.X.SX32 R61, R208, R7, 0x2, P6 ;  /* 0x00000007d03d7211 */ /* 0x000fc400030f16ff */
[----:B---3--:R-:W-:Y:S01]  /*70080*/  LEA R64, P6, R210, R5, 0x2 ;  /* 0x00000005d2407211 */ /* 0x008fe200078c10ff */
[----:B------:R-:W3:Y:S01]  /*70090*/  LDCU UR7, c[0x0][0x39c] ;  /* 0x00007380ff0777ac */ /* 0x000ee20008000800 */
[-C--:B------:R-:W-:Y:S02]  /*700a0*/  LEA.HI.X.SX32 R63, R2, R7.reuse, 0x2, P2 ;  /* 0x00000007023f7211 */ /* 0x080fe400010f16ff */
[----:B------:R-:W-:Y:S01]  /*700b0*/  LEA.HI.X.SX32 R65, R210, R7, 0x2, P6 ;  /* 0x00000007d2417211 */ /* 0x000fe200030f16ff */
[----:B------:R-:W-:Y:S01]  /*700c0*/  @P5 STG.E desc[UR22][R60.64], R221 ;  /* 0x000000dd3c005986 */ /* 0x000fe2000c101916 */
[----:B------:R-:W-:-:S03]  /*700d0*/  LOP3.LUT R210, R0, 0x38, R3, 0xfe, !PT ;  /* 0x0000003800d27812 */ /* 0x000fc600078efe03 */
[----:B------:R1:W-:Y:S01]  /*700e0*/  @P4 STG.E desc[UR22][R62.64], R222 ;  /* 0x000000de3e004986 */ /* 0x0003e2000c101916 */
[C-C-:B------:R-:W-:Y:S02]  /*700f0*/  LOP3.LUT R208, R0.reuse, 0x3a, R3.reuse, 0xfe, !PT ;  /* 0x0000003a00d07812 */ /* 0x140fe400078efe03 */
[C-C-:B------:R-:W-:Y:S01]  /*70100*/  LOP3.LUT R209, R0.reuse, 0x3c, R3.reuse, 0xfe, !PT ;  /* 0x0000003c00d17812 */ /* 0x140fe200078efe03 */
[----:B------:R3:W-:Y:S01]  /*70110*/  @P3 STG.E desc[UR22][R64.64], R223 ;  /* 0x000000df40003986 */ /* 0x0007e2000c101916 */
[C-C-:B------:R-:W-:Y:S02]  /*70120*/  LOP3.LUT R213, R0.reuse, 0x3e, R3.reuse, 0xfe, !PT ;  /* 0x0000003e00d57812 */ /* 0x140fe400078efe03 */
[C-C-:B------:R-:W-:Y:S02]  /*70130*/  LOP3.LUT R237, R0.reuse, 0x40, R3.reuse, 0xfe, !PT ;  /* 0x0000004000ed7812 */ /* 0x140fe400078efe03 */
[C-C-:B--2---:R-:W-:Y:S02]  /*70140*/  LOP3.LUT R220, R0.reuse, 0x46, R3.reuse, 0xfe, !PT ;  /* 0x0000004600dc7812 */ /* 0x144fe400078efe03 */
[----:B------:R-:W-:-:S02]  /*70150*/  LOP3.LUT R215, R0, 0x48, R3, 0xfe, !PT ;  /* 0x0000004800d77812 */ /* 0x000fc400078efe03 */
[C-C-:B-1----:R-:W-:Y:S02]  /*70160*/  LOP3.LUT R222, R0.reuse, 0x44, R3.reuse, 0xfe, !PT ;  /* 0x0000004400de7812 */ /* 0x142fe400078efe03 */
[C-C-:B------:R-:W-:Y:S02]  /*70170*/  LOP3.LUT R214, R0.reuse, 0x4c, R3.reuse, 0xfe, !PT ;  /* 0x0000004c00d67812 */ /* 0x140fe400078efe03 */
[C-C-:B---3--:R-:W-:Y:S02]  /*70180*/  LOP3.LUT R223, R0.reuse, 0x42, R3.reuse, 0xfe, !PT ;  /* 0x0000004200df7812 */ /* 0x148fe400078efe03 */
[C-C-:B------:R-:W-:Y:S02]  /*70190*/  LOP3.LUT R65, R0.reuse, 0x4a, R3.reuse, 0xfe, !PT ;  /* 0x0000004a00417812 */ /* 0x140fe400078efe03 */
[C-C-:B------:R-:W-:Y:S02]  /*701a0*/  LOP3.LUT R67, R0.reuse, 0x4e, R3.reuse, 0xfe, !PT ;  /* 0x0000004e00437812 */ /* 0x140fe400078efe03 */
[----:B------:R-:W-:-:S02]  /*701b0*/  LOP3.LUT R66, R0, 0x50, R3, 0xfe, !PT ;  /* 0x0000005000427812 */ /* 0x000fc400078efe03 */
[C-C-:B------:R-:W-:Y:S02]  /*701c0*/  LOP3.LUT R62, R0.reuse, 0x52, R3.reuse, 0xfe, !PT ;  /* 0x00000052003e7812 */ /* 0x140fe400078efe03 */
[C-C-:B------:R-:W-:Y:S02]  /*701d0*/  LOP3.LUT R64, R0.reuse, 0x54, R3.reuse, 0xfe, !PT ;  /* 0x0000005400407812 */ /* 0x140fe400078efe03 */
[C-C-:B------:R-:W-:Y:S02]  /*701e0*/  LOP3.LUT R63, R0.reuse, 0x56, R3.reuse, 0xfe, !PT ;  /* 0x00000056003f7812 */ /* 0x140fe400078efe03 */
[C-C-:B------:R-:W-:Y:S02]  /*701f0*/  LOP3.LUT R61, R0.reuse, 0x58, R3.reuse, 0xfe, !PT ;  /* 0x00000058003d7812 */ /* 0x140fe400078efe03 */
[C-C-:B------:R-:W-:Y:S02]  /*70200*/  LOP3.LUT R2, R0.reuse, 0x5a, R3.reuse, 0xfe, !PT ;  /* 0x0000005a00027812 */ /* 0x140fe400078efe03 */
[----:B------:R-:W-:-:S02]  /*70210*/  LOP3.LUT R60, R0, 0x5c, R3, 0xfe, !PT ;  /* 0x0000005c003c7812 */ /* 0x000fc400078efe03 */
[C-C-:B------:R-:W-:Y:S02]  /*70220*/  LOP3.LUT R221, R0.reuse, 0x5e, R3.reuse, 0xfe, !PT ;  /* 0x0000005e00dd7812 */ /* 0x140fe400078efe03 */
[C-C-:B------:R-:W-:Y:S02]  /*70230*/  LOP3.LUT R236, R0.reuse, 0x60, R3.reuse, 0xfe, !PT ;  /* 0x0000006000ec7812 */ /* 0x140fe400078efe03 */
[C-C-:B------:R-:W-:Y:S02]  /*70240*/  LOP3.LUT R239, R0.reuse, 0x64, R3.reuse, 0xfe, !PT ;  /* 0x0000006400ef7812 */ /* 0x140fe400078efe03 */
[C-C-:B------:R-:W-:Y:S02]  /*70250*/  LOP3.LUT R244, R0.reuse, 0x6e, R3.reuse, 0xfe, !PT ;  /* 0x0000006e00f47812 */ /* 0x140fe400078efe03 */
[----:B------:R-:W-:Y:S01]  /*70260*/  LOP3.LUT R0, R0, 0x7e, R3, 0xfe, !PT ;  /* 0x0000007e00007812 */ /* 0x000fe200078efe03 */
[CC--:B------:R-:W-:Y:S01]  /*70270*/  IMAD R3, R210.reuse, R4.reuse, RZ ;  /* 0x00000004d2037224 */ /* 0x0c0fe200078e02ff */
[----:B------:R-:W-:Y:S01]  /*70280*/  ISETP.LT.AND P4, PT, R210, UR4, !P0 ;  /* 0x00000004d2007c0c */ /* 0x000fe2000c781270 */
[----:B------:R-:W1:Y:S01]  /*70290*/  LDCU UR4, c[0x0][0x39c] ;  /* 0x00007380ff0477ac */ /* 0x000e620008000800 */
[----:B------:R-:W-:-:S02]  /*702a0*/  IMAD R212, R208, R4, RZ ;  /* 0x00000004d0d47224 */ /* 0x000fc400078e02ff */
[C---:B------:R-:W-:Y:S02]  /*702b0*/  LEA R210, P2, R3.reuse, R5, 0x2 ;  /* 0x0000000503d27211 */ /* 0x040fe400078410ff */
[----:B----4-:R-:W-:Y:S01]  /*702c0*/  ISETP.LT.AND P5, PT, R208, UR5, !P0 ;  /* 0x00000005d0007c0c */ /* 0x010fe2000c7a1270 */
[----:B------:R-:W2:Y:S01]  /*702d0*/  LDCU UR5, c[0x0][0x39c] ;  /* 0x00007380ff0577ac */ /* 0x000ea20008000800 */
[----:B------:R-:W-:Y:S01]  /*702e0*/  LEA.HI.X.SX32 R211, R3, R7, 0x2, P2 ;  /* 0x0000000703d37211 */ /* 0x000fe200010f16ff */
[-C--:B------:R-:W-:Y:S01]  /*702f0*/  IMAD R3, R209, R4.reuse, RZ ;  /* 0x00000004d1037224 */ /* 0x080fe200078e02ff */
[C---:B------:R-:W-:Y:S01]  /*70300*/  ISETP.LT.AND P2, PT, R213.reuse, UR7, !P0 ;  /* 0x00000007d5007c0c */ /* 0x040fe2000c741270 */
[----:B------:R-:W-:Y:S01]  /*70310*/  IMAD R213, R213, R4, RZ ;  /* 0x00000004d5d57224 */ /* 0x000fe200078e02ff */
[----:B------:R-:W-:Y:S02]  /*70320*/  ISETP.LT.AND P3, PT, R209, UR6, !P0 ;  /* 0x00000006d1007c0c */ /* 0x000fe4000c761270 */
[C---:B------:R-:W-:Y:S01]  /*70330*/  LEA R208, P6, R212.reuse, R5, 0x2 ;  /* 0x00000005d4d07211 */ /* 0x040fe200078c10ff */
[----:B------:R3:W-:Y:S01]  /*70340*/  @P4 STG.E desc[UR22][R210.64], R224 ;  /* 0x000000e0d2004986 */ /* 0x0007e2000c101916 */
[----:B------:R-:W4:Y:S02]  /*70350*/  LDCU UR6, c[0x0][0x39c] ;  /* 0x00007380ff0677ac */ /* 0x000f240008000800 */
[----:B------:R-:W-:-:S02]  /*70360*/  LEA.HI.X.SX32 R209, R212, R7, 0x2, P6 ;  /* 0x00000007d4d17211 */ /* 0x000fc400030f16ff */
[-C--:B------:R-:W-:Y:S01]  /*70370*/  LEA R212, P6, R213, R5.reuse, 0x2 ;  /* 0x00000005d5d47211 */ /* 0x080fe200078c10ff */
[----:B------:R-:W2:Y:S01]  /*70380*/  LDCU UR7, c[0x0][0x39c] ;  /* 0x00007380ff0777ac */ /* 0x000ea20008000800 */
[----:B---3--:R-:W-:Y:S01]  /*70390*/  LEA R210, P4, R3, R5, 0x2 ;  /* 0x0000000503d27211 */ /* 0x008fe200078810ff */
[----:B------:R-:W3:Y:S01]  /*703a0*/  LDL.LU R224, [R1+0x6c] ;  /* 0x00006c0001e07983 */ /* 0x000ee20000300800 */
[-C--:B------:R-:W-:Y:S02]  /*703b0*/  LEA.HI.X.SX32 R213, R213, R7.reuse, 0x2, P6 ;  /* 0x00000007d5d57211 */ /* 0x080fe400030f16ff */
[----:B------:R-:W-:Y:S02]  /*703c0*/  LEA.HI.X.SX32 R211, R3, R7, 0x2, P4 ;  /* 0x0000000703d37211 */ /* 0x000fe400020f16ff */
[C---:B-1----:R-:W-:Y:S01]  /*703d0*/  ISETP.LT.AND P4, PT, R237.reuse, UR4, !P0 ;  /* 0x00000004ed007c0c */ /* 0x042fe2000c781270 */
[-C--:B------:R-:W-:Y:S01]  /*703e0*/  IMAD R237, R237, R4.reuse, RZ ;  /* 0x00000004eded7224 */ /* 0x080fe200078e02ff */
[----:B------:R1:W-:Y:S01]  /*703f0*/  @P5 STG.E desc[UR22][R208.64], R225 ;  /* 0x000000e1d0005986 */ /* 0x0003e2000c101916 */
[----:B------:R-:W4:Y:S03]  /*70400*/  LDCU UR4, c[0x0][0x39c] ;  /* 0x00007380ff0477ac */ /* 0x000f260008000800 */
[----:B------:R4:W-:Y:S04]  /*70410*/  @P3 STG.E desc[UR22][R210.64], R226 ;  /* 0x000000e2d2003986 */ /* 0x0009e8000c101916 */
[----:B------:R4:W-:Y:S01]  /*70420*/  @P2 STG.E desc[UR22][R212.64], R227 ;  /* 0x000000e3d4002986 */ /* 0x0009e2000c101916 */
[C---:B--2---:R-:W-:Y:S01]  /*70430*/  ISETP.LT.AND P2, PT, R223.reuse, UR5, !P0 ;  /* 0x00000005df007c0c */ /* 0x044fe2000c741270 */
[----:B------:R-:W-:Y:S01]  /*70440*/  IMAD R223, R223, R4, RZ ;  /* 0x00000004dfdf7224 */ /* 0x000fe200078e02ff */
[----:B------:R-:W2:Y:S01]  /*70450*/  LDCU UR5, c[0x0][0x39c] ;  /* 0x00007380ff0577ac */ /* 0x000ea20008000800 */
[----:B-1----:R-:W3:Y:S01]  /*70460*/  LDL.LU R225, [R1+0x68] ;  /* 0x0000680001e17983 */ /* 0x002ee20000300800 */
[----:B----4-:R-:W-:-:S03]  /*70470*/  LEA R210, P3, R237, R5, 0x2 ;  /* 0x00000005edd27211 */ /* 0x010fc600078610ff */
[----:B------:R-:W4:Y:S01]  /*70480*/  LDL.LU R226, [R1+0x64] ;  /* 0x0000640001e27983 */ /* 0x000f220000300800 */
[----:B------:R-:W-:Y:S02]  /*70490*/  LEA R208, P5, R223, R5, 0x2 ;  /* 0x00000005dfd07211 */ /* 0x000fe400078a10ff */
[-C--:B------:R-:W-:Y:S01]  /*704a0*/  LEA.HI.X.SX32 R211, R237, R7.reuse, 0x2, P3 ;  /* 0x00000007edd37211 */ /* 0x080fe200018f16ff */
[-C--:B------:R-:W-:Y:S01]  /*704b0*/  IMAD R212, R215, R4.reuse, RZ ;  /* 0x00000004d7d47224 */ /* 0x080fe200078e02ff */
[C---:B------:R-:W-:Y:S01]  /*704c0*/  ISETP.LT.AND P3, PT, R222.reuse, UR6, !P0 ;  /* 0x00000006de007c0c */ /* 0x040fe2000c761270 */
[-C--:B------:R-:W-:Y:S01]  /*704d0*/  IMAD R222, R222, R4.reuse, RZ ;  /* 0x00000004dede7224 */ /* 0x080fe200078e02ff */
[----:B------:R-:W-:Y:S01]  /*704e0*/  LEA.HI.X.SX32 R209, R223, R7, 0x2, P5 ;  /* 0x00000007dfd17211 */ /* 0x000fe200028f16ff */
[----:B------:R1:W-:Y:S01]  /*704f0*/  @P4 STG.E desc[UR22][R210.64], R140 ;  /* 0x0000008cd2004986 */ /* 0x0003e2000c101916 */
[C---:B------:R-:W-:Y:S01]  /*70500*/  ISETP.LT.AND P4, PT, R220.reuse, UR7, !P0 ;  /* 0x00000007dc007c0c */ /* 0x040fe2000c781270 */
[----:B------:R-:W-:Y:S01]  /*70510*/  IMAD R220, R220, R4, RZ ;  /* 0x00000004dcdc7224 */ /* 0x000fe200078e02ff */
[----:B------:R-:W2:Y:S01]  /*70520*/  LDCU UR6, c[0x0][0x39c] ;  /* 0x00007380ff0677ac */ /* 0x000ea20008000800 */
[----:B------:R2:W-:Y:S01]  /*70530*/  @P2 STG.E desc[UR22][R208.64], R141 ;  /* 0x0000008dd0002986 */ /* 0x0005e2000c101916 */
[----:B------:R-:W2:Y:S03]  /*70540*/  LDCU UR7, c[0x0][0x39c] ;  /* 0x00007380ff0777ac */ /* 0x000ea60008000800 */
[----:B------:R-:W3:Y:S01]  /*70550*/  LDL.LU R213, [R1+0x60] ;  /* 0x0000600001d57983 */ /* 0x000ee20000300800 */
[----:B-1----:R-:W-:-:S03]  /*70560*/  LEA R210, P6, R222, R5, 0x2 ;  /* 0x00000005ded27211 */ /* 0x002fc600078c10ff */
[----:B------:R-:W3:Y:S01]  /*70570*/  LDL.LU R227, [R1+0x5c] ;  /* 0x00005c0001e37983 */ /* 0x000ee20000300800 */
[----:B------:R-:W-:Y:S02]  /*70580*/  LEA R140, P2, R220, R5, 0x2 ;  /* 0x00000005dc8c7211 */ /* 0x000fe400078410ff */
[-C--:B------:R-:W-:Y:S01]  /*70590*/  LEA.HI.X.SX32 R211, R222, R7.reuse, 0x2, P6 ;  /* 0x00000007ded37211 */ /* 0x080fe200030f16ff */
[-C--:B--2---:R-:W-:Y:S01]  /*705a0*/  IMAD R208, R67, R4.reuse, RZ ;  /* 0x0000000443d07224 */ /* 0x084fe200078e02ff */
[----:B------:R-:W-:Y:S01]  /*705b0*/  LEA.HI.X.SX32 R141, R220, R7, 0x2, P2 ;  /* 0x00000007dc8d7211 */ /* 0x000fe200010f16ff */
[----:B------:R-:W2:Y:S04]  /*705c0*/  LDL.LU R237, [R1+0x58] ;  /* 0x0000580001ed7983 */ /* 0x000ea80000300800 */
[----:B------:R1:W-:Y:S01]  /*705d0*/  @P3 STG.E desc[UR22][R210.64], R142 ;  /* 0x0000008ed2003986 */ /* 0x0003e2000c101916 */
[----:B------:R-:W-:Y:S01]  /*705e0*/  ISETP.LT.AND P3, PT, R215, UR4, !P0 ;  /* 0x00000004d7007c0c */ /* 0x000fe2000c761270 */
[CC--:B------:R-:W-:Y:S01]  /*705f0*/  IMAD R220, R65.reuse, R4.reuse, RZ ;  /* 0x0000000441dc7224 */ /* 0x0c0fe200078e02ff */
[----:B------:R-:W-:Y:S01]  /*70600*/  ISETP.LT.AND P2, PT, R65, UR5, !P0 ;  /* 0x0000000541007c0c */ /* 0x000fe2000c741270 */
[----:B------:R1:W-:Y:S01]  /*70610*/  @P4 STG.E desc[UR22][R140.64], R143 ;  /* 0x0000008f8c004986 */ /* 0x0003e2000c101916 */
[C---:B------:R-:W-:Y:S01]  /*70620*/  ISETP.LT.AND P5, PT, R214.reuse, UR6, !P0 ;  /* 0x00000006d6007c0c */ /* 0x040fe2000c7a1270 */
[----:B------:R-:W-:Y:S01]  /*70630*/  IMAD R214, R214, R4, RZ ;  /* 0x00000004d6d67224 */ /* 0x000fe200078e02ff */
[----:B------:R-:W1:Y:S01]  /*70640*/  LDCU UR4, c[0x0][0x39c] ;  /* 0x00007380ff0477ac */ /* 0x000e620008000800 */
[----:B------:R-:W2:Y:S01]  /*70650*/  LDL.LU R223, [R1+0x54] ;  /* 0x0000540001df7983 */ /* 0x000ea20000300800 */
[----:B------:R-:W1:Y:S02]  /*70660*/  LDCU UR5, c[0x0][0x39c] ;  /* 0x00007380ff0577ac */ /* 0x000e640008000800 */
[-C--:B-1----:R-:W-:Y:S01]  /*70670*/  LEA R142, P6, R220, R5.reuse, 0x2 ;  /* 0x00000005dc8e7211 */ /* 0x082fe200078c10ff */
[----:B------:R-:W2:Y:S01]  /*70680*/  LDL.LU R222, [R1+0x50] ;  /* 0x0000500001de7983 */ /* 0x000ea20000300800 */
[----:B------:R-:W1:Y:S01]  /*70690*/  LDCU UR6, c[0x0][0x39c] ;  /* 0x00007380ff0677ac */ /* 0x000e620008000800 */
[----:B------:R-:W-:-:S04]  /*706a0*/  LEA R140, P4, R212, R5, 0x2 ;  /* 0x00000005d48c7211 */ /* 0x000fc800078810ff */
[-C--:B------:R-:W-:Y:S02]  /*706b0*/  LEA.HI.X.SX32 R141, R212, R7.reuse, 0x2, P4 ;  /* 0x00000007d48d7211 */ /* 0x080fe400020f16ff */
[----:B------:R-:W-:Y:S01]  /*706c0*/  ISETP.LT.AND P4, PT, R67, UR7, !P0 ;  /* 0x0000000743007c0c */ /* 0x000fe2000c781270 */
[----:B------:R-:W1:Y:S01]  /*706d0*/  LDCU UR7, c[0x0][0x39c] ;  /* 0x00007380ff0777ac */ /* 0x000e620008000800 */
[----:B------:R-:W-:Y:S01]  /*706e0*/  LEA.HI.X.SX32 R143, R220, R7, 0x2, P6 ;  /* 0x00000007dc8f7211 */ /* 0x000fe200030f16ff */
[----:B------:R1:W-:Y:S04]  /*706f0*/  @P3 STG.E desc[UR22][R140.64], R152 ;  /* 0x000000988c003986 */ /* 0x0003e8000c101916 */
[----:B------:R1:W-:Y:S02]  /*70700*/  @P2 STG.E desc[UR22][R142.64], R153 ;  /* 0x000000998e002986 */ /* 0x0003e4000c101916 */
[----:B-1----:R-:W-:-:S02]  /*70710*/  LEA R140, P3, R214, R5, 0x2 ;  /* 0x00000005d68c7211 */ /* 0x002fc400078610ff */
[----:B------:R-:W-:Y:S02]  /*70720*/  LEA R152, P6, R208, R5, 0x2 ;  /* 0x00000005d0987211 */ /* 0x000fe400078c10ff */
[-C--:B------:R-:W-:Y:S02]  /*70730*/  LEA.HI.X.SX32 R141, R214, R7.reuse, 0x2, P3 ;  /* 0x00000007d68d7211 */ /* 0x080fe400018f16ff */
[----:B------:R-:W-:Y:S01]  /*70740*/  LEA.HI.X.SX32 R153, R208, R7, 0x2, P6 ;  /* 0x00000007d0997211 */ /* 0x000fe200030f16ff */
[CC--:B------:R-:W-:Y:S01]  /*70750*/  IMAD R208, R66.reuse, R4.reuse, RZ ;  /* 0x0000000442d07224 */ /* 0x0c0fe200078e02ff */
[----:B------:R-:W-:Y:S01]  /*70760*/  ISETP.LT.AND P2, PT, R66, UR8, !P0 ;  /* 0x0000000842007c0c */ /* 0x000fe2000c741270 */
[----:B------:R1:W-:Y:S01]  /*70770*/  @P5 STG.E desc[UR22][R140.64], R154 ;  /* 0x0000009a8c005986 */ /* 0x0003e2000c101916 */
[CC--:B------:R-:W-:Y:S01]  /*70780*/  IMAD R142, R62.reuse, R4.reuse, RZ ;  /* 0x000000043e8e7224 */ /* 0x0c0fe200078e02ff */
[----:B------:R-:W-:Y:S01]  /*70790*/  ISETP.LT.AND P3, PT, R62, UR4, !P0 ;  /* 0x000000043e007c0c */ /* 0x000fe2000c761270 */
[----:B------:R-:W1:Y:S01]  /*707a0*/  LDCU UR4, c[0x0][0x39c] ;  /* 0x00007380ff0477ac */ /* 0x000e620008000800 */
[----:B------:R-:W-:Y:S01]  /*707b0*/  @P4 STG.E desc[UR22][R152.64], R155 ;  /* 0x0000009b98004986 */ /* 0x000fe2000c101916 */
[C---:B------:R-:W-:Y:S01]  /*707c0*/  LEA R66, P4, R208.reuse, R5, 0x2 ;  /* 0x00000005d0427211 */ /* 0x040fe200078810ff */
[----:B------:R-:W1:Y:S03]  /*707d0*/  LDCU UR8, c[0x0][0x39c] ;  /* 0x00007380ff0877ac */ /* 0x000e660008000800 */
[----:B------:R-:W-:Y:S01]  /*707e0*/  LEA.HI.X.SX32 R67, R208, R7, 0x2, P4 ;  /* 0x00000007d0437211 */ /* 0x000fe200020f16ff */
[C---:B------:R-:W-:Y:S01]  /*707f0*/  IMAD R208, R64.reuse, R4, RZ ;  /* 0x0000000440d07224 */ /* 0x040fe200078e02ff */
[----:B------:R-:W-:Y:S01]  /*70800*/  ISETP.LT.AND P4, PT, R64, UR5, !P0 ;  /* 0x0000000540007c0c */ /* 0x000fe2000c781270 */
[----:B------:R-:W1:Y:S01]  /*70810*/  LDCU UR5, c[0x0][0x39c] ;  /* 0x00007380ff0577ac */ /* 0x000e620008000800 */
[-C--:B------:R-:W-:Y:S01]  /*70820*/  LEA R64, P5, R142, R5.reuse, 0x2 ;  /* 0x000000058e407211 */ /* 0x080fe200078a10ff */
[----:B------:R1:W-:Y:S01]  /*70830*/  @P2 STG.E desc[UR22][R66.64], R156 ;  /* 0x0000009c42002986 */ /* 0x0003e2000c101916 */
[----:B------:R-:W-:-:S02]  /*70840*/  LEA R62, P2, R208, R5, 0x2 ;  /* 0x00000005d03e7211 */ /* 0x000fc400078410ff */
[-C--:B------:R-:W-:Y:S01]  /*70850*/  LEA.HI.X.SX32 R65, R142, R7.reuse, 0x2, P5 ;  /* 0x000000078e417211 */ /* 0x080fe200028f16ff */
[CC--:B-1----:R-:W-:Y:S01]  /*70860*/  IMAD R140, R63.reuse, R4.reuse, RZ ;  /* 0x000000043f8c7224 */ /* 0x0c2fe200078e02ff */
[----:B------:R-:W-:Y:S01]  /*70870*/  ISETP.LT.AND P5, PT, R63, UR6, !P0 ;  /* 0x000000063f007c0c */ /* 0x000fe2000c7a1270 */
[----:B------:R-:W1:Y:S01]  /*70880*/  LDCU UR6, c[0x0][0x39c] ;  /* 0x00007380ff0677ac */ /* 0x000e620008000800 */
[----:B------:R-:W-:Y:S01]  /*70890*/  LEA.HI.X.SX32 R63, R208, R7, 0x2, P2 ;  /* 0x00000007d03f7211 */ /* 0x000fe200010f16ff */
[----:B------:R1:W-:Y:S01]  /*708a0*/  @P3 STG.E desc[UR22][R64.64], R157 ;  /* 0x0000009d40003986 */ /* 0x0003e2000c101916 */
[C---:B------:R-:W-:Y:S01]  /*708b0*/  ISETP.LT.AND P3, PT, R61.reuse, UR7, !P0 ;  /* 0x000000073d007c0c */ /* 0x040fe2000c761270 */
[-C--:B------:R-:W-:Y:S02]  /*708c0*/  IMAD R66, R61, R4.reuse, RZ ;  /* 0x000000043d427224 */ /* 0x080fe400078e02ff */
[----:B------:R1:W-:Y:S01]  /*708d0*/  @P4 STG.E desc[UR22][R62.64], R158 ;  /* 0x0000009e3e004986 */ /* 0x0003e2000c101916 */
[----:B------:R-:W-:Y:S01]  /*708e0*/  IMAD R142, R221, R4, RZ ;  /* 0x00000004dd8e7224 */ /* 0x000fe200078e02ff */
[----:B------:R-:W1:Y:S02]  /*708f0*/  LDCU UR7, c[0x0][0x39c] ;  /* 0x00007380ff0777ac */ /* 0x000e640008000800 */
[----:B-1----:R-:W-:-:S04]  /*70900*/  LEA R64, P2, R140, R5, 0x2 ;  /* 0x000000058c407211 */ /* 0x002fc800078410ff */
[----:B------:R-:W-:Y:S01]  /*70910*/  LEA.HI.X.SX32 R65, R140, R7, 0x2, P2 ;  /* 0x000000078c417211 */ /* 0x000fe200010f16ff */
[CC--:B------:R-:W-:Y:S01]  /*70920*/  IMAD R140, R2.reuse, R4.reuse, RZ ;  /* 0x00000004028c7224 */ /* 0x0c0fe200078e02ff */
[----:B------:R-:W-:Y:S01]  /*70930*/  ISETP.LT.AND P2, PT, R2, UR4, !P0 ;  /* 0x0000000402007c0c */ /* 0x000fe2000c741270 */
[----:B------:R-:W1:Y:S01]  /*70940*/  LDCU UR4, c[0x0][0x39c] ;  /* 0x00007380ff0477ac */ /* 0x000e620008000800 */
[-C--:B------:R-:W-:Y:S01]  /*70950*/  LEA R2, P4, R66, R5.reuse, 0x2 ;  /* 0x0000000542027211 */ /* 0x080fe200078810ff */
[----:B------:R-:W-:Y:S01]  /*70960*/  @P5 STG.E desc[UR22][R64.64], R159 ;  /* 0x0000009f40005986 */ /* 0x000fe2000c101916 */
[----:B------:R-:W-:Y:S02]  /*70970*/  LEA R62, P6, R140, R5, 0x2 ;  /* 0x000000058c3e7211 */ /* 0x000fe400078c10ff */
[-C--:B------:R-:W-:Y:S01]  /*70980*/  LEA.HI.X.SX32 R3, R66, R7.reuse, 0x2, P4 ;  /* 0x0000000742037211 */ /* 0x080fe200020f16ff */
[C---:B------:R-:W-:Y:S01]  /*70990*/  IMAD R66, R60.reuse, R4, RZ ;  /* 0x000000043c427224 */ /* 0x040fe200078e02ff */
[----:B------:R-:W-:Y:S01]  /*709a0*/  ISETP.LT.AND P5, PT, R60, UR5, !P0 ;  /* 0x000000053c007c0c */ /* 0x000fe2000c7a1270 */
[----:B------:R-:W1:Y:S01]  /*709b0*/  LDCU UR5, c[0x0][0x39c] ;  /* 0x00007380ff0577ac */ /* 0x000e620008000800 */
[----:B------:R-:W-:Y:S01]  /*709c0*/  ISETP.LT.AND P4, PT, R221, UR6, !P0 ;  /* 0x00000006dd007c0c */ /* 0x000fe2000c781270 */
[----:B------:R1:W-:Y:S01]  /*709d0*/  @P3 STG.E desc[UR22][R2.64], R168 ;  /* 0x000000a802003986 */ /* 0x0003e2000c101916 */
[----:B------:R-:W-:Y:S01]  /*709e0*/  LEA.HI.X.SX32 R63, R140, R7, 0x2, P6 ;  /* 0x000000078c3f7211 */ /* 0x000fe200030f16ff */
[----:B------:R-:W1:Y:S01]  /*709f0*/  LDCU UR6, c[0x0][0x39c] ;  /* 0x00007380ff0677ac */ /* 0x000e620008000800 */
[----:B------:R-:W-:-:S03]  /*70a00*/  LEA R60, P6, R142, R5, 0x2 ;  /* 0x000000058e3c7211 */ /* 0x000fc600078c10ff */
[----:B------:R1:W-:Y:S01]  /*70a10*/  @P2 STG.E desc[UR22][R62.64], R169 ;  /* 0x000000a93e002986 */ /* 0x0003e2000c101916 */
[----:B------:R-:W-:Y:S02]  /*70a20*/  LEA.HI.X.SX32 R61, R142, R7, 0x2, P6 ;  /* 0x000000078e3d7211 */ /* 0x000fe400030f16ff */
[----:B-1----:R-:W-:Y:S02]  /*70a30*/  LEA R2, P3, R66, R5, 0x2 ;  /* 0x0000000542027211 */ /* 0x002fe400078610ff */
[----:B------:R-:W-:Y:S02]  /*70a40*/  ISETP.LT.AND P2, PT, R236, UR8, !P0 ;  /* 0x00000008ec007c0c */ /* 0x000fe4000c741270 */
[----:B------:R-:W-:Y:S01]  /*70a50*/  LEA.HI.X.SX32 R3, R66, R7, 0x2, P3 ;  /* 0x0000000742037211 */ /* 0x000fe200018f16ff */
[----:B------:R-:W-:Y:S01]  /*70a60*/  IMAD R236, R236, R4, RZ ;  /* 0x00000004ecec7224 */ /* 0x000fe200078e02ff */
[----:B------:R-:W1:Y:S03]  /*70a70*/  LDCU UR8, c[0x0][0x39c] ;  /* 0x00007380ff0877ac */ /* 0x000e660008000800 */
[----:B------:R1:W-:Y:S01]  /*70a80*/  @P5 STG.E desc[UR22][R2.64], R170 ;  /* 0x000000aa02005986 */ /* 0x0003e2000c101916 */
[----:B------:R-:W-:-:S03]  /*70a90*/  ISETP.LT.AND P3, PT, R238, UR4, !P0 ;  /* 0x00000004ee007c0c */ /* 0x000fc6000c761270 */
[----:B------:R1:W-:Y:S01]  /*70aa0*/  @P4 STG.E desc[UR22][R60.64], R171 ;  /* 0x000000ab3c004986 */ /* 0x0003e2000c101916 */
[----:B------:R-:W-:Y:S01]  /*70ab0*/  LEA R64, P4, R236, R5, 0x2 ;  /* 0x00000005ec407211 */ /* 0x000fe200078810ff */
[-C--:B------:R-:W-:Y:S01]  /*70ac0*/  IMAD R238, R238, R4.reuse, RZ ;  /* 0x00000004eeee7224 */ /* 0x080fe200078e02ff */
[----:B------:R-:W1:Y:S01]  /*70ad0*/  LDCU UR4, c[0x0][0x39c] ;  /* 0x00007380ff0477ac */ /* 0x000e620008000800 */
[C---:B------:R-:W-:Y:S01]  /*70ae0*/  IMAD R66, R239.reuse, R4, RZ ;  /* 0x00000004ef427224 */ /* 0x040fe200078e02ff */
[----:B------:R-:W-:Y:S02]  /*70af0*/  LEA.HI.X.SX32 R65, R236, R7, 0x2, P4 ;  /* 0x00000007ec417211 */ /* 0x000fe400020f16ff */
[----:B------:R-:W-:Y:S01]  /*70b00*/  ISETP.LT.AND P4, PT, R239, UR5, !P0 ;  /* 0x00000005ef007c0c */ /* 0x000fe2000c781270 */
[----:B------:R-:W1:Y:S01]  /*70b10*/  LDCU UR5, c[0x0][0x39c] ;  /* 0x00007380ff0577ac */ /* 0x000e620008000800 */
[-C--:B------:R-:W-:Y:S02]  /*70b20*/  LEA R62, P5, R238, R5.reuse, 0x2 ;  /* 0x00000005ee3e7211 */ /* 0x080fe400078a10ff */
[----:B-1----:R-:W-:Y:S01]  /*70b30*/  LEA R2, P6, R66, R5, 0x2 ;  /* 0x0000000542027211 */ /* 0x002fe200078c10ff */
[----:B------:R1:W-:Y:S01]  /*70b40*/  @P2 STG.E desc[UR22][R64.64], R172 ;  /* 0x000000ac40002986 */ /* 0x0003e2000c101916 */
[----:B------:R-:W-:-:S02]  /*70b50*/  LEA.HI.X.SX32 R63, R238, R7, 0x2, P5 ;  /* 0x00000007ee3f7211 */ /* 0x000fc400028f16ff */
[C---:B------:R-:W-:Y:S01]  /*70b60*/  ISETP.LT.AND P2, PT, R240.reuse, UR6, !P0 ;  /* 0x00000006f0007c0c */ /* 0x040fe2000c741270 */
[-C--:B------:R-:W-:Y:S01]  /*70b70*/  IMAD R240, R240, R4.reuse, RZ ;  /* 0x00000004f0f07224 */ /* 0x080fe200078e02ff */
[----:B------:R-:W-:Y:S01]  /*70b80*/  LEA.HI.X.SX32 R3, R66, R7, 0x2, P6 ;  /* 0x0000000742037211 */ /* 0x000fe200030f16ff */
[----:B------:R1:W-:Y:S01]  /*70b90*/  @P3 STG.E desc[UR22][R62.64], R173 ;  /* 0x000000ad3e003986 */ /* 0x0003e2000c101916 */
[----:B------:R-:W1:Y:S03]  /*70ba0*/  LDCU UR6, c[0x0][0x39c] ;  /* 0x00007380ff0677ac */ /* 0x000e660008000800 */
[----:B------:R1:W-:Y:S01]  /*70bb0*/  @P4 STG.E desc[UR22][R2.64], R174 ;  /* 0x000000ae02004986 */ /* 0x0003e2000c101916 */
[C---:B------:R-:W-:Y:S01]  /*70bc0*/  LEA R60, P4, R240.reuse, R5, 0x2 ;  /* 0x00000005f03c7211 */ /* 0x040fe200078810ff */
[CC--:B-1----:R-:W-:Y:S01]  /*70bd0*/  IMAD R64, R241.reuse, R4.reuse, RZ ;  /* 0x00000004f1407224 */ /* 0x0c2fe200078e02ff */
[----:B------:R-:W-:Y:S01]  /*70be0*/  ISETP.LT.AND P3, PT, R241, UR7, !P0 ;  /* 0x00000007f1007c0c */ /* 0x000fe2000c761270 */
[-C--:B------:R-:W-:Y:S01]  /*70bf0*/  IMAD R66, R243, R4.reuse, RZ ;  /* 0x00000004f3427224 */ /* 0x080fe200078e02ff */
[----:B------:R-:W-:Y:S01]  /*70c00*/  LEA.HI.X.SX32 R61, R240, R7, 0x2, P4 ;  /* 0x00000007f03d7211 */ /* 0x000fe200020f16ff */
[----:B------:R-:W1:Y:S01]  /*70c10*/  LDCU UR7, c[0x0][0x39c] ;  /* 0x00007380ff0777ac */ /* 0x000e620008000800 */
[C---:B------:R-:W-:Y:S01]  /*70c20*/  ISETP.LT.AND P4, PT, R242.reuse, UR4, !P0 ;  /* 0x00000004f2007c0c */ /* 0x040fe2000c781270 */
[----:B------:R-:W-:Y:S01]  /*70c30*/  IMAD R242, R242, R4, RZ ;  /* 0x00000004f2f27224 */ /* 0x000fe200078e02ff */
[-C--:B------:R-:W-:Y:S01]  /*70c40*/  LEA R62, P5, R64, R5.reuse, 0x2 ;  /* 0x00000005403e7211 */ /* 0x080fe200078a10ff */
[----:B------:R-:W1:Y:S03]  /*70c50*/  LDCU UR4, c[0x0][0x39c] ;  /* 0x00007380ff0477ac */ /* 0x000e660008000800 */
[----:B------:R-:W-:-:S02]  /*70c60*/  LEA R2, P6, R242, R5, 0x2 ;  /* 0x00000005f2027211 */ /* 0x000fc400078c10ff */
[-C--:B------:R-:W-:Y:S01]  /*70c70*/  LEA.HI.X.SX32 R63, R64, R7.reuse, 0x2, P5 ;  /* 0x00000007403f7211 */ /* 0x080fe200028f16ff */
[----:B------:R1:W-:Y:S01]  /*70c80*/  @P2 STG.E desc[UR22][R60.64], R175 ;  /* 0x000000af3c002986 */ /* 0x0003e2000c101916 */
[----:B------:R-:W-:Y:S02]  /*70c90*/  LEA.HI.X.SX32 R3, R242, R7, 0x2, P6 ;  /* 0x00000007f2037211 */ /* 0x000fe400030f16ff */
[----:B------:R-:W-:Y:S01]  /*70ca0*/  ISETP.LT.AND P2, PT, R243, UR5, !P0 ;  /* 0x00000005f3007c0c */ /* 0x000fe2000c741270 */
[----:B------:R-:W-:Y:S01]  /*70cb0*/  @P3 STG.E desc[UR22][R62.64], R184 ;  /* 0x000000b83e003986 */ /* 0x000fe2000c101916 */
[----:B------:R-:W-:Y:S01]  /*70cc0*/  ISETP.LT.AND P3, PT, R244, UR6, !P0 ;  /* 0x00000006f4007c0c */ /* 0x000fe2000c761270 */
[----:B------:R-:W1:Y:S02]  /*70cd0*/  LDCU UR5, c[0x0][0x39c] ;  /* 0x00007380ff0577ac */ /* 0x000e640008000800 */
[----:B------:R1:W-:Y:S01]  /*70ce0*/  @P4 STG.E desc[UR22][R2.64], R185 ;  /* 0x000000b902004986 */ /* 0x0003e2000c101916 */
[----:B------:R-:W-:Y:S01]  /*70cf0*/  LEA R64, P4, R66, R5, 0x2 ;  /* 0x0000000542407211 */ /* 0x000fe200078810ff */
[-C--:B------:R-:W-:Y:S01]  /*70d00*/  IMAD R244, R244, R4.reuse, RZ ;  /* 0x00000004f4f47224 */ /* 0x080fe200078e02ff */
[----:B------:R-:W1:Y:S02]  /*70d10*/  LDCU UR6, c[0x0][0x39c] ;  /* 0x00007380ff0677ac */ /* 0x000e640008000800 */
[----:B------:R-:W-:Y:S01]  /*70d20*/  LEA.HI.X.SX32 R65, R66, R7, 0x2, P4 ;  /* 0x0000000742417211 */ /* 0x000fe200020f16ff */
[----:B------:R-:W-:Y:S01]  /*70d30*/  IMAD R66, R245, R4, RZ ;  /* 0x00000004f5427224 */ /* 0x000fe200078e02ff */
[----:B-1----:R-:W-:-:S02]  /*70d40*/  LOP3.LUT R61, R6, 0x82, RZ, 0xfc, !PT ;  /* 0x00000082063d7812 */ /* 0x002fc400078efcff */
[-C--:B------:R-:W-:Y:S01]  /*70d50*/  LEA R60, P5, R244, R5.reuse, 0x2 ;  /* 0x00000005f43c7211 */ /* 0x080fe200078a10ff */
[----:B------:R1:W-:Y:S01]  /*70d60*/  @P2 STG.E desc[UR22][R64.64], R186 ;  /* 0x000000ba40002986 */ /* 0x0003e2000c101916 */
[----:B------:R-:W-:Y:S02]  /*70d70*/  ISETP.LT.AND P4, PT, R245, UR8, !P0 ;  /* 0x00000008f5007c0c */ /* 0x000fe4000c781270 */
[----:B------:R-:W-:Y:S02]  /*70d80*/  ISETP.LT.AND P2, PT, R61, UR9, !P0 ;  /* 0x000000093d007c0c */ /* 0x000fe4000c741270 */
[----:B------:R-:W-:Y:S02]  /*70d90*/  LEA R2, P6, R66, R5, 0x2 ;  /* 0x0000000542027211 */ /* 0x000fe400078c10ff */
[-C--:B------:R-:W-:Y:S02]  /*70da0*/  LEA.HI.X.SX32 R61, R244, R7.reuse, 0x2, P5 ;  /* 0x00000007f43d7211 */ /* 0x080fe400028f16ff */
[C---:B------:R-:W-:Y:S01]  /*70db0*/  ISETP.LT.AND P5, PT, R246.reuse, UR4, !P0 ;  /* 0x00000004f6007c0c */ /* 0x040fe2000c7a1270 */
[-C--:B------:R-:W-:Y:S01]  /*70dc0*/  IMAD R246, R246, R4.reuse, RZ ;  /* 0x00000004f6f67224 */ /* 0x080fe200078e02ff */
[----:B------:R-:W-:Y:S01]  /*70dd0*/  LEA.HI.X.SX32 R3, R66, R7, 0x2, P6 ;  /* 0x0000000742037211 */ /* 0x000fe200030f16ff */
[----:B------:R-:W1:Y:S01]  /*70de0*/  LDCU UR4, c[0x0][0x39c] ;  /* 0x00007380ff0477ac */ /* 0x000e620008000800 */
[----:B------:R-:W-:Y:S01]  /*70df0*/  IMAD R66, R247, R4, RZ ;  /* 0x00000004f7427224 */ /* 0x000fe200078e02ff */
[----:B------:R-:W-:Y:S01]  /*70e00*/  @P3 STG.E desc[UR22][R60.64], R187 ;  /* 0x000000bb3c003986 */ /* 0x000fe2000c101916 */
[----:B------:R-:W-:-:S03]  /*70e10*/  LEA R62, P3, R246, R5, 0x2 ;  /* 0x00000005f63e7211 */ /* 0x000fc600078610ff */
[----:B------:R1:W-:Y:S02]  /*70e20*/  @P4 STG.E desc[UR22][R2.64], R188 ;  /* 0x000000bc02004986 */ /* 0x0003e4000c101916 */
[----:B-1----:R-:W-:Y:S02]  /*70e30*/  LEA R64, P6, R66, R5, 0x2 ;  /* 0x0000000542407211 */ /* 0x002fe400078c10ff */
[----:B------:R-:W-:Y:S01]  /*70e40*/  ISETP.LT.AND P4, PT, R247, UR5, !P0 ;  /* 0x00000005f7007c0c */ /* 0x000fe2000c781270 */
[----:B------:R-:W1:Y:S01]  /*70e50*/  LDCU UR5, c[0x0][0x39c] ;  /* 0x00007380ff0577ac */ /* 0x000e620008000800 */
[-C--:B------:R-:W-:Y:S02]  /*70e60*/  LEA.HI.X.SX32 R63, R246, R7.reuse, 0x2, P3 ;  /* 0x00000007f63f7211 */ /* 0x080fe400018f16ff */
[C---:B------:R-:W-:Y:S01]  /*70e70*/  ISETP.LT.AND P3, PT, R248.reuse, UR7, !P0 ;  /* 0x00000007f8007c0c */ /* 0x040fe2000c761270 */
[-C--:B------:R-:W-:Y:S01]  /*70e80*/  IMAD R248, R248, R4.reuse, RZ ;  /* 0x00000004f8f87224 */ /* 0x080fe200078e02ff */
[----:B------:R-:W-:Y:S01]  /*70e90*/  LEA.HI.X.SX32 R65, R66, R7, 0x2, P6 ;  /* 0x0000000742417211 */ /* 0x000fe200030f16ff */
[----:B------:R1:W-:Y:S01]  /*70ea0*/  @P5 STG.E desc[UR22][R62.64], R189 ;  /* 0x000000bd3e005986 */ /* 0x0003e2000c101916 */
[C---:B------:R-:W-:Y:S01]  /*70eb0*/  ISETP.LT.AND P6, PT, R249.reuse, UR6, !P0 ;  /* 0x00000006f9007c0c */ /* 0x040fe2000c7c1270 */
[----:B------:R-:W1:Y:S01]  /*70ec0*/  LDCU UR6, c[0x0][0x39c] ;  /* 0x00007380ff0677ac */ /* 0x000e620008000800 */
[C---:B------:R-:W-:Y:S01]  /*70ed0*/  LEA R2, P5, R248.reuse, R5, 0x2 ;  /* 0x00000005f8027211 */ /* 0x040fe200078a10ff */
[-C--:B------:R-:W-:Y:S01]  /*70ee0*/  IMAD R66, R249, R4.reuse, RZ ;  /* 0x00000004f9427224 */ /* 0x080fe200078e02ff */
[----:B------:R-:W4:Y:S02]  /*70ef0*/  LDCU UR7, c[0x0][0x39c] ;  /* 0x00007380ff0777ac */ /* 0x000f240008000800 */
[----:B------:R-:W-:Y:S01]  /*70f00*/  LEA.HI.X.SX32 R3, R248, R7, 0x2, P5 ;  /* 0x00000007f8037211 */ /* 0x000fe200028f16ff */
[----:B------:R1:W-:Y:S01]  /*70f10*/  @P4 STG.E desc[UR22][R64.64], R190 ;  /* 0x000000be40004986 */ /* 0x0003e2000c101916 */
[C---:B------:R-:W-:Y:S01]  /*70f20*/  ISETP.LT.AND P5, PT, R250.reuse, UR4, !P0 ;  /* 0x00000004fa007c0c */ /* 0x040fe2000c7a1270 */
[----:B------:R-:W-:Y:S01]  /*70f30*/  IMAD R250, R250, R4, RZ ;  /* 0x00000004fafa7224 */ /* 0x000fe200078e02ff */
[C---:B------:R-:W-:Y:S01]  /*70f40*/  LEA R60, P4, R66.reuse, R5, 0x2 ;  /* 0x00000005423c7211 */ /* 0x040fe200078810ff */
[----:B------:R1:W-:Y:S01]  /*70f50*/  @P3 STG.E desc[UR22][R2.64], R191 ;  /* 0x000000bf02003986 */ /* 0x0003e2000c101916 */
[----:B------:R-:W1:Y:S02]  /*70f60*/  LDCU UR4, c[0x0][0x39c] ;  /* 0x00007380ff0477ac */ /* 0x000e640008000800 */
[----:B------:R-:W-:-:S02]  /*70f70*/  LEA.HI.X.SX32 R61, R66, R7, 0x2, P4 ;  /* 0x00000007423d7211 */ /* 0x000fc400020f16ff */
[C---:B-1----:R-:W-:Y:S02]  /*70f80*/  LEA R62, P3, R250.reuse, R5, 0x2 ;  /* 0x00000005fa3e7211 */ /* 0x042fe400078610ff */
[C---:B------:R-:W-:Y:S01]  /*70f90*/  ISETP.LT.AND P4, PT, R251.reuse, UR5, !P0 ;  /* 0x00000005fb007c0c */ /* 0x040fe2000c781270 */
[----:B------:R-:W1:Y:S01]  /*70fa0*/  LDCU UR5, c[0x0][0x39c] ;  /* 0x00007380ff0577ac */ /* 0x000e620008000800 */
[----:B------:R-:W-:Y:S01]  /*70fb0*/  LEA.HI.X.SX32 R63, R250, R7, 0x2, P3 ;  /* 0x00000007fa3f7211 */ /* 0x000fe200018f16ff */
[-C--:B------:R-:W-:Y:S01]  /*70fc0*/  IMAD R66, R251, R4.reuse, RZ ;  /* 0x00000004fb427224 */ /* 0x080fe200078e02ff */
[C---:B------:R-:W-:Y:S01]  /*70fd0*/  ISETP.LT.AND P3, PT, R0.reuse, UR6, !P0 ;  /* 0x0000000600007c0c */ /* 0x040fe2000c761270 */
[----:B------:R-:W-:Y:S01]  /*70fe0*/  IMAD R0, R0, R4, RZ ;  /* 0x0000000400007224 */ /* 0x000fe200078e02ff */
[----:B------:R-:W1:Y:S01]  /*70ff0*/  LDCU UR6, c[0x0][0x39c] ;  /* 0x00007380ff0677ac */ /* 0x000e620008000800 */
[----:B------:R1:W-:Y:S01]  /*71000*/  @P6 STG.E desc[UR22][R60.64], R72 ;  /* 0x000000483c006986 */ /* 0x0003e2000c101916 */
[----:B------:R-:W-:-:S03]  /*71010*/  LEA R64, P6, R66, R5, 0x2 ;  /* 0x0000000542407211 */ /* 0x000fc600078c10ff */
[----:B------:R-:W-:Y:S01]  /*71020*/  @P5 STG.E desc[UR22][R62.64], R73 ;  /* 0x000000493e005986 */ /* 0x000fe2000c101916 */
[----:B------:R-:W-:Y:S02]  /*71030*/  LEA R2, P5, R0, R5, 0x2 ;  /* 0x0000000500027211 */ /* 0x000fe400078a10ff */
[-C--:B------:R-:W-:Y:S02]  /*71040*/  LEA.HI.X.SX32 R65, R66, R7.reuse, 0x2, P6 ;  /* 0x0000000742417211 */ /* 0x080fe400030f16ff */
[----:B-1----:R-:W-:Y:S02]  /*71050*/  LOP3.LUT R61, R6, 0x80, RZ, 0xfc, !PT ;  /* 0x00000080063d7812 */ /* 0x002fe400078efcff */
[----:B------:R-:W-:Y:S02]  /*71060*/  LEA.HI.X.SX32 R3, R0, R7, 0x2, P5 ;  /* 0x0000000700037211 */ /* 0x000fe400028f16ff */
[----:B------:R-:W-:Y:S01]  /*71070*/  LOP3.LUT R60, R6, 0x84, RZ, 0xfc, !PT ;  /* 0x00000084063c7812 */ /* 0x000fe200078efcff */
[C---:B------:R-:W-:Y:S01]  /*71080*/  IMAD R0, R61.reuse, R4, RZ ;  /* 0x000000043d007224 */ /* 0x040fe200078e02ff */
[----:B------:R-:W-:Y:S01]  /*71090*/  ISETP.LT.AND P6, PT, R61, UR4, !P0 ;  /* 0x000000043d007c0c */ /* 0x000fe2000c7c1270 */
[----:B------:R1:W-:Y:S01]  /*710a0*/  @P4 STG.E desc[UR22][R64.64], R74 ;  /* 0x0000004a40004986 */ /* 0x0003e2000c101916 */
[----:B------:R-:W-:Y:S01]  /*710b0*/  ISETP.LT.AND P5, PT, R60, UR5, !P0 ;  /* 0x000000053c007c0c */ /* 0x000fe2000c7a1270 */
[----:B------:R-:W4:Y:S01]  /*710c0*/  LDCU UR4, c[0x0][0x39c] ;  /* 0x00007380ff0477ac */ /* 0x000f220008000800 */
[----:B------:R-:W-:Y:S01]  /*710d0*/  LOP3.LUT R61, R6, 0x86, RZ, 0xfc, !PT ;  /* 0x00000086063d7812 */ /* 0x000fe200078efcff */
[----:B------:R4:W-:Y:S01]  /*710e0*/  @P3 STG.E desc[UR22][R2.64], R75 ;  /* 0x0000004b02003986 */ /* 0x0009e2000c101916 */
[----:B------:R-:W-:Y:S01]  /*710f0*/  LEA R60, P3, R0, R5, 0x2 ;  /* 0x00000005003c7211 */ /* 0x000fe200078610ff */
[----:B------:R-:W3:Y:S01]  /*71100*/  LDCU UR5, c[0x0][0x39c] ;  /* 0x00007380ff0577ac */ /* 0x000ee20008000800 */
[----:B------:R-:W-:-:S02]  /*71110*/  ISETP.LT.AND P4, PT, R61, UR6, !P0 ;  /* 0x000000063d007c0c */ /* 0x000fc4000c781270 */
[----:B------:R-:W-:Y:S01]  /*71120*/  LEA.HI.X.SX32 R61, R0, R7, 0x2, P3 ;  /* 0x00000007003d7211 */ /* 0x000fe200018f16ff */
[----:B------:R-:W3:Y:S01]  /*71130*/  LDCU UR6, c[0x0][0x39c] ;  /* 0x00007380ff0677ac */ /* 0x000ee20008000800 */
[----:B-1----:R-:W-:-:S04]  /*71140*/  IMAD R64, R4, 0x2, R0 ;  /* 0x0000000204407824 */ /* 0x002fc800078e0200 */
[----:B------:R-:W-:Y:S01]  /*71150*/  IMAD R0, R4, 0x2, R64 ;  /* 0x0000000204007824 */ /* 0x000fe200078e0240 */
[-C--:B------:R-:W-:Y:S01]  /*71160*/  LEA R62, P3, R64, R5.reuse, 0x2 ;  /* 0x00000005403e7211 */ /* 0x080fe200078610ff */
[----:B------:R1:W-:Y:S03]  /*71170*/  @P6 STG.E desc[UR22][R60.64], R80 ;  /* 0x000000503c006986 */ /* 0x0003e6000c101916 */
[----:B----4-:R-:W-:Y:S02]  /*71180*/  LEA R2, P6, R0, R5, 0x2 ;  /* 0x0000000500027211 */ /* 0x010fe400078c10ff */
[-C--:B------:R-:W-:Y:S02]  /*71190*/  LEA.HI.X.SX32 R63, R64, R7.reuse, 0x2, P3 ;  /* 0x00000007403f7211 */ /* 0x080fe400018f16ff */
[----:B------:R-:W-:Y:S01]  /*711a0*/  LEA.HI.X.SX32 R3, R0, R7, 0x2, P6 ;  /* 0x0000000700037211 */ /* 0x000fe200030f16ff */
[----:B------:R-:W-:Y:S01]  /*711b0*/  IMAD R0, R4, 0x2, R0 ;  /* 0x0000000204007824 */ /* 0x000fe200078e0200 */
[----:B------:R-:W-:-:S02]  /*711c0*/  LOP3.LUT R65, R6, 0x88, RZ, 0xfc, !PT ;  /* 0x0000008806417812 */ /* 0x000fc400078efcff */
[----:B------:R-:W-:Y:S01]  /*711d0*/  LOP3.LUT R64, R6, 0x8a, RZ, 0xfc, !PT ;  /* 0x0000008a06407812 */ /* 0x000fe200078efcff */
[----:B------:R4:W-:Y:S01]  /*711e0*/  @P2 STG.E desc[UR22][R62.64], R81 ;  /* 0x000000513e002986 */ /* 0x0009e2000c101916 */
[----:B------:R-:W-:Y:S02]  /*711f0*/  ISETP.LT.AND P3, PT, R65, UR7, !P0 ;  /* 0x0000000741007c0c */ /* 0x000fe4000c761270 */
[----:B------:R-:W-:Y:S01]  /*71200*/  ISETP.LT.AND P2, PT, R64, UR4, !P0 ;  /* 0x0000000440007c0c */ /* 0x000fe2000c741270 */
[----:B------:R-:W-:Y:S01]  /*71210*/  IMAD R64, R4, 0x2, R0 ;  /* 0x0000000204407824 */ /* 0x000fe200078e0200 */
[----:B------:R-:W-:Y:S01]  /*71220*/  LOP3.LUT R65, R6, 0x8c, RZ, 0xfc, !PT ;  /* 0x0000008c06417812 */ /* 0x000fe200078efcff */
[----:B------:R-:W2:Y:S01]  /*71230*/  LDCU UR4, c[0x0][0x39c] ;  /* 0x00007380ff0477ac */ /* 0x000ea20008000800 */
[C---:B-1----:R-:W-:Y:S01]  /*71240*/  LEA R60, P6, R0.reuse, R5, 0x2 ;  /* 0x00000005003c7211 */ /* 0x042fe200078c10ff */
[----:B------:R1:W-:Y:S01]  /*71250*/  @P5 STG.E desc[UR22][R2.64], R82 ;  /* 0x0000005202005986 */ /* 0x0003e2000c101916 */
[----:B---3--:R-:W-:Y:S01]  /*71260*/  ISETP.LT.AND P5, PT, R65, UR5, !P0 ;  /* 0x0000000541007c0c */ /* 0x008fe2000c7a1270 */
[----:B------:R-:W3:Y:S01]  /*71270*/  LDCU UR5, c[0x0][0x39c] ;  /* 0x00007380ff0577ac */ /* 0x000ee20008000800 */
[----:B------:R-:W-:Y:S01]  /*71280*/  LEA.HI.X.SX32 R61, R0, R7, 0x2, P6 ;  /* 0x00000007003d7211 */ /* 0x000fe200030f16ff */
[----:B------:R-:W-:Y:S01]  /*71290*/  IMAD R0, R4, 0x2, R64 ;  /* 0x0000000204007824 */ /* 0x000fe200078e0240 */
[----:B----4-:R-:W-:-:S02]  /*712a0*/  LEA R62, P6, R64, R5, 0x2 ;  /* 0x00000005403e7211 */ /* 0x010fc400078c10ff */
[----:B------:R-:W-:Y:S01]  /*712b0*/  LOP3.LUT R65, R6, 0x8e, RZ, 0xfc, !PT ;  /* 0x0000008e06417812 */ /* 0x000fe200078efcff */
[----:B------:R4:W-:Y:S01]  /*712c0*/  @P4 STG.E desc[UR22][R60.64], R83 ;  /* 0x000000533c004986 */ /* 0x0009e2000c101916 */
[----:B------:R-:W-:Y:S01]  /*712d0*/  LEA.HI.X.SX32 R63, R64, R7, 0x2, P6 ;  /* 0x00000007403f7211 */ /* 0x000fe200030f16ff */
[----:B------:R-:W-:Y:S01]  /*712e0*/  IMAD R66, R4, 0x2, R0 ;  /* 0x0000000204427824 */ /* 0x000fe200078e0200 */
[----:B------:R-:W-:Y:S01]  /*712f0*/  ISETP.LT.AND P4, PT, R65, UR6, !P0 ;  /* 0x0000000641007c0c */ /* 0x000fe2000c781270 */
[----:B------:R-:W4:Y:S01]  /*71300*/  LDCU UR6, c[0x0][0x39c] ;  /* 0x00007380ff0677ac */ /* 0x000f220008000800 */
[----:B-1----:R-:W-:Y:S02]  /*71310*/  LEA R2, P6, R0, R5, 0x2 ;  /* 0x0000000500027211 */ /* 0x002fe400078c10ff */
[----:B------:R-:W-:Y:S02]  /*71320*/  LOP3.LUT R65, R6, 0x90, RZ, 0xfc, !PT ;  /* 0x0000009006417812 */ /* 0x000fe400078efcff */
[----:B------:R-:W-:-:S02]  /*71330*/  LEA.HI.X.SX32 R3, R0, R7, 0x2, P6 ;  /* 0x0000000700037211 */ /* 0x000fc400030f16ff */
[----:B------:R-:W-:Y:S01]  /*71340*/  LEA R64, P6, R66, R5, 0x2 ;  /* 0x0000000542407211 */ /* 0x000fe200078c10ff */
[----:B------:R1:W-:Y:S01]  /*71350*/  @P3 STG.E desc[UR22][R62.64], R88 ;  /* 0x000000583e003986 */ /* 0x0003e2000c101916 */
[----:B--2---:R-:W-:Y:S01]  /*71360*/  ISETP.LT.AND P3, PT, R65, UR4, !P0 ;  /* 0x0000000441007c0c */ /* 0x004fe2000c761270 */
[----:B------:R-:W2:Y:S01]  /*71370*/  LDCU UR4, c[0x0][0x39c] ;  /* 0x00007380ff0477ac */ /* 0x000ea20008000800 */
[----:B------:R-:W-:Y:S02]  /*71380*/  LOP3.LUT R0, R6, 0x92, RZ, 0xfc, !PT ;  /* 0x0000009206007812 */ /* 0x000fe400078efcff */
[----:B------:R-:W-:Y:S01]  /*71390*/  LEA.HI.X.SX32 R65, R66, R7, 0x2, P6 ;  /* 0x0000000742417211 */ /* 0x000fe200030f16ff */
[----:B------:R-:W-:Y:S01]  /*713a0*/  IMAD R66, R4, 0x2, R66 ;  /* 0x0000000204427824 */ /* 0x000fe200078e0242 */
[----:B------:R2:W-:Y:S01]  /*713b0*/  @P2 STG.E desc[UR22][R2.64], R89 ;  /* 0x0000005902002986 */ /* 0x0005e2000c101916 */
[----:B---3--:R-:W-:Y:S01]  /*713c0*/  ISETP.LT.AND P2, PT, R0, UR5, !P0 ;  /* 0x0000000500007c0c */ /* 0x008fe2000c741270 */
[----:B------:R-:W3:Y:S01]  /*713d0*/  LDCU UR5, c[0x0][0x39c] ;  /* 0x00007380ff0577ac */ /* 0x000ee20008000800 */
[----:B------:R-:W-:Y:S01]  /*713e0*/  IMAD R0, R4, 0x2, R66 ;  /* 0x0000000204007824 */ /* 0x000fe200078e0242 */
[----:B------:R2:W-:Y:S01]  /*713f0*/  @P5 STG.E desc[UR22][R64.64], R90 ;  /* 0x0000005a40005986 */ /* 0x0005e2000c101916 */
[----:B----4-:R-:W-:-:S02]  /*71400*/  LEA R60, P5, R66, R5, 0x2 ;  /* 0x00000005423c7211 */ /* 0x010fc400078a10ff */
[----:B-1----:R-:W-:Y:S02]  /*71410*/  LOP3.LUT R63, R6, 0x94, RZ, 0xfc, !PT ;  /* 0x00000094063f7812 */ /* 0x002fe400078efcff */
[----:B------:R-:W-:Y:S02]  /*71420*/  LEA.HI.X.SX32 R61, R66, R7, 0x2, P5 ;  /* 0x00000007423d7211 */ /* 0x000fe400028f16ff */
[C---:B------:R-:W-:Y:S02]  /*71430*/  LEA R62, P6, R0.reuse, R5, 0x2 ;  /* 0x00000005003e7211 */ /* 0x040fe400078c10ff */
[----:B------:R-:W-:Y:S01]  /*71440*/  ISETP.LT.AND P5, PT, R63, UR6, !P0 ;  /* 0x000000063f007c0c */ /* 0x000fe2000c7a1270 */
[----:B------:R-:W1:Y:S01]  /*71450*/  LDCU UR6, c[0x0][0x39c] ;  /* 0x00007380ff0677ac */ /* 0x000e620008000800 */
[----:B------:R-:W-:Y:S01]  /*71460*/  LEA.HI.X.SX32 R63, R0, R7, 0x2, P6 ;  /* 0x00000007003f7211 */ /* 0x000fe200030f16ff */
[----:B------:R-:W-:Y:S01]  /*71470*/  IMAD R0, R4, 0x2, R0 ;  /* 0x0000000204007824 */ /* 0x000fe200078e0200 */
[----:B--2---:R-:W-:Y:S01]  /*71480*/  LOP3.LUT R2, R6, 0x96, RZ, 0xfc, !PT ;  /* 0x0000009606027812 */ /* 0x004fe200078efcff */
[----:B------:R2:W-:Y:S03]  /*71490*/  @P4 STG.E desc[UR22][R60.64], R91 ;  /* 0x0000005b3c004986 */ /* 0x0005e6000c101916 */
[----:B------:R-:W-:Y:S01]  /*714a0*/  ISETP.LT.AND P4, PT, R2, UR4, !P0 ;  /* 0x0000000402007c0c */ /* 0x000fe2000c781270 */
[----:B------:R4:W-:Y:S01]  /*714b0*/  @P3 STG.E desc[UR22][R62.64], R96 ;  /* 0x000000603e003986 */ /* 0x0009e2000c101916 */
[----:B------:R-:W-:Y:S01]  /*714c0*/  LEA R2, P3, R0, R5, 0x2 ;  /* 0x0000000500027211 */ /* 0x000fe200078610ff */
[----:B------:R-:W4:Y:S01]  /*714d0*/  LDCU UR4, c[0x0][0x39c] ;  /* 0x00007380ff0477ac */ /* 0x000f220008000800 */
[----:B------:R-:W-:Y:S01]  /*714e0*/  IMAD R64, R4, 0x2, R0 ;  /* 0x0000000204407824 */ /* 0x000fe200078e0200 */
[----:B------:R-:W-:-:S02]  /*714f0*/  LOP3.LUT R65, R6, 0x98, RZ, 0xfc, !PT ;  /* 0x0000009806417812 */ /* 0x000fc400078efcff */
[----:B------:R-:W-:Y:S01]  /*71500*/  LEA.HI.X.SX32 R3, R0, R7, 0x2, P3 ;  /* 0x0000000700037211 */ /* 0x000fe200018f16ff */
[----:B------:R-:W-:Y:S01]  /*71510*/  IMAD R0, R4, 0x2, R64 ;  /* 0x0000000204007824 */ /* 0x000fe200078e0240 */
[----:B--2---:R-:W-:Y:S02]  /*71520*/  LOP3.LUT R61, R6, 0x9a, RZ, 0xfc, !PT ;  /* 0x0000009a063d7812 */ /* 0x004fe400078efcff */
[----:B---3--:R-:W-:Y:S01]  /*71530*/  ISETP.LT.AND P3, PT, R65, UR5, !P0 ;  /* 0x0000000541007c0c */ /* 0x008fe2000c761270 */
[----:B------:R-:W2:Y:S01]  /*71540*/  LDCU UR5, c[0x0][0x39c] ;  /* 0x00007380ff0577ac */ /* 0x000ea20008000800 */
[C---:B------:R-:W-:Y:S01]  /*71550*/  LEA R60, P6, R64.reuse, R5, 0x2 ;  /* 0x00000005403c7211 */ /* 0x040fe200078c10ff */
[----:B------:R3:W-:Y:S01]  /*71560*/  @P2 STG.E desc[UR22][R2.64], R97 ;  /* 0x0000006102002986 */ /* 0x0007e2000c101916 */
[----:B-1----:R-:W-:Y:S01]  /*71570*/  ISETP.LT.AND P2, PT, R61, UR6, !P0 ;  /* 0x000000063d007c0c */ /* 0x002fe2000c741270 */
[----:B------:R-:W1:Y:S01]  /*71580*/  LDCU UR6, c[0x0][0x39c] ;  /* 0x00007380ff0677ac */ /* 0x000e620008000800 */
[----:B------:R-:W-:Y:S01]  /*71590*/  LEA.HI.X.SX32 R61, R64, R7, 0x2, P6 ;  /* 0x00000007403d7211 */ /* 0x000fe200030f16ff */
[----:B------:R-:W-:Y:S01]  /*715a0*/  IMAD R66, R4, 0x2, R0 ;  /* 0x0000000204427824 */ /* 0x000fe200078e0200 */
[----:B----4-:R-:W-:-:S02]  /*715b0*/  LEA R62, P6, R0, R5, 0x2 ;  /* 0x00000005003e7211 */ /* 0x010fc400078c10ff */
[----:B------:R-:W-:Y:S02]  /*715c0*/  LOP3.LUT R65, R6, 0x9c, RZ, 0xfc, !PT ;  /* 0x0000009c06417812 */ /* 0x000fe400078efcff */
[----:B------:R-:W-:Y:S02]  /*715d0*/  LEA.HI.X.SX32 R63, R0, R7, 0x2, P6 ;  /* 0x00000007003f7211 */ /* 0x000fe400030f16ff */
[C---:B------:R-:W-:Y:S01]  /*715e0*/  LEA R64, P6, R66.reuse, R5, 0x2 ;  /* 0x0000000542407211 */ /* 0x040fe200078c10ff */
[----:B------:R4:W-:Y:S01]  /*715f0*/  @P5 STG.E desc[UR22][R60.64], R98 ;  /* 0x000000623c005986 */ /* 0x0009e2000c101916 */
[----:B------:R-:W-:Y:S01]  /*71600*/  ISETP.LT.AND P5, PT, R65, UR4, !P0 ;  /* 0x0000000441007c0c */ /* 0x000fe2000c7a1270 */
[----:B------:R-:W4:Y:S01]  /*71610*/  LDCU UR4, c[0x0][0x39c] ;  /* 0x00007380ff0477ac */ /* 0x000f220008000800 */
[----:B------:R-:W-:Y:S01]  /*71620*/  LEA.HI.X.SX32 R65, R66, R7, 0x2, P6 ;  /* 0x0000000742417211 */ /* 0x000fe200030f16ff */
[----:B------:R-:W-:Y:S01]  /*71630*/  IMAD R66, R4, 0x2, R66 ;  /* 0x0000000204427824 */ /* 0x000fe200078e0242 */
[C---:B------:R-:W-:Y:S01]  /*71640*/  LOP3.LUT R0, R6.reuse, 0x9e, RZ, 0xfc, !PT ;  /* 0x0000009e06007812 */ /* 0x040fe200078efcff */
[----:B------:R4:W-:Y:S01]  /*71650*/  @P4 STG.E desc[UR22][R62.64], R99 ;  /* 0x000000633e004986 */ /* 0x0009e2000c101916 */
[----:B---3--:R-:W-:-:S02]  /*71660*/  LOP3.LUT R3, R6, 0xa0, RZ, 0xfc, !PT ;  /* 0x000000a006037812 */ /* 0x008fc400078efcff */
[----:B--2---:R-:W-:Y:S01]  /*71670*/  ISETP.LT.AND P4, PT, R0, UR5, !P0 ;  /* 0x0000000500007c0c */ /* 0x004fe2000c781270 */
[----:B------:R-:W-:Y:S01]  /*71680*/  IMAD R0, R4, 0x2, R66 ;  /* 0x0000000204007824 */ /* 0x000fe200078e0242 */
[C---:B------:R-:W-:Y:S01]  /*71690*/  LEA R2, P6, R66.reuse, R5, 0x2 ;  /* 0x0000000542027211 */ /* 0x040fe200078c10ff */
[----:B------:R-:W2:Y:S01]  /*716a0*/  LDCU UR5, c[0x0][0x39c] ;  /* 0x00007380ff0577ac */ /* 0x000ea20008000800 */
[----:B------:R3:W-:Y:S01]  /*716b0*/  @P3 STG.E desc[UR22][R64.64], R104 ;  /* 0x0000006840003986 */ /* 0x0007e2000c101916 */
[----:B-1----:R-:W-:Y:S02]  /*716c0*/  ISETP.LT.AND P3, PT, R3, UR6, !P0 ;  /* 0x0000000603007c0c */ /* 0x002fe4000c761270 */
[----:B------:R-:W-:Y:S01]  /*716d0*/  LEA.HI.X.SX32 R3, R66, R7, 0x2, P6 ;  /* 0x0000000742037211 */ /* 0x000fe200030f16ff */
[----:B------:R-:W-:Y:S01]  /*716e0*/  IMAD R66, R4, 0x2, R0 ;  /* 0x0000000204427824 */ /* 0x000fe200078e0200 */
[----:B----4-:R-:W-:Y:S01]  /*716f0*/  LEA R60, P6, R0, R5, 0x2 ;  /* 0x00000005003c7211 */ /* 0x010fe200078c10ff */
[----:B------:R-:W1:Y:S01]  /*71700*/  LDCU UR6, c[0x0][0x39c] ;  /* 0x00007380ff0677ac */ /* 0x000e620008000800 */
[----:B------:R-:W-:-:S02]  /*71710*/  LOP3.LUT R63, R6, 0xa2, RZ, 0xfc, !PT ;  /* 0x000000a2063f7812 */ /* 0x000fc400078efcff */
[----:B------:R-:W-:Y:S01]  /*71720*/  LEA.HI.X.SX32 R61, R0, R7, 0x2, P6 ;  /* 0x00000007003d7211 */ /* 0x000fe200030f16ff */
[----:B------:R4:W-:Y:S01]  /*71730*/  @P2 STG.E desc[UR22][R2.64], R105 ;  /* 0x0000006902002986 */ /* 0x0009e2000c101916 */
[C---:B------:R-:W-:Y:S02]  /*71740*/  LEA R62, P6, R66.reuse, R5, 0x2 ;  /* 0x00000005423e7211 */ /* 0x040fe400078c10ff */
[----:B------:R-:W-:Y:S01]  /*71750*/  ISETP.LT.AND P2, PT, R63, UR4, !P0 ;  /* 0x000000043f007c0c */ /* 0x000fe2000c741270 */
[----:B------:R-:W1:Y:S01]  /*71760*/  LDCU UR4, c[0x0][0x39c] ;  /* 0x00007380ff0477ac */ /* 0x000e620008000800 */
[----:B------:R-:W-:Y:S01]  /*71770*/  LEA.HI.X.SX32 R63, R66, R7, 0x2, P6 ;  /* 0x00000007423f7211 */ /* 0x000fe200030f16ff */
[----:B------:R-:W-:Y:S01]  /*71780*/  IMAD R66, R4, 0x2, R66 ;  /* 0x0000000204427824 */ /* 0x000fe200078e0242 */
[C---:B------:R-:W-:Y:S01]  /*71790*/  LOP3.LUT R0, R6.reuse, 0xa4, RZ, 0xfc, !PT ;  /* 0x000000a406007812 */ /* 0x040fe200078efcff */
[----:B------:R1:W-:Y:S01]  /*717a0*/  @P5 STG.E desc[UR22][R60.64], R106 ;  /* 0x0000006a3c005986 */ /* 0x0003e2000c101916 */
[----:B---3--:R-:W-:-:S02]  /*717b0*/  LOP3.LUT R64, R6, 0xa6, RZ, 0xfc, !PT ;  /* 0x000000a606407812 */ /* 0x008fc400078efcff */
[----:B--2---:R-:W-:Y:S01]  /*717c0*/  ISETP.LT.AND P5, PT, R0, UR5, !P0 ;  /* 0x0000000500007c0c */ /* 0x004fe2000c7a1270 */
[----:B------:R-:W-:Y:S01]  /*717d0*/  IMAD R0, R4, 0x2, R66 ;  /* 0x0000000204007824 */ /* 0x000fe200078e0242 */
[----:B----4-:R-:W-:Y:S01]  /*717e0*/  LEA R2, P6, R66, R5, 0x2 ;  /* 0x0000000542027211 */ /* 0x010fe200078c10ff */
[----:B------:R-:W2:Y:S01]  /*717f0*/  LDCU UR5, c[0x0][0x39c] ;  /* 0x00007380ff0577ac */ /* 0x000ea20008000800 */
[----:B------:R3:W-:Y:S01]  /*71800*/  @P4 STG.E desc[UR22][R62.64], R107 ;  /* 0x0000006b3e004986 */ /* 0x0007e2000c101916 */
[----:B-1----:R-:W-:Y:S01]  /*71810*/  ISETP.LT.AND P4, PT, R64, UR6, !P0 ;  /* 0x0000000640007c0c */ /* 0x002fe2000c781270 */
[----:B------:R-:W-:Y:S01]  /*71820*/  IMAD R64, R4, 0x2, R0 ;  /* 0x0000000204407824 */ /* 0x000fe200078e0200 */
[----:B------:R-:W-:Y:S01]  /*71830*/  LEA.HI.X.SX32 R3, R66, R7, 0x2, P6 ;  /* 0x0000000742037211 */ /* 0x000fe200030f16ff */
[----:B------:R-:W1:Y:S01]  /*71840*/  LDCU UR6, c[0x0][0x39c] ;  /* 0x00007380ff0677ac */ /* 0x000e620008000800 */
[----:B------:R-:W-:Y:S02]  /*71850*/  LEA R60, P6, R0, R5, 0x2 ;  /* 0x00000005003c7211 */ /* 0x000fe400078c10ff */
[----:B------:R-:W-:Y:S01]  /*71860*/  LOP3.LUT R65, R6, 0xa8, RZ, 0xfc, !PT ;  /* 0x000000a806417812 */ /* 0x000fe200078efcff */
[----:B------:R4:W-:Y:S01]  /*71870*/  @P3 STG.E desc[UR22][R2.64], R112 ;  /* 0x0000007002003986 */ /* 0x0009e2000c101916 */
[----:B------:R-:W-:Y:S01]  /*71880*/  LEA.HI.X.SX32 R61, R0, R7, 0x2, P6 ;  /* 0x00000007003d7211 */ /* 0x000fe200030f16ff */
[----:B------:R-:W-:Y:S01]  /*71890*/  IMAD R0, R4, 0x2, R64 ;  /* 0x0000000204007824 */ /* 0x000fe200078e0240 */
[----:B------:R-:W-:Y:S01]  /*718a0*/  ISETP.LT.AND P3, PT, R65, UR4, !P0 ;  /* 0x0000000441007c0c */ /* 0x000fe2000c761270 */
[----:B------:R-:W4:Y:S01]  /*718b0*/  LDCU UR4, c[0x0][0x39c] ;  /* 0x00007380ff0477ac */ /* 0x000f220008000800 */
[----:B---3--:R-:W-:-:S02]  /*718c0*/  LEA R62, P6, R64, R5, 0x2 ;  /* 0x00000005403e7211 */ /* 0x008fc400078c10ff */
[----:B------:R-:W-:Y:S02]  /*718d0*/  LOP3.LUT R65, R6, 0xaa, RZ, 0xfc, !PT ;  /* 0x000000aa06417812 */ /* 0x000fe400078efcff */
[----:B------:R-:W-:Y:S02]  /*718e0*/  LEA.HI.X.SX32 R63, R64, R7, 0x2, P6 ;  /* 0x00000007403f7211 */ /* 0x000fe400030f16ff */
[----:B------:R-:W-:Y:S01]  /*718f0*/  LEA R64, P6, R0, R5, 0x2 ;  /* 0x0000000500407211 */ /* 0x000fe200078c10ff */
[----:B------:R3:W-:Y:S01]  /*71900*/  @P2 STG.E desc[UR22][R60.64], R113 ;  /* 0x000000713c002986 */ /* 0x0007e2000c101916 */
[----:B--2---:R-:W-:Y:S01]  /*71910*/  ISETP.LT.AND P2, PT, R65, UR5, !P0 ;  /* 0x0000000541007c0c */ /* 0x004fe2000c741270 */
[----:B------:R-:W2:Y:S01]  /*71920*/  LDCU UR5, c[0x0][0x39c] ;  /* 0x00007380ff0577ac */ /* 0x000ea20008000800 */
[----:B------:R-:W-:Y:S02]  /*71930*/  LOP3.LUT R66, R6, 0xac, RZ, 0xfc, !PT ;  /* 0x000000ac06427812 */ /* 0x000fe400078efcff */
[----:B------:R-:W-:Y:S01]  /*71940*/  LEA.HI.X.SX32 R65, R0, R7, 0x2, P6 ;  /* 0x0000000700417211 */ /* 0x000fe200030f16ff */
[----:B------:R-:W-:Y:S01]  /*71950*/  IMAD R0, R4, 0x2, R0 ;  /* 0x0000000204007824 */ /* 0x000fe200078e0200 */
[----:B------:R-:W-:Y:S01]  /*71960*/  @P5 STG.E desc[UR22][R62.64], R114 ;  /* 0x000000723e005986 */ /* 0x000fe2000c101916 */
[----:B-1----:R-:W-:Y:S01]  /*71970*/  ISETP.LT.AND P5, PT, R66, UR6, !P0 ;  /* 0x0000000642007c0c */ /* 0x002fe2000c7a1270 */
[----:B------:R-:W1:Y:S01]  /*71980*/  LDCU UR6, c[0x0][0x39c] ;  /* 0x00007380ff0677ac */ /* 0x000e620008000800 */
[----:B------:R-:W-:Y:S01]  /*71990*/  IMAD R66, R4, 0x2, R0 ;  /* 0x0000000204427824 */ /* 0x000fe200078e0200 */
[----:B------:R2:W-:Y:S01]  /*719a0*/  @P4 STG.E desc[UR22][R64.64], R115 ;  /* 0x0000007340004986 */ /* 0x0005e2000c101916 */
[----:B----4-:R-:W-:-:S02]  /*719b0*/  LEA R2, P4, R0, R5, 0x2 ;  /* 0x0000000500027211 */ /* 0x010fc400078810ff */
[----:B---3--:R-:W-:Y:S02]  /*719c0*/  LOP3.LUT R61, R6, 0xae, RZ, 0xfc, !PT ;  /* 0x000000ae063d7812 */ /* 0x008fe400078efcff */
[----:B------:R-:W-:Y:S02]  /*719d0*/  LEA.HI.X.SX32 R3, R0, R7, 0x2, P4 ;  /* 0x0000000700037211 */ /* 0x000fe400020f16ff */
[C---:B------:R-:W-:Y:S02]  /*719e0*/  LEA R60, P6, R66.reuse, R5, 0x2 ;  /* 0x00000005423c7211 */ /* 0x040fe400078c10ff */
[----:B------:R-:W-:Y:S01]  /*719f0*/  ISETP.LT.AND P4, PT, R61, UR4, !P0 ;  /* 0x000000043d007c0c */ /* 0x000fe2000c781270 */
[----:B------:R-:W3:Y:S01]  /*71a00*/  LDCU UR4, c[0x0][0x39c] ;  /* 0x00007380ff0477ac */ /* 0x000ee20008000800 */
[----:B------:R-:W-:Y:S01]  /*71a10*/  LEA.HI.X.SX32 R61, R66, R7, 0x2, P6 ;  /* 0x00000007423d7211 */ /* 0x000fe200030f16ff */
[----:B------:R-:W-:Y:S01]  /*71a20*/  IMAD R66, R4, 0x2, R66 ;  /* 0x0000000204427824 */ /* 0x000fe200078e0242 */
[C---:B------:R-:W-:Y:S01]  /*71a30*/  LOP3.LUT R0, R6.reuse, 0xb0, RZ, 0xfc, !PT ;  /* 0x000000b006007812 */ /* 0x040fe200078efcff */
[----:B------:R4:W-:Y:S01]  /*71a40*/  @P3 STG.E desc[UR22][R2.64], R120 ;  /* 0x0000007802003986 */ /* 0x0009e2000c101916 */
[----:B--2---:R-:W-:-:S03]  /*71a50*/  LOP3.LUT R64, R6, 0xb2, RZ, 0xfc, !PT ;  /* 0x000000b206407812 */ /* 0x004fc600078efcff */
[----:B------:R2:W-:Y:S01]  /*71a60*/  @P2 STG.E desc[UR22][R60.64], R121 ;  /* 0x000000793c002986 */ /* 0x0005e2000c101916 */
[----:B------:R-:W-:Y:S02]  /*71a70*/  LEA R62, P2, R66, R5, 0x2 ;  /* 0x00000005423e7211 */ /* 0x000fe400078410ff */
[----:B------:R-:W-:Y:S01]  /*71a80*/  ISETP.LT.AND P3, PT, R0, UR5, !P0 ;  /* 0x0000000500007c0c */ /* 0x000fe2000c761270 */
[----:B------:R-:W2:Y:S01]  /*71a90*/  LDCU UR5, c[0x0][0x39c] ;  /* 0x00007380ff0577ac */ /* 0x000ea20008000800 */
[----:B------:R-:W-:Y:S01]  /*71aa0*/  IMAD R0, R4, 0x2, R66 ;  /* 0x0000000204007824 */ /* 0x000fe200078e0242 */
[----:B------:R-:W-:Y:S02]  /*71ab0*/  LEA.HI.X.SX32 R63, R66, R7, 0x2, P2 ;  /* 0x00000007423f7211 */ /* 0x000fe400010f16ff */
[----:B-1----:R-:W-:Y:S01]  /*71ac0*/  ISETP.LT.AND P2, PT, R64, UR6, !P0 ;  /* 0x0000000640007c0c */ /* 0x002fe2000c741270 */
[----:B------:R-:W-:Y:S01]  /*71ad0*/  IMAD R64, R4, 0x2, R0 ;  /* 0x0000000204407824 */ /* 0x000fe200078e0200 */
[----:B----4-:R-:W-:Y:S01]  /*71ae0*/  LOP3.LUT R3, R6, 0xb4, RZ, 0xfc, !PT ;  /* 0x000000b406037812 */ /* 0x010fe200078efcff */
[----:B------:R-:W1:Y:S01]  /*71af0*/  LDCU UR6, c[0x0][0x39c] ;  /* 0x00007380ff0677ac */ /* 0x000e620008000800 */
[C---:B------:R-:W-:Y:S01]  /*71b00*/  LEA R2, P6, R0.reuse, R5, 0x2 ;  /* 0x0000000500027211 */ /* 0x040fe200078c10ff */
[----:B------:R4:W-:Y:S01]  /*71b10*/  @P5 STG.E desc[UR22][R62.64], R122 ;  /* 0x0000007a3e005986 */ /* 0x0009e2000c101916 */
[----:B---3--:R-:W-:Y:S01]  /*71b20*/  ISETP.LT.AND P5, PT, R3, UR4, !P0 ;  /* 0x0000000403007c0c */ /* 0x008fe2000c7a1270 */
[----:B------:R-:W3:Y:S01]  /*71b30*/  LDCU UR4, c[0x0][0x39c] ;  /* 0x00007380ff0477ac */ /* 0x000ee20008000800 */
[----:B------:R-:W-:Y:S01]  /*71b40*/  LEA.HI.X.SX32 R3, R0, R7, 0x2, P6 ;  /* 0x0000000700037211 */ /* 0x000fe200030f16ff */
[----:B------:R-:W-:Y:S01]  /*71b50*/  IMAD R0, R4, 0x2, R64 ;  /* 0x0000000204007824 */ /* 0x000fe200078e0240 */
[----:B--2---:R-:W-:-:S02]  /*71b60*/  LEA R60, P6, R64, R5, 0x2 ;  /* 0x00000005403c7211 */ /* 0x004fc400078c10ff */
[----:B------:R-:W-:Y:S02]  /*71b70*/  LOP3.LUT R65, R6, 0xb6, RZ, 0xfc, !PT ;  /* 0x000000b606417812 */ /* 0x000fe400078efcff */
[----:B------:R-:W-:Y:S02]  /*71b80*/  LEA.HI.X.SX32 R61, R64, R7, 0x2, P6 ;  /* 0x00000007403d7211 */ /* 0x000fe400030f16ff */
[C---:B------:R-:W-:Y:S01]  /*71b90*/  LEA R64, P6, R0.reuse, R5, 0x2 ;  /* 0x0000000500407211 */ /* 0x040fe200078c10ff */
[----:B------:R2:W-:Y:S01]  /*71ba0*/  @P4 STG.E desc[UR22][R2.64], R123 ;  /* 0x0000007b02004986 */ /* 0x0005e2000c101916 */
[----:B------:R-:W-:Y:S01]  /*71bb0*/  ISETP.LT.AND P4, PT, R65, UR5, !P0 ;  /* 0x0000000541007c0c */ /* 0x000fe2000c781270 */
[----:B------:R-:W3:Y:S01]  /*71bc0*/  LDCU UR5, c[0x0][0x39c] ;  /* 0x00007380ff0577ac */ /* 0x000ee20008000800 */
[----:B------:R-:W-:Y:S01]  /*71bd0*/  LEA.HI.X.SX32 R65, R0, R7, 0x2, P6 ;  /* 0x0000000700417211 */ /* 0x000fe200030f16ff */
[----:B------:R-:W-:Y:S01]  /*71be0*/  IMAD R0, R4, 0x2, R0 ;  /* 0x0000000204007824 */ /* 0x000fe200078e0200 */
[C---:B----4-:R-:W-:Y:S01]  /*71bf0*/  LOP3.LUT R62, R6.reuse, 0xb8, RZ, 0xfc, !PT ;  /* 0x000000b8063e7812 */ /* 0x050fe200078efcff */
[----:B------:R4:W-:Y:S01]  /*71c00*/  @P3 STG.E desc[UR22][R60.64], R128 ;  /* 0x000000803c003986 */ /* 0x0009e2000c101916 */
[----:B------:R-:W-:-:S02]  /*71c10*/  LOP3.LUT R63, R6, 0xba, RZ, 0xfc, !PT ;  /* 0x000000ba063f7812 */ /* 0x000fc400078efcff */
[----:B-1----:R-:W-:Y:S01]  /*71c20*/  ISETP.LT.AND P3, PT, R62, UR6, !P0 ;  /* 0x000000063e007c0c */ /* 0x002fe2000c761270 */
[----:B------:R-:W-:Y:S01]  /*71c30*/  IMAD R62, R4, 0x2, R0 ;  /* 0x00000002043e7824 */ /* 0x000fe200078e0200 */
[----:B------:R-:W1:Y:S01]  /*71c40*/  LDCU UR6, c[0x0][0x39c] ;  /* 0x00007380ff0677ac */ /* 0x000e620008000800 */
[C---:B--2---:R-:W-:Y:S01]  /*71c50*/  LEA R2, P6, R0.reuse, R5, 0x2 ;  /* 0x0000000500027211 */ /* 0x044fe200078c10ff */
[----:B------:R2:W-:Y:S01]  /*71c60*/  @P2 STG.E desc[UR22][R64.64], R129 ;  /* 0x0000008140002986 */ /* 0x0005e2000c101916 */
[----:B---3--:R-:W-:Y:S01]  /*71c70*/  ISETP.LT.AND P2, PT, R63, UR4, !P0 ;  /* 0x000000043f007c0c */ /* 0x008fe2000c741270 */
[----:B------:R-:W3:Y:S01]  /*71c80*/  LDCU UR4, c[0x0][0x39c] ;  /* 0x00007380ff0477ac */ /* 0x000ee20008000800 */
[----:B------:R-:W-:Y:S01]  /*71c90*/  LEA.HI.X.SX32 R3, R0, R7, 0x2, P6 ;  /* 0x0000000700037211 */ /* 0x000fe200030f16ff */
[----:B------:R-:W-:Y:S01]  /*71ca0*/  IMAD R0, R4, 0x2, R62 ;  /* 0x0000000204007824 */ /* 0x000fe200078e023e */
[----:B----4-:R-:W-:Y:S02]  /*71cb0*/  LEA R60, P6, R62, R5, 0x2 ;  /* 0x000000053e3c7211 */ /* 0x010fe400078c10ff */
[----:B------:R-:W-:-:S02]  /*71cc0*/  LOP3.LUT R63, R6, 0xbc, RZ, 0xfc, !PT ;  /* 0x000000bc063f7812 */ /* 0x000fc400078efcff */
[----:B------:R-:W-:Y:S02]  /*71cd0*/  LEA.HI.X.SX32 R61, R62, R7, 0x2, P6 ;  /* 0x000000073e3d7211 */ /* 0x000fe400030f16ff */
[C---:B------:R-:W-:Y:S01]  /*71ce0*/  LEA R62, P6, R0.reuse, R5, 0x2 ;  /* 0x00000005003e7211 */ /* 0x040fe200078c10ff */
[----:B------:R4:W-:Y:S01]  /*71cf0*/  @P5 STG.E desc[UR22][R2.64], R130 ;  /* 0x0000008202005986 */ /* 0x0009e2000c101916 */
[----:B------:R-:W-:Y:S01]  /*71d00*/  ISETP.LT.AND P5, PT, R63, UR5, !P0 ;  /* 0x000000053f007c0c */ /* 0x000fe2000c7a1270 */
[----:B------:R-:W3:Y:S01]  /*71d10*/  LDCU UR5, c[0x0][0x39c] ;  /* 0x00007380ff0577ac */ /* 0x000ee20008000800 */
[----:B------:R-:W-:Y:S01]  /*71d20*/  LEA.HI.X.SX32 R63, R0, R7, 0x2, P6 ;  /* 0x00000007003f7211 */ /* 0x000fe200030f16ff */
[----:B------:R-:W-:Y:S01]  /*71d30*/  IMAD R0, R4, 0x2, R0 ;  /* 0x0000000204007824 */ /* 0x000fe200078e0200 */
[C---:B--2---:R-:W-:Y:S01]  /*71d40*/  LOP3.LUT R64, R6.reuse, 0xbe, RZ, 0xfc, !PT ;  /* 0x000000be06407812 */ /* 0x044fe200078efcff */
[----:B------:R2:W-:Y:S01]  /*71d50*/  @P4 STG.E desc[UR22][R60.64], R131 ;  /* 0x000000833c004986 */ /* 0x0005e2000c101916 */
[----:B------:R-:W-:-:S02]  /*71d60*/  LOP3.LUT R65, R6, 0xc0, RZ, 0xfc, !PT ;  /* 0x000000c006417812 */ /* 0x000fc400078efcff */
[----:B-1----:R-:W-:Y:S01]  /*71d70*/  ISETP.LT.AND P4, PT, R64, UR6, !P0 ;  /* 0x0000000640007c0c */ /* 0x002fe2000c781270 */
[----:B------:R-:W-:Y:S01]  /*71d80*/  IMAD R64, R4, 0x2, R0 ;  /* 0x0000000204407824 */ /* 0x000fe200078e0200 */
[----:B------:R-:W1:Y:S01]  /*71d90*/  LDCU UR6, c[0x0][0x39c] ;  /* 0x00007380ff0677ac */ /* 0x000e620008000800 */
[C---:B----4-:R-:W-:Y:S01]  /*71da0*/  LEA R2, P6, R0.reuse, R5, 0x2 ;  /* 0x0000000500027211 */ /* 0x050fe200078c10ff */
[----:B------:R4:W-:Y:S01]  /*71db0*/  @P3 STG.E desc[UR22][R62.64], R228 ;  /* 0x000000e43e003986 */ /* 0x0009e2000c101916 */
[----:B---3--:R-:W-:Y:S01]  /*71dc0*/  ISETP.LT.AND P3, PT, R65, UR4, !P0 ;  /* 0x0000000441007c0c */ /* 0x008fe2000c761270 */
[----:B------:R-:W3:Y:S01]  /*71dd0*/  LDCU UR4, c[0x0][0x39c] ;  /* 0x00007380ff0477ac */ /* 0x000ee20008000800 */
[----:B------:R-:W-:Y:S01]  /*71de0*/  LEA.HI.X.SX32 R3, R0, R7, 0x2, P6 ;  /* 0x0000000700037211 */ /* 0x000fe200030f16ff */
[----:B------:R-:W-:Y:S01]  /*71df0*/  IMAD R0, R4, 0x2, R64 ;  /* 0x0000000204007824 */ /* 0x000fe200078e0240 */
[----:B--2---:R-:W-:Y:S02]  /*71e00*/  LEA R60, P6, R64, R5, 0x2 ;  /* 0x00000005403c7211 */ /* 0x004fe400078c10ff */
[----:B------:R-:W-:Y:S01]  /*71e10*/  LOP3.LUT R65, R6, 0xc2, RZ, 0xfc, !PT ;  /* 0x000000c206417812 */ /* 0x000fe200078efcff */
[----:B------:R-:W-:Y:S01]  /*71e20*/  IMAD R66, R4, 0x2, R0 ;  /* 0x0000000204427824 */ /* 0x000fe200078e0200 */
[----:B------:R-:W-:Y:S01]  /*71e30*/  LEA.HI.X.SX32 R61, R64, R7, 0x2, P6 ;  /* 0x00000007403d7211 */ /* 0x000fe200030f16ff */
[----:B------:R2:W-:Y:S01]  /*71e40*/  @P2 STG.E desc[UR22][R2.64], R229 ;  /* 0x000000e502002986 */ /* 0x0005e2000c101916 */
[----:B----4-:R-:W-:-:S02]  /*71e50*/  LEA R62, P6, R0, R5, 0x2 ;  /* 0x00000005003e7211 */ /* 0x010fc400078c10ff */
[----:B------:R-:W-:Y:S01]  /*71e60*/  ISETP.LT.AND P2, PT, R65, UR5, !P0 ;  /* 0x0000000541007c0c */ /* 0x000fe2000c741270 */
[----:B------:R-:W4:Y:S01]  /*71e70*/  LDCU UR5, c[0x0][0x39c] ;  /* 0x00007380ff0577ac */ /* 0x000f220008000800 */
[----:B------:R-:W-:Y:S02]  /*71e80*/  LOP3.LUT R65, R6, 0xc4, RZ, 0xfc, !PT ;  /* 0x000000c406417812 */ /* 0x000fe400078efcff */
[----:B------:R-:W-:Y:S02]  /*71e90*/  LEA.HI.X.SX32 R63, R0, R7, 0x2, P6 ;  /* 0x00000007003f7211 */ /* 0x000fe400030f16ff */
[----:B------:R-:W-:Y:S01]  /*71ea0*/  LEA R64, P6, R66, R5, 0x2 ;  /* 0x0000000542407211 */ /* 0x000fe200078c10ff */
[----:B------:R2:W-:Y:S01]  /*71eb0*/  @P5 STG.E desc[UR22][R60.64], R230 ;  /* 0x000000e63c005986 */ /* 0x0005e2000c101916 */
[----:B-1----:R-:W-:Y:S01]  /*71ec0*/  ISETP.LT.AND P5, PT, R65, UR6, !P0 ;  /* 0x0000000641007c0c */ /* 0x002fe2000c7a1270 */
[----:B------:R-:W1:Y:S01]  /*71ed0*/  LDCU UR6, c[0x0][0x39c] ;  /* 0x00007380ff0677ac */ /* 0x000e620008000800 */
[----:B------:R-:W-:-:S02]  /*71ee0*/  LOP3.LUT R0, R6, 0xc6, RZ, 0xfc, !PT ;  /* 0x000000c606007812 */ /* 0x000fc400078efcff */
[----:B------:R-:W-:Y:S01]  /*71ef0*/  LEA.HI.X.SX32 R65, R66, R7, 0x2, P6 ;  /* 0x0000000742417211 */ /* 0x000fe200030f16ff */
[----:B------:R-:W-:Y:S01]  /*71f00*/  IMAD R66, R4, 0x2, R66 ;  /* 0x0000000204427824 */ /* 0x000fe200078e0242 */
[----:B------:R1:W-:Y:S01]  /*71f10*/  @P4 STG.E desc[UR22][R62.64], R231 ;  /* 0x000000e73e004986 */ /* 0x0003e2000c101916 */
[----:B---3--:R-:W-:Y:S01]  /*71f20*/  ISETP.LT.AND P4, PT, R0, UR4, !P0 ;  /* 0x0000000400007c0c */ /* 0x008fe2000c781270 */
[----:B------:R-:W3:Y:S01]  /*71f30*/  LDCU UR4, c[0x0][0x39c] ;  /* 0x00007380ff0477ac */ /* 0x000ee20008000800 */
[----:B------:R-:W-:Y:S01]  /*71f40*/  IMAD R0, R4, 0x2, R66 ;  /* 0x0000000204007824 */ /* 0x000fe200078e0242 */
[----:B------:R1:W-:Y:S01]  /*71f50*/  @P3 STG.E desc[UR22][R64.64], R16 ;  /* 0x0000001040003986 */ /* 0x0003e2000c101916 */
[-C--:B--2---:R-:W-:Y:S02]  /*71f60*/  LEA R2, P3, R66, R5.reuse, 0x2 ;  /* 0x0000000542027211 */ /* 0x084fe400078610ff */
[----:B------:R-:W-:Y:S02]  /*71f70*/  LOP3.LUT R61, R6, 0xc8, RZ, 0xfc, !PT ;  /* 0x000000c8063d7812 */ /* 0x000fe400078efcff */
[----:B------:R-:W-:-:S02]  /*71f80*/  LEA R60, P6, R0, R5, 0x2 ;  /* 0x00000005003c7211 */ /* 0x000fc400078c10ff */
[-C--:B------:R-:W-:Y:S02]  /*71f90*/  LEA.HI.X.SX32 R3, R66, R7.reuse, 0x2, P3 ;  /* 0x0000000742037211 */ /* 0x080fe400018f16ff */
[----:B----4-:R-:W-:Y:S01]  /*71fa0*/  ISETP.LT.AND P3, PT, R61, UR5, !P0 ;  /* 0x000000053d007c0c */ /* 0x010fe2000c761270 */
[----:B------:R-:W2:Y:S01]  /*71fb0*/  LDCU UR5, c[0x0][0x39c] ;  /* 0x00007380ff0577ac */ /* 0x000ea20008000800 */
[----:B------:R-:W-:Y:S01]  /*71fc0*/  LEA.HI.X.SX32 R61, R0, R7, 0x2, P6 ;  /* 0x00000007003d7211 */ /* 0x000fe200030f16ff */
[----:B------:R-:W-:Y:S01]  /*71fd0*/  IMAD R0, R4, 0x2, R0 ;  /* 0x0000000204007824 */ /* 0x000fe200078e0200 */
[C---:B-1----:R-:W-:Y:S01]  /*71fe0*/  LOP3.LUT R62, R6.reuse, 0xca, RZ, 0xfc, !PT ;  /* 0x000000ca063e7812 */ /* 0x042fe200078efcff */
[----:B------:R1:W-:Y:S01]  /*71ff0*/  @P2 STG.E desc[UR22][R2.64], R17 ;  /* 0x0000001102002986 */ /* 0x0003e2000c101916 */
[----:B------:R-:W-:Y:S02]  /*72000*/  LOP3.LUT R64, R6, 0xcc, RZ, 0xfc, !PT ;  /* 0x000000cc06407812 */ /* 0x000fe400078efcff */
[----:B------:R-:W-:Y:S01]  /*72010*/  ISETP.LT.AND P2, PT, R62, UR6, !P0 ;  /* 0x000000063e007c0c */ /* 0x000fe2000c741270 */
[----:B------:R4:W-:Y:S01]  /*72020*/  @P5 STG.E desc[UR22][R60.64], R18 ;  /* 0x000000123c005986 */ /* 0x0009e2000c101916 */
[----:B------:R-:W-:Y:S01]  /*72030*/  LEA R62, P5, R0, R5, 0x2 ;  /* 0x00000005003e7211 */ /* 0x000fe200078a10ff */
[----:B------:R-:W-:Y:S01]  /*72040*/  IMAD R16, R4, 0x2, R0 ;  /* 0x0000000204107824 */ /* 0x000fe200078e0200 */
[----:B------:R-:W4:Y:S02]  /*72050*/  LDCU UR6, c[0x0][0x39c] ;  /* 0x00007380ff0677ac */ /* 0x000f240008000800 */
[----:B------:R-:W-:-:S02]  /*72060*/  LEA.HI.X.SX32 R63, R0, R7, 0x2, P5 ;  /* 0x00000007003f7211 */ /* 0x000fc400028f16ff */
[----:B---3--:R-:W-:Y:S01]  /*72070*/  ISETP.LT.AND P5, PT, R64, UR4, !P0 ;  /* 0x0000000440007c0c */ /* 0x008fe2000c7a1270 */
[----:B------:R-:W3:Y:S01]  /*72080*/  LDCU UR4, c[0x0][0x39c] ;  /* 0x00007380ff0477ac */ /* 0x000ee20008000800 */
[----:B-1----:R-:W-:Y:S01]  /*72090*/  LOP3.LUT R3, R6, 0xce, RZ, 0xfc, !PT ;  /* 0x000000ce06037812 */ /* 0x002fe200078efcff */
[----:B------:R-:W-:Y:S01]  /*720a0*/  IMAD R0, R4, 0x2, R16 ;  /* 0x0000000204007824 */ /* 0x000fe200078e0210 */
[----:B------:R-:W-:Y:S01]  /*720b0*/  LEA R2, P6, R16, R5, 0x2 ;  /* 0x0000000510027211 */ /* 0x000fe200078c10ff */
[----:B------:R1:W-:Y:S01]  /*720c0*/  @P4 STG.E desc[UR22][R62.64], R19 ;  /* 0x000000133e004986 */ /* 0x0003e2000c101916 */
[----:B--2---:R-:W-:Y:S01]  /*720d0*/  ISETP.LT.AND P4, PT, R3, UR5, !P0 ;  /* 0x0000000503007c0c */ /* 0x004fe2000c781270 */
[----:B----4-:R-:W-:Y:S01]  /*720e0*/  IMAD R18, R4, 0x2, R0 ;  /* 0x0000000204127824 */ /* 0x010fe200078e0200 */
[----:B------:R-:W-:Y:S01]  /*720f0*/  LEA.HI.X.SX32 R3, R16, R7, 0x2, P6 ;  /* 0x0000000710037211 */ /* 0x000fe200030f16ff */
[----:B------:R-:W2:Y:S01]  /*72100*/  LDCU UR5, c[0x0][0x39c] ;  /* 0x00007380ff0577ac */ /* 0x000ea20008000800 */
[----:B------:R-:W-:-:S02]  /*72110*/  LEA R16, P6, R0, R5, 0x2 ;  /* 0x0000000500107211 */ /* 0x000fc400078c10ff */
[----:B------:R-:W-:Y:S02]  /*72120*/  LOP3.LUT R61, R6, 0xd0, RZ, 0xfc, !PT ;  /* 0x000000d0063d7812 */ /* 0x000fe400078efcff */
[----:B------:R-:W-:Y:S02]  /*72130*/  LEA.HI.X.SX32 R17, R0, R7, 0x2, P6 ;  /* 0x0000000700117211 */ /* 0x000fe400030f16ff */
[----:B------:R-:W-:Y:S01]  /*72140*/  LOP3.LUT R0, R6, 0xd2, RZ, 0xfc, !PT ;  /* 0x000000d206007812 */ /* 0x000fe200078efcff */
[----:B------:R4:W-:Y:S01]  /*72150*/  @P3 STG.E desc[UR22][R2.64], R24 ;  /* 0x0000001802003986 */ /* 0x0009e2000c101916 */
[----:B------:R-:W-:Y:S02]  /*72160*/  LEA R60, P6, R18, R5, 0x2 ;  /* 0x00000005123c7211 */ /* 0x000fe400078c10ff */
[----:B------:R-:W-:Y:S01]  /*72170*/  ISETP.LT.AND P3, PT, R61, UR6, !P0 ;  /* 0x000000063d007c0c */ /* 0x000fe2000c761270 */
[----:B------:R2:W-:Y:S01]  /*72180*/  @P2 STG.E desc[UR22][R16.64], R25 ;  /* 0x0000001910002986 */ /* 0x0005e2000c101916 */
[----:B---3--:R-:W-:Y:S01]  /*72190*/  ISETP.LT.AND P2, PT, R0, UR4, !P0 ;  /* 0x0000000400007c0c */ /* 0x008fe2000c741270 */
[----:B------:R-:W3:Y:S01]  /*721a0*/  LDCU UR4, c[0x0][0x39c] ;  /* 0x00007380ff0477ac */ /* 0x000ee20008000800 */
[----:B------:R-:W-:Y:S01]  /*721b0*/  LEA.HI.X.SX32 R61, R18, R7, 0x2, P6 ;  /* 0x00000007123d7211 */ /* 0x000fe200030f16ff */
[----:B------:R-:W-:Y:S01]  /*721c0*/  IMAD R18, R4, 0x2, R18 ;  /* 0x0000000204127824 */ /* 0x000fe200078e0212 */
[----:B-1----:R-:W-:Y:S01]  /*721d0*/  LOP3.LUT R19, R6, 0xd4, RZ, 0xfc, !PT ;  /* 0x000000d406137812 */ /* 0x002fe200078efcff */
[----:B------:R-:W1:Y:S02]  /*721e0*/  LDCU UR6, c[0x0][0x39c] ;  /* 0x00007380ff0677ac */ /* 0x000e640008000800 */
[----:B------:R-:W-:Y:S01]  /*721f0*/  IMAD R0, R4, 0x2, R18 ;  /* 0x0000000204007824 */ /* 0x000fe200078e0212 */
[----:B----4-:R-:W-:Y:S01]  /*72200*/  LEA R2, P6, R18, R5, 0x2 ;  /* 0x0000000512027211 */ /* 0x010fe200078c10ff */
[----:B------:R-:W-:Y:S01]  /*72210*/  @P5 STG.E desc[UR22][R60.64], R26 ;  /* 0x0000001a3c005986 */ /* 0x000fe2000c101916 */
[----:B--2---:R-:W-:Y:S01]  /*72220*/  ISETP.LT.AND P5, PT, R19, UR5, !P0 ;  /* 0x0000000513007c0c */ /* 0x004fe2000c7a1270 */
[----:B------:R-:W-:Y:S01]  /*72230*/  IMAD R24, R4, 0x2, R0 ;  /* 0x0000000204187824 */ /* 0x000fe200078e0200 */
[----:B------:R-:W-:Y:S01]  /*72240*/  LEA.HI.X.SX32 R3, R18, R7, 0x2, P6 ;  /* 0x0000000712037211 */ /* 0x000fe200030f16ff */
[----:B------:R-:W2:Y:S01]  /*72250*/  LDCU UR5, c[0x0][0x39c] ;  /* 0x00007380ff0577ac */ /* 0x000ea20008000800 */
[----:B------:R-:W-:-:S02]  /*72260*/  LEA R16, P6, R0, R5, 0x2 ;  /* 0x0000000500107211 */ /* 0x000fc400078c10ff */
[----:B------:R-:W-:Y:S02]  /*72270*/  LOP3.LUT R19, R6, 0xd6, RZ, 0xfc, !PT ;  /* 0x000000d606137812 */ /* 0x000fe400078efcff */
[----:B------:R-:W-:Y:S01]  /*72280*/  LEA.HI.X.SX32 R17, R0, R7, 0x2, P6 ;  /* 0x0000000700117211 */ /* 0x000fe200030f16ff */
[----:B------:R4:W-:Y:S01]  /*72290*/  @P4 STG.E desc[UR22][R2.64], R27 ;  /* 0x0000001b02004986 */ /* 0x0009e2000c101916 */
[C---:B------:R-:W-:Y:S02]  /*722a0*/  LEA R18, P6, R24.reuse, R5, 0x2 ;  /* 0x0000000518127211 */ /* 0x040fe400078c10ff */
[----:B---3--:R-:W-:Y:S01]  /*722b0*/  ISETP.LT.AND P4, PT, R19, UR4, !P0 ;  /* 0x0000000413007c0c */ /* 0x008fe2000c781270 */
[----:B------:R-:W3:Y:S01]  /*722c0*/  LDCU UR4, c[0x0][0x39c] ;  /* 0x00007380ff0477ac */ /* 0x000ee20008000800 */
[----:B------:R-:W-:Y:S01]  /*722d0*/  LEA.HI.X.SX32 R19, R24, R7, 0x2, P6 ;  /* 0x0000000718137211 */ /* 0x000fe200030f16ff */
[----:B------:R-:W-:Y:S01]  /*722e0*/  IMAD R24, R4, 0x2, R24 ;  /* 0x0000000204187824 */ /* 0x000fe200078e0218 */
[C---:B------:R-:W-:Y:S01]  /*722f0*/  LOP3.LUT R0, R6.reuse, 0xd8, RZ, 0xfc, !PT ;  /* 0x000000d806007812 */ /* 0x040fe200078efcff */
[----:B------:R3:W-:Y:S01]  /*72300*/  @P3 STG.E desc[UR22][R16.64], R32 ;  /* 0x0000002010003986 */ /* 0x0007e2000c101916 */
[----:B------:R-:W-:-:S02]  /*72310*/  LOP3.LUT R25, R6, 0xda, RZ, 0xfc, !PT ;  /* 0x000000da06197812 */ /* 0x000fc400078efcff */
[----:B-1----:R-:W-:Y:S01]  /*72320*/  ISETP.LT.AND P3, PT, R0, UR6, !P0 ;  /* 0x0000000600007c0c */ /* 0x002fe2000c761270 */
[----:B------:R-:W-:Y:S01]  /*72330*/  IMAD R0, R4, 0x2, R24 ;  /* 0x0000000204007824 */ /* 0x000fe200078e0218 */
[C---:B----4-:R-:W-:Y:S01]  /*72340*/  LEA R2, P6, R24.reuse, R5, 0x2 ;  /* 0x0000000518027211 */ /* 0x050fe200078c10ff */
[----:B------:R-:W1:Y:S01]  /*72350*/  LDCU UR6, c[0x0][0x39c] ;  /* 0x00007380ff0677ac */ /* 0x000e620008000800 */
[----:B------:R4:W-:Y:S01]  /*72360*/  @P2 STG.E desc[UR22][R18.64], R33 ;  /* 0x0000002112002986 */ /* 0x0009e2000c101916 */
[----:B--2---:R-:W-:Y:S02]  /*72370*/  ISETP.LT.AND P2, PT, R25, UR5, !P0 ;  /* 0x0000000519007c0c */ /* 0x004fe4000c741270 */
[----:B------:R-:W-:Y:S01]  /*72380*/  LEA.HI.X.SX32 R3, R24, R7, 0x2, P6 ;  /* 0x0000000718037211 */ /* 0x000fe200030f16ff */
[----:B------:R-:W2:Y:S01]  /*72390*/  LDCU UR5, c[0x0][0x39c] ;  /* 0x00007380ff0577ac */ /* 0x000ea20008000800 */
[----:B---3--:R-:W-:Y:S01]  /*723a0*/  LEA R16, P6, R0, R5, 0x2 ;  /* 0x0000000500107211 */ /* 0x008fe200078c10ff */
[----:B------:R-:W-:Y:S01]  /*723b0*/  IMAD R24, R4, 0x2, R0 ;  /* 0x0000000204187824 */ /* 0x000fe200078e0200 */
[----:B------:R-:W-:Y:S01]  /*723c0*/  LOP3.LUT R25, R6, 0xdc, RZ, 0xfc, !PT ;  /* 0x000000dc06197812 */ /* 0x000fe200078efcff */
[----:B------:R3:W-:Y:S01]  /*723d0*/  @P5 STG.E desc[UR22][R2.64], R34 ;  /* 0x0000002202005986 */ /* 0x0007e2000c101916 */
[----:B------:R-:W-:Y:S01]  /*723e0*/  LEA.HI.X.SX32 R17, R0, R7, 0x2, P6 ;  /* 0x0000000700117211 */ /* 0x000fe200030f16ff */
[----:B------:R-:W-:Y:S01]  /*723f0*/  IMAD R0, R4, 0x2, R24 ;  /* 0x0000000204007824 */ /* 0x000fe200078e0218 */
[----:B------:R-:W-:Y:S01]  /*72400*/  ISETP.LT.AND P5, PT, R25, UR4, !P0 ;  /* 0x0000000419007c0c */ /* 0x000fe2000c7a1270 */
[----:B------:R-:W3:Y:S01]  /*72410*/  LDCU UR4, c[0x0][0x39c] ;  /* 0x00007380ff0477ac */ /* 0x000ee20008000800 */
[----:B----4-:R-:W-:-:S02]  /*72420*/  LEA R18, P6, R24, R5, 0x2 ;  /* 0x0000000518127211 */ /* 0x010fc400078c10ff */
[----:B------:R-:W-:Y:S02]  /*72430*/  LOP3.LUT R25, R6, 0xde, RZ, 0xfc, !PT ;  /* 0x000000de06197812 */ /* 0x000fe400078efcff */
[----:B------:R-:W-:Y:S02]  /*72440*/  LEA.HI.X.SX32 R19, R24, R7, 0x2, P6 ;  /* 0x0000000718137211 */ /* 0x000fe400030f16ff */
[----:B------:R-:W-:Y:S01]  /*72450*/  LEA R24, P6, R0, R5, 0x2 ;  /* 0x0000000500187211 */ /* 0x000fe200078c10ff */
[----:B------:R4:W-:Y:S01]  /*72460*/  @P4 STG.E desc[UR22][R16.64], R35 ;  /* 0x0000002310004986 */ /* 0x0009e2000c101916 */
[----:B-1----:R-:W-:Y:S01]  /*72470*/  ISETP.LT.AND P4, PT, R25, UR6, !P0 ;  /* 0x0000000619007c0c */ /* 0x002fe2000c781270 */
[----:B------:R-:W1:Y:S01]  /*72480*/  LDCU UR6, c[0x0][0x39c] ;  /* 0x00007380ff0677ac */ /* 0x000e620008000800 */
[----:B------:R-:W-:Y:S02]  /*72490*/  LOP3.LUT R26, R6, 0xe0, RZ, 0xfc, !PT ;  /* 0x000000e0061a7812 */ /* 0x000fe400078efcff */
[----:B------:R-:W-:Y:S01]  /*724a0*/  LEA.HI.X.SX32 R25, R0, R7, 0x2, P6 ;  /* 0x0000000700197211 */ /* 0x000fe200030f16ff */
[----:B------:R-:W-:Y:S01]  /*724b0*/  IMAD R0, R4, 0x2, R0 ;  /* 0x0000000204007824 */ /* 0x000fe200078e0200 */
[----:B------:R-:W-:Y:S01]  /*724c0*/  @P3 STG.E desc[UR22][R18.64], R40 ;  /* 0x0000002812003986 */ /* 0x000fe2000c101916 */
[----:B--2---:R-:W-:Y:S01]  /*724d0*/  ISETP.LT.AND P3, PT, R26, UR5, !P0 ;  /* 0x000000051a007c0c */ /* 0x004fe2000c761270 */
[----:B------:R-:W2:Y:S01]  /*724e0*/  LDCU UR5, c[0x0][0x39c] ;  /* 0x00007380ff0577ac */ /* 0x000ea20008000800 */
[----:B------:R-:W-:Y:S01]  /*724f0*/  IMAD R26, R4, 0x2, R0 ;  /* 0x00000002041a7824 */ /* 0x000fe200078e0200 */
[----:B------:R1:W-:Y:S01]  /*72500*/  @P2 STG.E desc[UR22][R24.64], R41 ;  /* 0x0000002918002986 */ /* 0x0003e2000c101916 */
[----:B---3--:R-:W-:-:S02]  /*72510*/  LEA R2, P2, R0, R5, 0x2 ;  /* 0x0000000500027211 */ /* 0x008fc400078410ff */
[----:B----4-:R-:W-:Y:S02]  /*72520*/  LOP3.LUT R17, R6, 0xe2, RZ, 0xfc, !PT ;  /* 0x000000e206117812 */ /* 0x010fe400078efcff */
        /* <DEDUP_REMOVED lines=8> */
[----:B-1----:R-:W-:-:S03]  /*725b0*/  LOP3.LUT R24, R6, 0xe6, RZ, 0xfc, !PT ;  /* 0x000000e606187812 */ /* 0x002fc600078efcff */
[----:B------:R1:W-:Y:S01]  /*725c0*/  @P4 STG.E desc[UR22][R16.64], R43 ;  /* 0x0000002b10004986 */ /* 0x0003e2000c101916 */
[----:B------:R-:W-:Y:S02]  /*725d0*/  LEA R18, P4, R26, R5, 0x2 ;  /* 0x000000051a127211 */ /* 0x000fe400078810ff */
[----:B------:R-:W-:Y:S01]  /*725e0*/  ISETP.LT.AND P5, PT, R0, UR6, !P0 ;  /* 0x0000000600007c0c */ /* 0x000fe2000c7a1270 */
[----:B------:R-:W1:Y:S01]  /*725f0*/  LDCU UR6, c[0x0][0x39c] ;  /* 0x00007380ff0677ac */ /* 0x000e620008000800 */
[----:B------:R-:W-:Y:S01]  /*72600*/  IMAD R0, R4, 0x2, R26 ;  /* 0x0000000204007824 */ /* 0x000fe200078e021a */
[----:B------:R-:W-:Y:S02]  /*72610*/  LEA.HI.X.SX32 R19, R26, R7, 0x2, P4 ;  /* 0x000000071a137211 */ /* 0x000fe400020f16ff */
[----:B--2---:R-:W-:Y:S01]  /*72620*/  ISETP.LT.AND P4, PT, R24, UR5, !P0 ;  /* 0x0000000518007c0c */ /* 0x004fe2000c781270 */
[----:B------:R-:W2:Y:S01]  /*72630*/  LDCU UR5, c[0x0][0x39c] ;  /* 0x00007380ff0577ac */ /* 0x000ea20008000800 */
[----:B----4-:R-:W-:Y:S01]  /*72640*/  LOP3.LUT R3, R6, 0xe8, RZ, 0xfc, !PT ;  /* 0x000000e806037812 */ /* 0x010fe200078efcff */
[----:B------:R-:W-:Y:S01]  /*72650*/  IMAD R24, R4, 0x2, R0 ;  /* 0x0000000204187824 */ /* 0x000fe200078e0200 */
[C---:B------:R-:W-:Y:S01]  /*72660*/  LEA R2, P6, R0.reuse, R5, 0x2 ;  /* 0x0000000500027211 */ /* 0x040fe200078c10ff */
[----:B------:R4:W-:Y:S01]  /*72670*/  @P3 STG.E desc[UR22][R18.64], R192 ;  /* 0x000000c012003986 */ /* 0x0009e2000c101916 */
[----:B---3--:R-:W-:Y:S01]  /*72680*/  ISETP.LT.AND P3, PT, R3, UR4, !P0 ;  /* 0x0000000403007c0c */ /* 0x008fe2000c761270 */
[----:B------:R-:W3:Y:S01]  /*72690*/  LDCU UR4, c[0x0][0x39c] ;  /* 0x00007380ff0477ac */ /* 0x000ee20008000800 */
[----:B------:R-:W-:Y:S01]  /*726a0*/  LEA.HI.X.SX32 R3, R0, R7, 0x2, P6 ;  /* 0x0000000700037211 */ /* 0x000fe200030f16ff */
[----:B------:R-:W-:Y:S01]  /*726b0*/  IMAD R0, R4, 0x2, R24 ;  /* 0x0000000204007824 */ /* 0x000fe200078e0218 */
[----:B-1----:R-:W-:-:S02]  /*726c0*/  LEA R16, P6, R24, R5, 0x2 ;  /* 0x0000000518107211 */ /* 0x002fc400078c10ff */
[----:B------:R-:W-:Y:S02]  /*726d0*/  LOP3.LUT R25, R6, 0xea, RZ, 0xfc, !PT ;  /* 0x000000ea06197812 */ /* 0x000fe400078efcff */
[----:B------:R-:W-:Y:S02]  /*726e0*/  LEA.HI.X.SX32 R17, R24, R7, 0x2, P6 ;  /* 0x0000000718117211 */ /* 0x000fe400030f16ff */
[----:B------:R-:W-:Y:S01]  /*726f0*/  LEA R24, P6, R0, R5, 0x2 ;  /* 0x0000000500187211 */ /* 0x000fe200078c10ff */
[----:B------:R1:W-:Y:S01]  /*72700*/  @P2 STG.E desc[UR22][R2.64], R193 ;  /* 0x000000c102002986 */ /* 0x0003e2000c101916 */
[----:B------:R-:W-:Y:S01]  /*72710*/  ISETP.LT.AND P2, PT, R25, UR6, !P0 ;  /* 0x0000000619007c0c */ /* 0x000fe2000c741270 */
[----:B------:R-:W3:Y:S01]  /*72720*/  LDCU UR6, c[0x0][0x39c] ;  /* 0x00007380ff0677ac */ /* 0x000ee20008000800 */
[----:B----4-:R-:W-:Y:S02]  /*72730*/  LOP3.LUT R18, R6, 0xec, RZ, 0xfc, !PT ;  /* 0x000000ec06127812 */ /* 0x010fe400078efcff */
[----:B------:R-:W-:Y:S01]  /*72740*/  LEA.HI.X.SX32 R25, R0, R7, 0x2, P6 ;  /* 0x0000000700197211 */ /* 0x000fe200030f16ff */
[----:B------:R-:W-:Y:S01]  /*72750*/  IMAD R0, R4, 0x2, R0 ;  /* 0x0000000204007824 */ /* 0x000fe200078e0200 */
[----:B------:R4:W-:Y:S01]  /*72760*/  @P5 STG.E desc[UR22][R16.64], R194 ;  /* 0x000000c210005986 */ /* 0x0009e2000c101916 */
[----:B--2---:R-:W-:Y:S01]  /*72770*/  ISETP.LT.AND P5, PT, R18, UR5, !P0 ;  /* 0x0000000512007c0c */ /* 0x004fe2000c7a1270 */
[----:B------:R-:W2:Y:S01]  /*72780*/  LDCU UR5, c[0x0][0x39c] ;  /* 0x00007380ff0577ac */ /* 0x000ea20008000800 */
[----:B------:R-:W-:Y:S01]  /*72790*/  IMAD R18, R4, 0x2, R0 ;  /* 0x0000000204127824 */ /* 0x000fe200078e0200 */
[----:B-1----:R-:W-:-:S02]  /*727a0*/  LEA R2, P6, R0, R5, 0x2 ;  /* 0x0000000500027211 */ /* 0x002fc400078c10ff */
[----:B------:R-:W-:Y:S01]  /*727b0*/  LOP3.LUT R19, R6, 0xee, RZ, 0xfc, !PT ;  /* 0x000000ee06137812 */ /* 0x000fe200078efcff */
[----:B------:R1:W-:Y:S01]  /*727c0*/  @P4 STG.E desc[UR22][R24.64], R195 ;  /* 0x000000c318004986 */ /* 0x0003e2000c101916 */
[----:B------:R-:W-:Y:S01]  /*727d0*/  LEA.HI.X.SX32 R3, R0, R7, 0x2, P6 ;  /* 0x0000000700037211 */ /* 0x000fe200030f16ff */
[----:B------:R-:W-:Y:S01]  /*727e0*/  IMAD R0, R4, 0x2, R18 ;  /* 0x0000000204007824 */ /* 0x000fe200078e0212 */
[----:B---3--:R-:W-:Y:S01]  /*727f0*/  ISETP.LT.AND P4, PT, R19, UR4, !P0 ;  /* 0x0000000413007c0c */ /* 0x008fe2000c781270 */
[----:B------:R-:W3:Y:S01]  /*72800*/  LDCU UR4, c[0x0][0x39c] ;  /* 0x00007380ff0477ac */ /* 0x000ee20008000800 */
[----:B----4-:R-:W-:-:S04]  /*72810*/  LEA R16, P6, R18, R5, 0x2 ;  /* 0x0000000512107211 */ /* 0x010fc800078c10ff */
[----:B------:R-:W-:Y:S02]  /*72820*/  LEA.HI.X.SX32 R17, R18, R7, 0x2, P6 ;  /* 0x0000000712117211 */ /* 0x000fe400030f16ff */
[----:B-1----:R-:W-:Y:S02]  /*72830*/  LEA R24, P6, R0, R5, 0x2 ;  /* 0x0000000500187211 */ /* 0x002fe400078c10ff */
[C---:B------:R-:W-:Y:S01]  /*72840*/  LOP3.LUT R19, R6.reuse, 0xf0, RZ, 0xfc, !PT ;  /* 0x000000f006137812 */ /* 0x040fe200078efcff */
[----:B------:R1:W-:Y:S01]  /*72850*/  @P3 STG.E desc[UR22][R2.64], R232 ;  /* 0x000000e802003986 */ /* 0x0003e2000c101916 */
[----:B------:R-:W-:Y:S02]  /*72860*/  LOP3.LUT R18, R6, 0xf2, RZ, 0xfc, !PT ;  /* 0x000000f206127812 */ /* 0x000fe400078efcff */
[----:B------:R-:W-:Y:S01]  /*72870*/  LEA.HI.X.SX32 R25, R0, R7, 0x2, P6 ;  /* 0x0000000700197211 */ /* 0x000fe200030f16ff */
[----:B------:R-:W-:Y:S01]  /*72880*/  IMAD R0, R4, 0x2, R0 ;  /* 0x0000000204007824 */ /* 0x000fe200078e0200 */
[----:B--2---:R-:W-:Y:S01]  /*72890*/  ISETP.LT.AND P3, PT, R19, UR5, !P0 ;  /* 0x0000000513007c0c */ /* 0x004fe2000c761270 */
[----:B------:R-:W2:Y:S01]  /*728a0*/  LDCU UR5, c[0x0][0x39c] ;  /* 0x00007380ff0577ac */ /* 0x000ea20008000800 */
[----:B------:R-:W-:Y:S01]  /*728b0*/  @P2 STG.E desc[UR22][R16.64], R233 ;  /* 0x000000e910002986 */ /* 0x000fe2000c101916 */
[----:B------:R-:W-:Y:S01]  /*728c0*/  ISETP.LT.AND P2, PT, R18, UR6, !P0 ;  /* 0x0000000612007c0c */ /* 0x000fe2000c741270 */
[----:B------:R-:W-:Y:S01]  /*728d0*/  IMAD R32, R4, 0x2, R0 ;  /* 0x0000000204207824 */ /* 0x000fe200078e0200 */
[----:B------:R-:W4:Y:S01]  /*728e0*/  LDCU UR6, c[0x0][0x39c] ;  /* 0x00007380ff0677ac */ /* 0x000f220008000800 */
[----:B------:R2:W-:Y:S01]  /*728f0*/  @P5 STG.E desc[UR22][R24.64], R234 ;  /* 0x000000ea18005986 */ /* 0x0005e2000c101916 */
[----:B------:R-:W-:-:S02]  /*72900*/  LEA R26, P5, R0, R5, 0x2 ;  /* 0x00000005001a7211 */ /* 0x000fc400078a10ff */
[----:B-1----:R-:W-:Y:S01]  /*72910*/  LOP3.LUT R2, R6, 0xf4, RZ, 0xfc, !PT ;  /* 0x000000f406027812 */ /* 0x002fe200078efcff */
[----:B------:R-:W1:Y:S01]  /*72920*/  LDS.128 R16, [R252] ;  /* 0x00000000fc107984 */ /* 0x000e620000000c00 */
[----:B------:R-:W-:Y:S02]  /*72930*/  LEA.HI.X.SX32 R27, R0, R7, 0x2, P5 ;  /* 0x00000007001b7211 */ /* 0x000fe400028f16ff */
[----:B---3--:R-:W-:Y:S01]  /*72940*/  ISETP.LT.AND P5, PT, R2, UR4, !P0 ;  /* 0x0000000402007c0c */ /* 0x008fe2000c7a1270 */
[----:B------:R-:W3:Y:S01]  /*72950*/  LDCU UR4, c[0x0][0x39c] ;  /* 0x00007380ff0477ac */ /* 0x000ee20008000800 */
[----:B------:R-:W-:Y:S02]  /*72960*/  LEA R2, P6, R32, R5, 0x2 ;  /* 0x0000000520027211 */ /* 0x000fe400078c10ff */
[----:B------:R-:W-:Y:S02]  /*72970*/  LOP3.LUT R0, R6, 0xf6, RZ, 0xfc, !PT ;  /* 0x000000f606007812 */ /* 0x000fe400078efcff */
[----:B------:R-:W-:Y:S01]  /*72980*/  LEA.HI.X.SX32 R3, R32, R7, 0x2, P6 ;  /* 0x0000000720037211 */ /* 0x000fe200030f16ff */
[----:B------:R-:W-:Y:S01]  /*72990*/  IMAD R32, R4, 0x2, R32 ;  /* 0x0000000204207824 */ /* 0x000fe200078e0220 */
[----:B------:R3:W-:Y:S01]  /*729a0*/  @P4 STG.E desc[UR22][R26.64], R235 ;  /* 0x000000eb1a004986 */ /* 0x0007e2000c101916 */
[----:B--2---:R-:W-:Y:S01]  /*729b0*/  ISETP.LT.AND P4, PT, R0, UR5, !P0 ;  /* 0x0000000500007c0c */ /* 0x004fe2000c781270 */
[----:B------:R-:W2:Y:S01]  /*729c0*/  LDCU UR5, c[0x0][0x39c] ;  /* 0x00007380ff0577ac */ /* 0x000ea20008000800 */
[----:B------:R-:W-:Y:S01]  /*729d0*/  LOP3.LUT R25, R6, 0xf8, RZ, 0xfc, !PT ;  /* 0x000000f806197812 */ /* 0x000fe200078efcff */
[----:B------:R-:W-:Y:S01]  /*729e0*/  IMAD R0, R4, 0x2, R32 ;  /* 0x0000000204007824 */ /* 0x000fe200078e0220 */
[C---:B------:R-:W-:Y:S01]  /*729f0*/  LEA R24, P6, R32.reuse, R5, 0x2 ;  /* 0x0000000520187211 */ /* 0x040fe200078c10ff */
[----:B------:R2:W-:Y:S01]  /*72a00*/  @P3 STG.E desc[UR22][R2.64], R44 ;  /* 0x0000002c02003986 */ /* 0x0005e2000c101916 */
[----:B----4-:R-:W-:Y:S01]  /*72a10*/  ISETP.LT.AND P3, PT, R25, UR6, !P0 ;  /* 0x0000000619007c0c */ /* 0x010fe2000c761270 */
[----:B------:R-:W4:Y:S01]  /*72a20*/  LDCU UR6, c[0x0][0x39c] ;  /* 0x00007380ff0677ac */ /* 0x000f220008000800 */
[----:B------:R-:W-:Y:S01]  /*72a30*/  LEA.HI.X.SX32 R25, R32, R7, 0x2, P6 ;  /* 0x0000000720197211 */ /* 0x000fe200030f16ff */
[----:B------:R-:W-:Y:S01]  /*72a40*/  IMAD R32, R4, 0x2, R0 ;  /* 0x0000000204207824 */ /* 0x000fe200078e0200 */
[----:B---3--:R-:W-:-:S02]  /*72a50*/  LEA R26, P6, R0, R5, 0x2 ;  /* 0x00000005001a7211 */ /* 0x008fc400078c10ff */
[----:B------:R-:W-:Y:S01]  /*72a60*/  LOP3.LUT R33, R6, 0xfa, RZ, 0xfc, !PT ;  /* 0x000000fa06217812 */ /* 0x000fe200078efcff */
[----:B------:R3:W-:Y:S01]  /*72a70*/  @P2 STG.E desc[UR22][R24.64], R45 ;  /* 0x0000002d18002986 */ /* 0x0007e2000c101916 */
[----:B------:R-:W-:Y:S01]  /*72a80*/  LEA.HI.X.SX32 R27, R0, R7, 0x2, P6 ;  /* 0x00000007001b7211 */ /* 0x000fe200030f16ff */
[----:B------:R-:W-:Y:S01]  /*72a90*/  IMAD R0, R4, 0x2, R32 ;  /* 0x0000000204007824 */ /* 0x000fe200078e0220 */
[----:B--2---:R-:W-:Y:S02]  /*72aa0*/  LEA R2, P6, R32, R5, 0x2 ;  /* 0x0000000520027211 */ /* 0x004fe400078c10ff */
[----:B------:R-:W-:Y:S01]  /*72ab0*/  ISETP.LT.AND P2, PT, R33, UR4, !P0 ;  /* 0x0000000421007c0c */ /* 0x000fe2000c741270 */
[----:B------:R-:W2:Y:S01]  /*72ac0*/  LDCU UR4, c[0x0][0x39c] ;  /* 0x00007380ff0477ac */ /* 0x000ea20008000800 */
[----:B------:R-:W-:Y:S02]  /*72ad0*/  LOP3.LUT R33, R6, 0xfc, RZ, 0xfc, !PT ;  /* 0x000000fc06217812 */ /* 0x000fe400078efcff */
[----:B------:R-:W-:-:S02]  /*72ae0*/  LEA.HI.X.SX32 R3, R32, R7, 0x2, P6 ;  /* 0x0000000720037211 */ /* 0x000fc400030f16ff */
[----:B------:R-:W-:Y:S01]  /*72af0*/  LEA R32, P6, R0, R5, 0x2 ;  /* 0x0000000500207211 */ /* 0x000fe200078c10ff */
[----:B------:R2:W-:Y:S01]  /*72b00*/  @P5 STG.E desc[UR22][R26.64], R46 ;  /* 0x0000002e1a005986 */ /* 0x0005e2000c101916 */
[----:B------:R-:W-:Y:S01]  /*72b10*/  ISETP.LT.AND P5, PT, R33, UR5, !P0 ;  /* 0x0000000521007c0c */ /* 0x000fe2000c7a1270 */
[----:B------:R-:W2:Y:S01]  /*72b20*/  LDCU UR5, c[0x0][0x39c] ;  /* 0x00007380ff0577ac */ /* 0x000ea20008000800 */
[----:B------:R-:W-:Y:S02]  /*72b30*/  LOP3.LUT R34, R6, 0xfe, RZ, 0xfc, !PT ;  /* 0x000000fe06227812 */ /* 0x000fe400078efcff */
[----:B------:R-:W-:Y:S01]  /*72b40*/  LEA.HI.X.SX32 R33, R0, R7, 0x2, P6 ;  /* 0x0000000700217211 */ /* 0x000fe200030f16ff */
[----:B------:R-:W-:Y:S01]  /*72b50*/  IMAD R0, R4, 0x2, R0 ;  /* 0x0000000204007824 */ /* 0x000fe200078e0200 */
[----:B------:R-:W-:Y:S01]  /*72b60*/  @P4 STG.E desc[UR22][R2.64], R47 ;  /* 0x0000002f02004986 */ /* 0x000fe2000c101916 */
[----:B----4-:R-:W-:Y:S01]  /*72b70*/  ISETP.LT.AND P4, PT, R34, UR6, !P0 ;  /* 0x0000000622007c0c */ /* 0x010fe2000c781270 */
[----:B------:R-:W4:Y:S01]  /*72b80*/  LDCU UR6, c[0x0][0x39c] ;  /* 0x00007380ff0677ac */ /* 0x000f220008000800 */
[----:B------:R-:W-:Y:S01]  /*72b90*/  IMAD R34, R4, 0x2, R0 ;  /* 0x0000000204227824 */ /* 0x000fe200078e0200 */
[----:B-1----:R1:W-:Y:S01]  /*72ba0*/  @P3 STG.E desc[UR22][R32.64], R16 ;  /* 0x0000001020003986 */ /* 0x0023e2000c101916 */
[----:B---3--:R-:W-:-:S02]  /*72bb0*/  LEA R24, P3, R0, R5, 0x2 ;  /* 0x0000000500187211 */ /* 0x008fc400078610ff */
[----:B--2---:R-:W-:Y:S02]  /*72bc0*/  LOP3.LUT R27, R6, 0x100, RZ, 0xfc, !PT ;  /* 0x00000100061b7812 */ /* 0x004fe400078efcff */
[----:B------:R-:W-:Y:S02]  /*72bd0*/  LEA.HI.X.SX32 R25, R0, R7, 0x2, P3 ;  /* 0x0000000700197211 */ /* 0x000fe400018f16ff */
[C---:B------:R-:W-:Y:S02]  /*72be0*/  LEA R26, P6, R34.reuse, R5, 0x2 ;  /* 0x00000005221a7211 */ /* 0x040fe400078c10ff */
[----:B------:R-:W-:Y:S01]  /*72bf0*/  ISETP.LT.AND P3, PT, R27, UR4, !P0 ;  /* 0x000000041b007c0c */ /* 0x000fe2000c761270 */
[----:B------:R-:W2:Y:S01]  /*72c00*/  LDCU UR4, c[0x0][0x39c] ;  /* 0x00007380ff0477ac */ /* 0x000ea20008000800 */
        /* <DEDUP_REMOVED lines=8> */
[----:B------:R-:W2:Y:S01]  /*72c90*/  LDCU UR5, c[0x0][0x39c] ;  /* 0x00007380ff0577ac */ /* 0x000ea20008000800 */
[----:B------:R-:W-:Y:S01]  /*72ca0*/  IMAD R0, R4, 0x2, R34 ;  /* 0x0000000204007824 */ /* 0x000fe200078e0222 */
[----:B------:R-:W-:Y:S02]  /*72cb0*/  LEA.HI.X.SX32 R3, R34, R7, 0x2, P5 ;  /* 0x0000000722037211 */ /* 0x000fe400028f16ff */
[----:B----4-:R-:W-:Y:S01]  /*72cc0*/  ISETP.LT.AND P5, PT, R16, UR6, !P0 ;  /* 0x0000000610007c0c */ /* 0x010fe2000c7a1270 */
[----:B------:R-:W4:Y:S01]  /*72cd0*/  LDCU UR6, c[0x0][0x39c] ;  /* 0x00007380ff0677ac */ /* 0x000f220008000800 */
[----:B---3--:R-:W-:-:S02]  /*72ce0*/  LOP3.LUT R17, R6, 0x106, RZ, 0xfc, !PT ;  /* 0x0000010606117812 */ /* 0x008fc400078efcff */
[----:B------:R-:W-:Y:S01]  /*72cf0*/  LEA R16, P6, R0, R5, 0x2 ;  /* 0x0000000500107211 */ /* 0x000fe200078c10ff */
[----:B-1----:R-:W-:Y:S01]  /*72d00*/  IMAD R18, R4, 0x2, R0 ;  /* 0x0000000204127824 */ /* 0x002fe200078e0200 */
[----:B------:R1:W-:Y:S01]  /*72d10*/  @P4 STG.E desc[UR22][R2.64], R19 ;  /* 0x0000001302004986 */ /* 0x0003e2000c101916 */
[----:B--2---:R-:W-:Y:S01]  /*72d20*/  ISETP.LT.AND P4, PT, R17, UR4, !P0 ;  /* 0x0000000411007c0c */ /* 0x004fe2000c781270 */
[----:B------:R-:W2:Y:S01]  /*72d30*/  LDCU UR4, c[0x0][0x39c] ;  /* 0x00007380ff0477ac */ /* 0x000ea20008000800 */
[----:B------:R-:W-:Y:S01]  /*72d40*/  LEA.HI.X.SX32 R17, R0, R7, 0x2, P6 ;  /* 0x0000000700117211 */ /* 0x000fe200030f16ff */
[----:B------:R-:W-:Y:S01]  /*72d50*/  IMAD R0, R4, 0x2, R18 ;  /* 0x0000000204007824 */ /* 0x000fe200078e0212 */
[----:B------:R-:W-:Y:S02]  /*72d60*/  LEA R24, P6, R18, R5, 0x2 ;  /* 0x0000000512187211 */ /* 0x000fe400078c10ff */
[----:B------:R-:W-:Y:S02]  /*72d70*/  LOP3.LUT R27, R6, 0x108, RZ, 0xfc, !PT ;  /* 0x00000108061b7812 */ /* 0x000fe400078efcff */
[----:B------:R-:W-:-:S02]  /*72d80*/  LEA.HI.X.SX32 R25, R18, R7, 0x2, P6 ;  /* 0x0000000712197211 */ /* 0x000fc400030f16ff */
[C---:B------:R-:W-:Y:S01]  /*72d90*/  LEA R26, P6, R0.reuse, R5, 0x2 ;  /* 0x00000005001a7211 */ /* 0x040fe200078c10ff */
[----:B------:R3:W-:Y:S01]  /*72da0*/  @P3 STG.E desc[UR22][R16.64], R213 ;  /* 0x000000d510003986 */ /* 0x0007e2000c101916 */
[----:B------:R-:W-:Y:S01]  /*72db0*/  ISETP.LT.AND P3, PT, R27, UR5, !P0 ;  /* 0x000000051b007c0c */ /* 0x000fe2000c761270 */
[----:B------:R-:W2:Y:S01]  /*72dc0*/  LDCU UR5, c[0x0][0x39c] ;  /* 0x00007380ff0577ac */ /* 0x000ea20008000800 */
[----:B------:R-:W-:Y:S01]  /*72dd0*/  LEA.HI.X.SX32 R27, R0, R7, 0x2, P6 ;  /* 0x00000007001b7211 */ /* 0x000fe200030f16ff */
[----:B------:R-:W-:Y:S01]  /*72de0*/  IMAD R0, R4, 0x2, R0 ;  /* 0x0000000204007824 */ /* 0x000fe200078e0200 */
[C---:B-1----:R-:W-:Y:S01]  /*72df0*/  LOP3.LUT R2, R6.reuse, 0x10a, RZ, 0xfc, !PT ;  /* 0x0000010a06027812 */ /* 0x042fe200078efcff */
[----:B------:R1:W-:Y:S01]  /*72e00*/  @P2 STG.E desc[UR22][R24.64], R226 ;  /* 0x000000e218002986 */ /* 0x0003e2000c101916 */
[----:B------:R-:W-:-:S03]  /*72e10*/  LOP3.LUT R3, R6, 0x10c, RZ, 0xfc, !PT ;  /* 0x0000010c06037812 */ /* 0x000fc600078efcff */
[----:B---3--:R-:W3:Y:S01]  /*72e20*/  LDL.LU R213, [R1+0x10] ;  /* 0x0000100001d57983 */ /* 0x008ee20000300800 */
[----:B----4-:R-:W-:Y:S01]  /*72e30*/  ISETP.LT.AND P2, PT, R2, UR6, !P0 ;  /* 0x0000000602007c0c */ /* 0x010fe2000c741270 */
[----:B------:R-:W-:Y:S01]  /*72e40*/  IMAD R18, R4, 0x2, R0 ;  /* 0x0000000204127824 */ /* 0x000fe200078e0200 */
[C---:B------:R-:W-:Y:S01]  /*72e50*/  LEA R2, P6, R0.reuse, R5, 0x2 ;  /* 0x0000000500027211 */ /* 0x040fe200078c10ff */
[----:B------:R4:W-:Y:S04]  /*72e60*/  @P5 STG.E desc[UR22][R26.64], R225 ;  /* 0x000000e11a005986 */ /* 0x0009e8000c101916 */
[----:B-1----:R-:W3:Y:S01]  /*72e70*/  LDL.LU R226, [R1+0x14] ;  /* 0x0000140001e27983 */ /* 0x002ee20000300800 */
[----:B--2---:R-:W-:Y:S01]  /*72e80*/  ISETP.LT.AND P5, PT, R3, UR4, !P0 ;  /* 0x0000000403007c0c */ /* 0x004fe2000c7a1270 */
[----:B------:R-:W1:Y:S01]  /*72e90*/  LDCU UR6, c[0x0][0x39c] ;  /* 0x00007380ff0677ac */ /* 0x000e620008000800 */
[----:B------:R-:W-:Y:S01]  /*72ea0*/  LEA.HI.X.SX32 R3, R0, R7, 0x2, P6 ;  /* 0x0000000700037211 */ /* 0x000fe200030f16ff */
[----:B------:R-:W2:Y:S04]  /*72eb0*/  LDCU UR4, c[0x0][0x39c] ;  /* 0x00007380ff0477ac */ /* 0x000ea80008000800 */
[----:B------:R1:W-:Y:S04]  /*72ec0*/  @P4 STG.E desc[UR22][R2.64], R224 ;  /* 0x000000e002004986 */ /* 0x0003e8000c101916 */
[----:B----4-:R-:W4:Y:S04]  /*72ed0*/  LDL.LU R225, [R1+0x18] ;  /* 0x0000180001e17983 */ /* 0x010f280000300800 */
[----:B-1----:R-:W4:Y:S01]  /*72ee0*/  LDL.LU R224, [R1+0x1c] ;  /* 0x00001c0001e07983 */ /* 0x002f220000300800 */
[----:B------:R-:W-:Y:S01]  /*72ef0*/  LEA R16, P6, R18, R5, 0x2 ;  /* 0x0000000512107211 */ /* 0x000fe200078c10ff */
[----:B------:R-:W-:Y:S01]  /*72f00*/  IMAD R0, R4, 0x2, R18 ;  /* 0x0000000204007824 */ /* 0x000fe200078e0212 */
[----:B------:R-:W-:-:S02]  /*72f10*/  LOP3.LUT R19, R6, 0x10e, RZ, 0xfc, !PT ;  /* 0x0000010e06137812 */ /* 0x000fc400078efcff */
[----:B------:R-:W-:Y:S02]  /*72f20*/  LEA.HI.X.SX32 R17, R18, R7, 0x2, P6 ;  /* 0x0000000712117211 */ /* 0x000fe400030f16ff */
[C---:B------:R-:W-:Y:S02]  /*72f30*/  LEA R18, P6, R0.reuse, R5, 0x2 ;  /* 0x0000000500127211 */ /* 0x040fe400078c10ff */
[----:B------:R-:W-:Y:S01]  /*72f40*/  ISETP.LT.AND P4, PT, R19, UR5, !P0 ;  /* 0x0000000513007c0c */ /* 0x000fe2000c781270 */
[----:B------:R-:W1:Y:S01]  /*72f50*/  LDCU UR5, c[0x0][0x39c] ;  /* 0x00007380ff0577ac */ /* 0x000e620008000800 */
[----:B------:R-:W-:Y:S01]  /*72f60*/  LEA.HI.X.SX32 R19, R0, R7, 0x2, P6 ;  /* 0x0000000700137211 */ /* 0x000fe200030f16ff */
[----:B------:R-:W-:Y:S01]  /*72f70*/  IMAD R0, R4, 0x2, R0 ;  /* 0x0000000204007824 */ /* 0x000fe200078e0200 */
[C---:B------:R-:W-:Y:S01]  /*72f80*/  LOP3.LUT R24, R6.reuse, 0x110, RZ, 0xfc, !PT ;  /* 0x0000011006187812 */ /* 0x040fe200078efcff */
[----:B------:R1:W-:Y:S01]  /*72f90*/  @P3 STG.E desc[UR22][R16.64], R222 ;  /* 0x000000de10003986 */ /* 0x0003e2000c101916 */
[----:B------:R-:W-:-:S02]  /*72fa0*/  LOP3.LUT R25, R6, 0x112, RZ, 0xfc, !PT ;  /* 0x0000011206197812 */ /* 0x000fc400078efcff */
[----:B------:R-:W-:Y:S01]  /*72fb0*/  ISETP.LT.AND P3, PT, R24, UR6, !P0 ;  /* 0x0000000618007c0c */ /* 0x000fe2000c761270 */
[----:B------:R-:W-:Y:S01]  /*72fc0*/  IMAD R24, R4, 0x2, R0 ;  /* 0x0000000204187824 */ /* 0x000fe200078e0200 */
[C---:B------:R-:W-:Y:S01]  /*72fd0*/  LEA R2, P6, R0.reuse, R5, 0x2 ;  /* 0x0000000500027211 */ /* 0x040fe200078c10ff */
[----:B------:R-:W1:Y:S01]  /*72fe0*/  LDCU UR6, c[0x0][0x39c] ;  /* 0x00007380ff0677ac */ /* 0x000e620008000800 */
[----:B------:R1:W-:Y:S01]  /*72ff0*/  @P2 STG.E desc[UR22][R18.64], R223 ;  /* 0x000000df12002986 */ /* 0x0003e2000c101916 */
[----:B--2---:R-:W-:Y:S02]  /*73000*/  ISETP.LT.AND P2, PT, R25, UR4, !P0 ;  /* 0x0000000419007c0c */ /* 0x004fe4000c741270 */
[----:B------:R-:W-:Y:S01]  /*73010*/  LEA.HI.X.SX32 R3, R0, R7, 0x2, P6 ;  /* 0x0000000700037211 */ /* 0x000fe200030f16ff */
[----:B------:R-:W2:Y:S01]  /*73020*/  LDCU UR4, c[0x0][0x39c] ;  /* 0x00007380ff0477ac */ /* 0x000ea20008000800 */
[----:B-1----:R-:W-:Y:S01]  /*73030*/  LEA R16, P6, R24, R5, 0x2 ;  /* 0x0000000518107211 */ /* 0x002fe200078c10ff */
[----:B------:R-:W-:Y:S01]  /*73040*/  IMAD R0, R4, 0x2, R24 ;  /* 0x0000000204007824 */ /* 0x000fe200078e0218 */
[----:B------:R-:W-:-:S02]  /*73050*/  LOP3.LUT R25, R6, 0x114, RZ, 0xfc, !PT ;  /* 0x0000011406197812 */ /* 0x000fc400078efcff */
[----:B------:R-:W-:Y:S01]  /*73060*/  LEA.HI.X.SX32 R17, R24, R7, 0x2, P6 ;  /* 0x0000000718117211 */ /* 0x000fe200030f16ff */
[----:B------:R-:W-:Y:S01]  /*73070*/  IMAD R26, R4, 0x2, R0 ;  /* 0x00000002041a7824 */ /* 0x000fe200078e0200 */
[----:B------:R-:W-:Y:S01]  /*73080*/  LEA R18, P6, R0, R5, 0x2 ;  /* 0x0000000500127211 */ /* 0x000fe200078c10ff */
[----:B------:R-:W-:Y:S01]  /*73090*/  @P5 STG.E desc[UR22][R2.64], R237 ;  /* 0x000000ed02005986 */ /* 0x000fe2000c101916 */
[----:B------:R-:W-:Y:S01]  /*730a0*/  ISETP.LT.AND P5, PT, R25, UR5, !P0 ;  /* 0x0000000519007c0c */ /* 0x000fe2000c7a1270 */
[----:B------:R-:W1:Y:S01]  /*730b0*/  LDCU UR5, c[0x0][0x39c] ;  /* 0x00007380ff0577ac */ /* 0x000e620008000800 */
[----:B------:R-:W-:Y:S02]  /*730c0*/  LOP3.LUT R25, R6, 0x116, RZ, 0xfc, !PT ;  /* 0x0000011606197812 */ /* 0x000fe400078efcff */
[----:B------:R-:W-:Y:S02]  /*730d0*/  LEA.HI.X.SX32 R19, R0, R7, 0x2, P6 ;  /* 0x0000000700137211 */ /* 0x000fe400030f16ff */
[----:B------:R-:W-:Y:S01]  /*730e0*/  LEA R24, P6, R26, R5, 0x2 ;  /* 0x000000051a187211 */ /* 0x000fe200078c10ff */
[----:B------:R1:W-:Y:S01]  /*730f0*/  @P4 STG.E desc[UR22][R16.64], R227 ;  /* 0x000000e310004986 */ /* 0x0003e2000c101916 */
[----:B------:R-:W-:Y:S01]  /*73100*/  ISETP.LT.AND P4, PT, R25, UR6, !P0 ;  /* 0x0000000619007c0c */ /* 0x000fe2000c781270 */
[----:B------:R-:W2:Y:S01]  /*73110*/  LDCU UR6, c[0x0][0x39c] ;  /* 0x00007380ff0677ac */ /* 0x000ea20008000800 */
[----:B------:R-:W-:-:S02]  /*73120*/  LOP3.LUT R0, R6, 0x118, RZ, 0xfc, !PT ;  /* 0x0000011806007812 */ /* 0x000fc400078efcff */
[----:B------:R-:W-:Y:S01]  /*73130*/  LEA.HI.X.SX32 R25, R26, R7, 0x2, P6 ;  /* 0x000000071a197211 */ /* 0x000fe200030f16ff */
[----:B------:R-:W-:Y:S01]  /*73140*/  IMAD R26, R4, 0x2, R26 ;  /* 0x00000002041a7824 */ /* 0x000fe200078e021a */
[----:B-1----:R-:W-:Y:S01]  /*73150*/  LOP3.LUT R17, R6, 0x11a, RZ, 0xfc, !PT ;  /* 0x0000011a06117812 */ /* 0x002fe200078efcff */
[----:B---3--:R1:W-:Y:S01]  /*73160*/  @P3 STG.E desc[UR22][R18.64], R213 ;  /* 0x000000d512003986 */ /* 0x0083e2000c101916 */
[----:B--2---:R-:W-:Y:S01]  /*73170*/  ISETP.LT.AND P3, PT, R0, UR4, !P0 ;  /* 0x0000000400007c0c */ /* 0x004fe2000c761270 */
[----:B------:R-:W-:Y:S01]  /*73180*/  IMAD R0, R4, 0x2, R26 ;  /* 0x0000000204007824 */ /* 0x000fe200078e021a */
[----:B------:R-:W2:Y:S01]  /*73190*/  LDCU UR4, c[0x0][0x39c] ;  /* 0x00007380ff0477ac */ /* 0x000ea20008000800 */
[----:B------:R3:W-:Y:S01]  /*731a0*/  @P2 STG.E desc[UR22][R24.64], R226 ;  /* 0x000000e218002986 */ /* 0x0007e2000c101916 */
[-C--:B------:R-:W-:Y:S02]  /*731b0*/  LEA R2, P2, R26, R5.reuse, 0x2 ;  /* 0x000000051a027211 */ /* 0x080fe400078410ff */
[----:B------:R-:W-:-:S02]  /*731c0*/  LEA R16, P6, R0, R5, 0x2 ;  /* 0x0000000500107211 */ /* 0x000fc400078c10ff */
[-C--:B------:R-:W-:Y:S02]  /*731d0*/  LEA.HI.X.SX32 R3, R26, R7.reuse, 0x2, P2 ;  /* 0x000000071a037211 */ /* 0x080fe400010f16ff */
[----:B------:R-:W-:Y:S01]  /*731e0*/  ISETP.LT.AND P2, PT, R17, UR5, !P0 ;  /* 0x0000000511007c0c */ /* 0x000fe2000c741270 */
[----:B------:R-:W2:Y:S01]  /*731f0*/  LDCU UR5, c[0x0][0x39c] ;  /* 0x00007380ff0577ac */ /* 0x000ea20008000800 */
[----:B------:R-:W-:Y:S01]  /*73200*/  LEA.HI.X.SX32 R17, R0, R7, 0x2, P6 ;  /* 0x0000000700117211 */ /* 0x000fe200030f16ff */
[----:B------:R-:W-:Y:S01]  /*73210*/  IMAD R0, R4, 0x2, R0 ;  /* 0x0000000204007824 */ /* 0x000fe200078e0200 */
[C---:B-1----:R-:W-:Y:S01]  /*73220*/  LOP3.LUT R18, R6.reuse, 0x11c, RZ, 0xfc, !PT ;  /* 0x0000011c06127812 */ /* 0x042fe200078efcff */
[----:B----4-:R1:W-:Y:S01]  /*73230*/  @P5 STG.E desc[UR22][R2.64], R225 ;  /* 0x000000e102005986 */ /* 0x0103e2000c101916 */
[----:B---3--:R-:W-:Y:S02]  /*73240*/  LOP3.LUT R25, R6, 0x11e, RZ, 0xfc, !PT ;  /* 0x0000011e06197812 */ /* 0x008fe400078efcff */
[----:B------:R-:W-:Y:S01]  /*73250*/  ISETP.LT.AND P5, PT, R18, UR6, !P0 ;  /* 0x0000000612007c0c */ /* 0x000fe2000c7a1270 */
[----:B------:R-:W-:Y:S01]  /*73260*/  IMAD R24, R4, 0x2, R0 ;  /* 0x0000000204187824 */ /* 0x000fe200078e0200 */
[----:B------:R-:W3:Y:S01]  /*73270*/  LDCU UR6, c[0x0][0x39c] ;  /* 0x00007380ff0677ac */ /* 0x000ee20008000800 */
[----:B------:R4:W-:Y:S01]  /*73280*/  @P4 STG.E desc[UR22][R16.64], R224 ;  /* 0x000000e010004986 */ /* 0x0009e2000c101916 */
[----:B------:R-:W-:-:S04]  /*73290*/  LEA R18, P4, R0, R5, 0x2 ;  /* 0x0000000500127211 */ /* 0x000fc800078810ff */
[----:B------:R-:W-:Y:S02]  /*732a0*/  LEA.HI.X.SX32 R19, R0, R7, 0x2, P4 ;  /* 0x0000000700137211 */ /* 0x000fe400020f16ff */
[----:B--2---:R-:W-:Y:S01]  /*732b0*/  ISETP.LT.AND P4, PT, R25, UR4, !P0 ;  /* 0x0000000419007c0c */ /* 0x004fe2000c781270 */
[----:B------:R-:W2:Y:S01]  /*732c0*/  LDCU UR4, c[0x0][0x39c] ;  /* 0x00007380ff0477ac */ /* 0x000ea20008000800 */
[----:B-1----:R-:W-:Y:S01]  /*732d0*/  LOP3.LUT R3, R6, 0x120, RZ, 0xfc, !PT ;  /* 0x0000012006037812 */ /* 0x002fe200078efcff */
[----:B------:R-:W-:Y:S01]  /*732e0*/  IMAD R0, R4, 0x2, R24 ;  /* 0x0000000204007824 */ /* 0x000fe200078e0218 */
[----:B------:R-:W-:Y:S01]  /*732f0*/  LEA R2, P6, R24, R5, 0x2 ;  /* 0x0000000518027211 */ /* 0x000fe200078c10ff */
[----:B------:R1:W-:Y:S01]  /*73300*/  @P3 STG.E desc[UR22][R18.64], R196 ;  /* 0x000000c412003986 */ /* 0x0003e2000c101916 */
[----:B------:R-:W-:Y:S01]  /*73310*/  ISETP.LT.AND P3, PT, R3, UR5, !P0 ;  /* 0x0000000503007c0c */ /* 0x000fe2000c761270 */
[----:B------:R-:W-:Y:S01]  /*73320*/  IMAD R26, R4, 0x2, R0 ;  /* 0x00000002041a7824 */ /* 0x000fe200078e0200 */
[----:B------:R-:W-:Y:S01]  /*73330*/  LEA.HI.X.SX32 R3, R24, R7, 0x2, P6 ;  /* 0x0000000718037211 */ /* 0x000fe200030f16ff */
[----:B------:R-:W1:Y:S01]  /*73340*/  LDCU UR5, c[0x0][0x39c] ;  /* 0x00007380ff0577ac */ /* 0x000e620008000800 */
[----:B----4-:R-:W-:-:S02]  /*73350*/  LEA R16, P6, R0, R5, 0x2 ;  /* 0x0000000500107211 */ /* 0x010fc400078c10ff */
[----:B------:R-:W-:Y:S02]  /*73360*/  LOP3.LUT R25, R6, 0x122, RZ, 0xfc, !PT ;  /* 0x0000012206197812 */ /* 0x000fe400078efcff */
[----:B------:R-:W-:Y:S02]  /*73370*/  LEA.HI.X.SX32 R17, R0, R7, 0x2, P6 ;  /* 0x0000000700117211 */ /* 0x000fe400030f16ff */
[----:B------:R-:W-:Y:S02]  /*73380*/  LEA R24, P6, R26, R5, 0x2 ;  /* 0x000000051a187211 */ /* 0x000fe400078c10ff */
[----:B------:R-:W-:Y:S01]  /*73390*/  LOP3.LUT R0, R6, 0x124, RZ, 0xfc, !PT ;  /* 0x0000012406007812 */ /* 0x000fe200078efcff */
[----:B------:R4:W-:Y:S01]  /*733a0*/  @P2 STG.E desc[UR22][R2.64], R197 ;  /* 0x000000c502002986 */ /* 0x0009e2000c101916 */
[----:B---3--:R-:W-:Y:S01]  /*733b0*/  ISETP.LT.AND P2, PT, R25, UR6, !P0 ;  /* 0x0000000619007c0c */ /* 0x008fe2000c741270 */
[----:B------:R-:W3:Y:S01]  /*733c0*/  LDCU UR6, c[0x0][0x39c] ;  /* 0x00007380ff0677ac */ /* 0x000ee20008000800 */
[----:B------:R-:W-:Y:S01]  /*733d0*/  LEA.HI.X.SX32 R25, R26, R7, 0x2, P6 ;  /* 0x000000071a197211 */ /* 0x000fe200030f16ff */
[----:B------:R3:W-:Y:S01]  /*733e0*/  @P5 STG.E desc[UR22][R16.64], R198 ;  /* 0x000000c610005986 */ /* 0x0007e2000c101916 */
[----:B--2---:R-:W-:Y:S01]  /*733f0*/  ISETP.LT.AND P5, PT, R0, UR4, !P0 ;  /* 0x0000000400007c0c */ /* 0x004fe2000c7a1270 */
[----:B------:R-:W2:Y:S01]  /*73400*/  LDCU UR4, c[0x0][0x39c] ;  /* 0x00007380ff0477ac */ /* 0x000ea20008000800 */
[----:B------:R-:W-:Y:S01]  /*73410*/  IMAD R26, R4, 0x2, R26 ;  /* 0x00000002041a7824 */ /* 0x000fe200078e021a */
[----:B-1----:R-:W-:-:S03]  /*73420*/  LOP3.LUT R18, R6, 0x126, RZ, 0xfc, !PT ;  /* 0x0000012606127812 */ /* 0x002fc600078efcff */
[----:B------:R-:W-:Y:S01]  /*73430*/  IMAD R0, R4, 0x2, R26 ;  /* 0x0000000204007824 */ /* 0x000fe200078e021a */
[----:B----4-:R-:W-:Y:S01]  /*73440*/  LEA R2, P6, R26, R5, 0x2 ;  /* 0x000000051a027211 */ /* 0x010fe200078c10ff */
[----:B------:R1:W-:Y:S01]  /*73450*/  @P4 STG.E desc[UR22][R24.64], R199 ;  /* 0x000000c718004986 */ /* 0x0003e2000c101916 */
[----:B------:R-:W-:Y:S01]  /*73460*/  ISETP.LT.AND P4, PT, R18, UR5, !P0 ;  /* 0x0000000512007c0c */ /* 0x000fe2000c781270 */
[----:B------:R-:W4:Y:S01]  /*73470*/  LDCU UR5, c[0x0][0x39c] ;  /* 0x00007380ff0577ac */ /* 0x000f220008000800 */
[----:B------:R-:W-:Y:S01]  /*73480*/  LEA.HI.X.SX32 R3, R26, R7, 0x2, P6 ;  /* 0x000000071a037211 */ /* 0x000fe200030f16ff */
[----:B------:R-:W-:Y:S01]  /*73490*/  IMAD R26, R4, 0x2, R0 ;  /* 0x00000002041a7824 */ /* 0x000fe200078e0200 */
[----:B---3--:R-:W-:Y:S02]  /*734a0*/  LEA R16, P6, R0, R5, 0x2 ;  /* 0x0000000500107211 */ /* 0x008fe400078c10ff */
[----:B------:R-:W-:Y:S02]  /*734b0*/  LOP3.LUT R19, R6, 0x128, RZ, 0xfc, !PT ;  /* 0x0000012806137812 */ /* 0x000fe400078efcff */
[----:B------:R-:W-:-:S02]  /*734c0*/  LEA.HI.X.SX32 R17, R0, R7, 0x2, P6 ;  /* 0x0000000700117211 */ /* 0x000fc400030f16ff */
[C---:B------:R-:W-:Y:S01]  /*734d0*/  LEA R18, P6, R26.reuse, R5, 0x2 ;  /* 0x000000051a127211 */ /* 0x040fe200078c10ff */
[----:B------:R3:W-:Y:S01]  /*734e0*/  @P3 STG.E desc[UR22][R2.64], R200 ;  /* 0x000000c802003986 */ /* 0x0007e2000c101916 */
[----:B--2---:R-:W-:Y:S01]  /*734f0*/  ISETP.LT.AND P3, PT, R19, UR4, !P0 ;  /* 0x0000000413007c0c */ /* 0x004fe2000c761270 */
[----:B------:R-:W2:Y:S01]  /*73500*/  LDCU UR4, c[0x0][0x39c] ;  /* 0x00007380ff0477ac */ /* 0x000ea20008000800 */
[----:B------:R-:W-:Y:S01]  /*73510*/  LEA.HI.X.SX32 R19, R26, R7, 0x2, P6 ;  /* 0x000000071a137211 */ /* 0x000fe200030f16ff */
[----:B------:R-:W-:Y:S01]  /*73520*/  IMAD R26, R4, 0x2, R26 ;  /* 0x00000002041a7824 */ /* 0x000fe200078e021a */
[C---:B------:R-:W-:Y:S01]  /*73530*/  LOP3.LUT R0, R6.reuse, 0x12a, RZ, 0xfc, !PT ;  /* 0x0000012a06007812 */ /* 0x040fe200078efcff */
[----:B------:R2:W-:Y:S01]  /*73540*/  @P2 STG.E desc[UR22][R16.64], R201 ;  /* 0x000000c910002986 */ /* 0x0005e2000c101916 */
[----:B-1----:R-:W-:Y:S02]  /*73550*/  LOP3.LUT R24, R6, 0x12c, RZ, 0xfc, !PT ;  /* 0x0000012c06187812 */ /* 0x002fe400078efcff */
[----:B------:R-:W-:Y:S01]  /*73560*/  ISETP.LT.AND P2, PT, R0, UR6, !P0 ;  /* 0x0000000600007c0c */ /* 0x000fe2000c741270 */
[----:B------:R-:W-:Y:S01]  /*73570*/  IMAD R0, R4, 0x2, R26 ;  /* 0x0000000204007824 */ /* 0x000fe200078e021a */
[----:B------:R-:W1:Y:S01]  /*73580*/  LDCU UR6, c[0x0][0x39c] ;  /* 0x00007380ff0677ac */ /* 0x000e620008000800 */
[----:B---3--:R-:W-:Y:S01]  /*73590*/  LEA R2, P6, R26, R5, 0x2 ;  /* 0x000000051a027211 */ /* 0x008fe200078c10ff */
[----:B------:R3:W-:Y:S01]  /*735a0*/  @P5 STG.E desc[UR22][R18.64], R202 ;  /* 0x000000ca12005986 */ /* 0x0007e2000c101916 */
[----:B----4-:R-:W-:Y:S01]  /*735b0*/  ISETP.LT.AND P5, PT, R24, UR5, !P0 ;  /* 0x0000000518007c0c */ /* 0x010fe2000c7a1270 */
[----:B------:R-:W4:Y:S01]  /*735c0*/  LDCU UR5, c[0x0][0x39c] ;  /* 0x00007380ff0577ac */ /* 0x000f220008000800 */
[----:B------:R-:W-:Y:S01]  /*735d0*/  LEA.HI.X.SX32 R3, R26, R7, 0x2, P6 ;  /* 0x000000071a037211 */ /* 0x000fe200030f16ff */
[----:B------:R-:W-:Y:S01]  /*735e0*/  IMAD R24, R4, 0x2, R0 ;  /* 0x0000000204187824 */ /* 0x000fe200078e0200 */
[----:B--2---:R-:W-:-:S02]  /*735f0*/  LEA R16, P6, R0, R5, 0x2 ;  /* 0x0000000500107211 */ /* 0x004fc400078c10ff */
[----:B------:R-:W-:Y:S02]  /*73600*/  LOP3.LUT R25, R6, 0x12e, RZ, 0xfc, !PT ;  /* 0x0000012e06197812 */ /* 0x000fe400078efcff */
[----:B------:R-:W-:Y:S01]  /*73610*/  LEA.HI.X.SX32 R17, R0, R7, 0x2, P6 ;  /* 0x0000000700117211 */ /* 0x000fe200030f16ff */
[----:B------:R-:W-:Y:S01]  /*73620*/  IMAD R0, R4, 0x2, R24 ;  /* 0x0000000204007824 */ /* 0x000fe200078e0218 */
[----:B---3--:R-:W-:Y:S01]  /*73630*/  LEA R18, P6, R24, R5, 0x2 ;  /* 0x0000000518127211 */ /* 0x008fe200078c10ff */
[----:B------:R2:W-:Y:S01]  /*73640*/  @P4 STG.E desc[UR22][R2.64], R203 ;  /* 0x000000cb02004986 */ /* 0x0005e2000c101916 */
[----:B------:R-:W-:Y:S01]  /*73650*/  ISETP.LT.AND P4, PT, R25, UR4, !P0 ;  /* 0x0000000419007c0c */ /* 0x000fe2000c781270 */
[----:B------:R-:W3:Y:S01]  /*73660*/  LDCU UR4, c[0x0][0x39c] ;  /* 0x00007380ff0477ac */ /* 0x000ee20008000800 */
[----:B------:R-:W-:Y:S02]  /*73670*/  LOP3.LUT R25, R6, 0x130, RZ, 0xfc, !PT ;  /* 0x0000013006197812 */ /* 0x000fe400078efcff */
[----:B------:R-:W-:-:S02]  /*73680*/  LEA.HI.X.SX32 R19, R24, R7, 0x2, P6 ;  /* 0x0000000718137211 */ /* 0x000fc400030f16ff */
[----:B------:R-:W-:Y:S01]  /*73690*/  LEA R24, P6, R0, R5, 0x2 ;  /* 0x0000000500187211 */ /* 0x000fe200078c10ff */
[----:B------:R2:W-:Y:S01]  /*736a0*/  @P3 STG.E desc[UR22][R16.64], R204 ;  /* 0x000000cc10003986 */ /* 0x0005e2000c101916 */
[----:B-1----:R-:W-:Y:S01]  /*736b0*/  ISETP.LT.AND P3, PT, R25, UR6, !P0 ;  /* 0x0000000619007c0c */ /* 0x002fe2000c761270 */
[----:B------:R-:W1:Y:S01]  /*736c0*/  LDCU UR6, c[0x0][0x39c] ;  /* 0x00007380ff0677ac */ /* 0x000e620008000800 */
[----:B------:R-:W-:Y:S02]  /*736d0*/  LOP3.LUT R26, R6, 0x132, RZ, 0xfc, !PT ;  /* 0x00000132061a7812 */ /* 0x000fe400078efcff */
[----:B------:R-:W-:Y:S01]  /*736e0*/  LEA.HI.X.SX32 R25, R0, R7, 0x2, P6 ;  /* 0x0000000700197211 */ /* 0x000fe200030f16ff */
[----:B------:R-:W-:Y:S01]  /*736f0*/  IMAD R0, R4, 0x2, R0 ;  /* 0x0000000204007824 */ /* 0x000fe200078e0200 */
[----:B------:R1:W-:Y:S01]  /*73700*/  @P2 STG.E desc[UR22][R18.64], R205 ;  /* 0x000000cd12002986 */ /* 0x0003e2000c101916 */
[----:B----4-:R-:W-:Y:S01]  /*73710*/  ISETP.LT.AND P2, PT, R26, UR5, !P0 ;  /* 0x000000051a007c0c */ /* 0x010fe2000c741270 */
[----:B------:R-:W4:Y:S01]  /*73720*/  LDCU UR5, c[0x0][0x39c] ;  /* 0x00007380ff0577ac */ /* 0x000f220008000800 */
[----:B------:R-:W-:Y:S01]  /*73730*/  IMAD R26, R4, 0x2, R0 ;  /* 0x00000002041a7824 */ /* 0x000fe200078e0200 */
[----:B------:R1:W-:Y:S01]  /*73740*/  @P5 STG.E desc[UR22][R24.64], R206 ;  /* 0x000000ce18005986 */ /* 0x0003e2000c101916 */
[----:B--2---:R-:W-:-:S02]  /*73750*/  LEA R2, P5, R0, R5, 0x2 ;  /* 0x0000000500027211 */ /* 0x004fc400078a10ff */
[----:B------:R-:W-:Y:S02]  /*73760*/  LOP3.LUT R17, R6, 0x134, RZ, 0xfc, !PT ;  /* 0x0000013406117812 */ /* 0x000fe400078efcff */
[----:B------:R-:W-:Y:S02]  /*73770*/  LEA R16, P6, R26, R5, 0x2 ;  /* 0x000000051a107211 */ /* 0x000fe400078c10ff */
[-C--:B------:R-:W-:Y:S02]  /*73780*/  LEA.HI.X.SX32 R3, R0, R7.reuse, 0x2, P5 ;  /* 0x0000000700037211 */ /* 0x080fe400028f16ff */
[----:B---3--:R-:W-:Y:S01]  /*73790*/  ISETP.LT.AND P5, PT, R17, UR4, !P0 ;  /* 0x0000000411007c0c */ /* 0x008fe2000c7a1270 */
[----:B------:R-:W2:Y:S01]  /*737a0*/  LDCU UR4, c[0x0][0x39c] ;  /* 0x00007380ff0477ac */ /* 0x000ea20008000800 */
[----:B------:R-:W-:Y:S01]  /*737b0*/  LEA.HI.X.SX32 R17, R26, R7, 0x2, P6 ;  /* 0x000000071a117211 */ /* 0x000fe200030f16ff */
[----:B------:R-:W-:Y:S01]  /*737c0*/  IMAD R26, R4, 0x2, R26 ;  /* 0x00000002041a7824 */ /* 0x000fe200078e021a */
[----:B------:R3:W-:Y:S01]  /*737d0*/  @P4 STG.E desc[UR22][R2.64], R207 ;  /* 0x000000cf02004986 */ /* 0x0007e2000c101916 */
[----:B------:R-:W-:-:S03]  /*737e0*/  LOP3.LUT R0, R6, 0x136, RZ, 0xfc, !PT ;  /* 0x0000013606007812 */ /* 0x000fc600078efcff */
[----:B------:R2:W-:Y:S01]  /*737f0*/  @P3 STG.E desc[UR22][R16.64], R216 ;  /* 0x000000d810003986 */ /* 0x0005e2000c101916 */
[----:B-1----:R-:W-:Y:S02]  /*73800*/  LEA R18, P3, R26, R5, 0x2 ;  /* 0x000000051a127211 */ /* 0x002fe400078610ff */
[----:B------:R-:W-:Y:S02]  /*73810*/  LOP3.LUT R24, R6, 0x138, RZ, 0xfc, !PT ;  /* 0x0000013806187812 */ /* 0x000fe400078efcff */
[----:B------:R-:W-:Y:S01]  /*73820*/  ISETP.LT.AND P4, PT, R0, UR6, !P0 ;  /* 0x0000000600007c0c */ /* 0x000fe2000c781270 */
[----:B------:R-:W-:Y:S01]  /*73830*/  IMAD R0, R4, 0x2, R26 ;  /* 0x0000000204007824 */ /* 0x000fe200078e021a */
[----:B------:R-:W-:Y:S01]  /*73840*/  LEA.HI.X.SX32 R19, R26, R7, 0x2, P3 ;  /* 0x000000071a137211 */ /* 0x000fe200018f16ff */
[----:B------:R-:W1:Y:S01]  /*73850*/  LDCU UR6, c[0x0][0x39c] ;  /* 0x00007380ff0677ac */ /* 0x000e620008000800 */
[----:B----4-:R-:W-:Y:S01]  /*73860*/  ISETP.LT.AND P3, PT, R24, UR5, !P0 ;  /* 0x0000000518007c0c */ /* 0x010fe2000c761270 */
[----:B------:R-:W4:Y:S01]  /*73870*/  LDCU UR5, c[0x0][0x39c] ;  /* 0x00007380ff0577ac */ /* 0x000f220008000800 */
[----:B---3--:R-:W-:Y:S01]  /*73880*/  LOP3.LUT R3, R6, 0x13a, RZ, 0xfc, !PT ;  /* 0x0000013a06037812 */ /* 0x008fe200078efcff */
[----:B------:R-:W-:Y:S01]  /*73890*/  IMAD R24, R4, 0x2, R0 ;  /* 0x0000000204187824 */ /* 0x000fe200078e0200 */
[C---:B------:R-:W-:Y:S01]  /*738a0*/  LEA R2, P6, R0.reuse, R5, 0x2 ;  /* 0x0000000500027211 */ /* 0x040fe200078c10ff */
[----:B------:R3:W-:Y:S01]  /*738b0*/  @P2 STG.E desc[UR22][R18.64], R217 ;  /* 0x000000d912002986 */ /* 0x0007e2000c101916 */
[----:B--2---:R-:W-:Y:S01]  /*738c0*/  ISETP.LT.AND P2, PT, R3, UR4, !P0 ;  /* 0x0000000403007c0c */ /* 0x004fe2000c741270 */
[----:B------:R-:W2:Y:S01]  /*738d0*/  LDCU UR4, c[0x0][0x39c] ;  /* 0x00007380ff0477ac */ /* 0x000ea20008000800 */
[----:B------:R-:W-:Y:S01]  /*738e0*/  LEA.HI.X.SX32 R3, R0, R7, 0x2, P6 ;  /* 0x0000000700037211 */ /* 0x000fe200030f16ff */
[----:B------:R-:W-:Y:S01]  /*738f0*/  IMAD R0, R4, 0x2, R24 ;  /* 0x0000000204007824 */ /* 0x000fe200078e0218 */
[----:B------:R-:W-:-:S02]  /*73900*/  LEA R16, P6, R24, R5, 0x2 ;  /* 0x0000000518107211 */ /* 0x000fc400078c10ff */
[----:B------:R-:W-:Y:S02]  /*73910*/  LOP3.LUT R25, R6, 0x13c, RZ, 0xfc, !PT ;  /* 0x0000013c06197812 */ /* 0x000fe400078efcff */
[----:B------:R-:W-:Y:S02]  /*73920*/  LEA.HI.X.SX32 R17, R24, R7, 0x2, P6 ;  /* 0x0000000718117211 */ /* 0x000fe400030f16ff */
[----:B------:R-:W-:Y:S02]  /*73930*/  LEA R24, P6, R0, R5, 0x2 ;  /* 0x0000000500187211 */ /* 0x000fe400078c10ff */
[----:B---3--:R-:W-:Y:S01]  /*73940*/  LOP3.LUT R18, R6, 0x13e, RZ, 0xfc, !PT ;  /* 0x0000013e06127812 */ /* 0x008fe200078efcff */
[----:B------:R3:W-:Y:S01]  /*73950*/  @P5 STG.E desc[UR22][R2.64], R218 ;  /* 0x000000da02005986 */ /* 0x0007e2000c101916 */
[----:B-1----:R-:W-:Y:S01]  /*73960*/  ISETP.LT.AND P5, PT, R25, UR6, !P0 ;  /* 0x0000000619007c0c */ /* 0x002fe2000c7a1270 */
[----:B------:R-:W1:Y:S01]  /*73970*/  LDCU UR6, c[0x0][0x39c] ;  /* 0x00007380ff0677ac */ /* 0x000e620008000800 */
[----:B------:R-:W-:Y:S01]  /*73980*/  LEA.HI.X.SX32 R25, R0, R7, 0x2, P6 ;  /* 0x0000000700197211 */ /* 0x000fe200030f16ff */
[----:B------:R1:W-:Y:S01]  /*73990*/  @P4 STG.E desc[UR22][R16.64], R219 ;  /* 0x000000db10004986 */ /* 0x0003e2000c101916 */
[----:B----4-:R-:W-:Y:S01]  /*739a0*/  ISETP.LT.AND P4, PT, R18, UR5, !P0 ;  /* 0x0000000512007c0c */ /* 0x010fe2000c781270 */
[----:B------:R-:W4:Y:S01]  /*739b0*/  LDCU UR5, c[0x0][0x39c] ;  /* 0x00007380ff0577ac */ /* 0x000f220008000800 */
[----:B------:R-:W-:Y:S01]  /*739c0*/  IMAD R0, R4, 0x2, R0 ;  /* 0x0000000204007824 */ /* 0x000fe200078e0200 */
[----:B------:R-:W-:-:S03]  /*739d0*/  LOP3.LUT R19, R6, 0x140, RZ, 0xfc, !PT ;  /* 0x0000014006137812 */ /* 0x000fc600078efcff */
[----:B------:R-:W-:Y:S01]  /*739e0*/  IMAD R18, R4, 0x2, R0 ;  /* 0x0000000204127824 */ /* 0x000fe200078e0200 */
[C---:B---3--:R-:W-:Y:S01]  /*739f0*/  LEA R2, P6, R0.reuse, R5, 0x2 ;  /* 0x0000000500027211 */ /* 0x048fe200078c10ff */
[----:B------:R3:W-:Y:S01]  /*73a00*/  @P3 STG.E desc[UR22][R24.64], R136 ;  /* 0x0000008818003986 */ /* 0x0007e2000c101916 */
[----:B--2---:R-:W-:Y:S01]  /*73a10*/  ISETP.LT.AND P3, PT, R19, UR4, !P0 ;  /* 0x0000000413007c0c */ /* 0x004fe2000c761270 */
[----:B------:R-:W2:Y:S01]  /*73a20*/  LDCU UR4, c[0x0][0x39c] ;  /* 0x00007380ff0477ac */ /* 0x000ea20008000800 */
[----:B------:R-:W-:Y:S01]  /*73a30*/  LEA.HI.X.SX32 R3, R0, R7, 0x2, P6 ;  /* 0x0000000700037211 */ /* 0x000fe200030f16ff */
[----:B------:R-:W-:Y:S01]  /*73a40*/  IMAD R0, R4, 0x2, R18 ;  /* 0x0000000204007824 */ /* 0x000fe200078e0212 */
[----:B-1----:R-:W-:Y:S02]  /*73a50*/  LEA R16, P6, R18, R5, 0x2 ;  /* 0x0000000512107211 */ /* 0x002fe400078c10ff */
[----:B------:R-:W-:Y:S02]  /*73a60*/  LOP3.LUT R19, R6, 0x142, RZ, 0xfc, !PT ;  /* 0x0000014206137812 */ /* 0x000fe400078efcff */
[----:B------:R-:W-:-:S02]  /*73a70*/  LEA.HI.X.SX32 R17, R18, R7, 0x2, P6 ;  /* 0x0000000712117211 */ /* 0x000fc400030f16ff */
[C---:B------:R-:W-:Y:S01]  /*73a80*/  LEA R18, P6, R0.reuse, R5, 0x2 ;  /* 0x0000000500127211 */ /* 0x040fe200078c10ff */
[----:B------:R1:W-:Y:S01]  /*73a90*/  @P2 STG.E desc[UR22][R2.64], R137 ;  /* 0x0000008902002986 */ /* 0x0003e2000c101916 */
[----:B----4-:R-:W-:Y:S01]  /*73aa0*/  ISETP.LT.AND P2, PT, R19, UR5, !P0 ;  /* 0x0000000513007c0c */ /* 0x010fe2000c741270 */
[----:B------:R-:W4:Y:S01]  /*73ab0*/  LDCU UR5, c[0x0][0x39c] ;  /* 0x00007380ff0577ac */ /* 0x000f220008000800 */
[----:B------:R-:W-:Y:S01]  /*73ac0*/  LEA.HI.X.SX32 R19, R0, R7, 0x2, P6 ;  /* 0x0000000700137211 */ /* 0x000fe200030f16ff */
[----:B------:R-:W-:Y:S01]  /*73ad0*/  IMAD R0, R4, 0x2, R0 ;  /* 0x0000000204007824 */ /* 0x000fe200078e0200 */
[C---:B---3--:R-:W-:Y:S01]  /*73ae0*/  LOP3.LUT R24, R6.reuse, 0x144, RZ, 0xfc, !PT ;  /* 0x0000014406187812 */ /* 0x048fe200078efcff */
[----:B------:R3:W-:Y:S01]  /*73af0*/  @P5 STG.E desc[UR22][R16.64], R138 ;  /* 0x0000008a10005986 */ /* 0x0007e2000c101916 */
[----:B------:R-:W-:Y:S02]  /*73b00*/  LOP3.LUT R25, R6, 0x146, RZ, 0xfc, !PT ;  /* 0x0000014606197812 */ /* 0x000fe400078efcff */
[----:B------:R-:W-:Y:S01]  /*73b10*/  ISETP.LT.AND P5, PT, R24, UR6, !P0 ;  /* 0x0000000618007c0c */ /* 0x000fe2000c7a1270 */
[----:B------:R-:W-:Y:S01]  /*73b20*/  IMAD R24, R4, 0x2, R0 ;  /* 0x0000000204187824 */ /* 0x000fe200078e0200 */
[----:B------:R-:W4:Y:S01]  /*73b30*/  LDCU UR6, c[0x0][0x39c] ;  /* 0x00007380ff0677ac */ /* 0x000f220008000800 */
[C---:B-1----:R-:W-:Y:S01]  /*73b40*/  LEA R2, P6, R0.reuse, R5, 0x2 ;  /* 0x0000000500027211 */ /* 0x042fe200078c10ff */
[----:B------:R1:W-:Y:S01]  /*73b50*/  @P4 STG.E desc[UR22][R18.64], R139 ;  /* 0x0000008b12004986 */ /* 0x0003e2000c101916 */
[----:B--2---:R-:W-:Y:S01]  /*73b60*/  ISETP.LT.AND P4, PT, R25, UR4, !P0 ;  /* 0x0000000419007c0c */ /* 0x004fe2000c781270 */
[----:B------:R-:W2:Y:S01]  /*73b70*/  LDCU UR4, c[0x0][0x39c] ;  /* 0x00007380ff0477ac */ /* 0x000ea20008000800 */
[----:B------:R-:W-:Y:S01]  /*73b80*/  LEA.HI.X.SX32 R3, R0, R7, 0x2, P6 ;  /* 0x0000000700037211 */ /* 0x000fe200030f16ff */
[----:B------:R-:W-:Y:S01]  /*73b90*/  IMAD R0, R4, 0x2, R24 ;  /* 0x0000000204007824 */ /* 0x000fe200078e0218 */
[----:B---3--:R-:W-:-:S02]  /*73ba0*/  LEA R16, P6, R24, R5, 0x2 ;  /* 0x0000000518107211 */ /* 0x008fc400078c10ff */
[----:B------:R-:W-:Y:S01]  /*73bb0*/  LOP3.LUT R25, R6, 0x148, RZ, 0xfc, !PT ;  /* 0x0000014806197812 */ /* 0x000fe200078efcff */
[----:B------:R-:W-:Y:S01]  /*73bc0*/  IMAD R26, R4, 0x2, R0 ;  /* 0x00000002041a7824 */ /* 0x000fe200078e0200 */
[----:B------:R-:W-:Y:S01]  /*73bd0*/  LEA.HI.X.SX32 R17, R24, R7, 0x2, P6 ;  /* 0x0000000718117211 */ /* 0x000fe200030f16ff */
[----:B------:R3:W-:Y:S01]  /*73be0*/  @P3 STG.E desc[UR22][R2.64], R132 ;  /* 0x0000008402003986 */ /* 0x0007e2000c101916 */
[----:B-1----:R-:W-:Y:S02]  /*73bf0*/  LEA R18, P6, R0, R5, 0x2 ;  /* 0x0000000500127211 */ /* 0x002fe400078c10ff */
[----:B----4-:R-:W-:Y:S01]  /*73c00*/  ISETP.LT.AND P3, PT, R25, UR5, !P0 ;  /* 0x0000000519007c0c */ /* 0x010fe2000c761270 */
[----:B------:R-:W1:Y:S01]  /*73c10*/  LDCU UR5, c[0x0][0x39c] ;  /* 0x00007380ff0577ac */ /* 0x000e620008000800 */
[----:B------:R-:W-:Y:S02]  /*73c20*/  LOP3.LUT R25, R6, 0x14a, RZ, 0xfc, !PT ;  /* 0x0000014a06197812 */ /* 0x000fe400078efcff */
[----:B------:R-:W-:-:S02]  /*73c30*/  LEA.HI.X.SX32 R19, R0, R7, 0x2, P6 ;  /* 0x0000000700137211 */ /* 0x000fc400030f16ff */
[----:B------:R-:W-:Y:S01]  /*73c40*/  LEA R24, P6, R26, R5, 0x2 ;  /* 0x000000051a187211 */ /* 0x000fe200078c10ff */
[----:B------:R4:W-:Y:S01]  /*73c50*/  @P2 STG.E desc[UR22][R16.64], R133 ;  /* 0x0000008510002986 */ /* 0x0009e2000c101916 */
[----:B------:R-:W-:Y:S01]  /*73c60*/  ISETP.LT.AND P2, PT, R25, UR6, !P0 ;  /* 0x0000000619007c0c */ /* 0x000fe2000c741270 */
[----:B------:R-:W1:Y:S01]  /*73c70*/  LDCU UR6, c[0x0][0x39c] ;  /* 0x00007380ff0677ac */ /* 0x000e620008000800 */
[----:B------:R-:W-:Y:S02]  /*73c80*/  LOP3.LUT R0, R6, 0x14c, RZ, 0xfc, !PT ;  /* 0x0000014c06007812 */ /* 0x000fe400078efcff */
[----:B------:R-:W-:Y:S01]  /*73c90*/  LEA.HI.X.SX32 R25, R26, R7, 0x2, P6 ;  /* 0x000000071a197211 */ /* 0x000fe200030f16ff */
[----:B------:R-:W-:Y:S01]  /*73ca0*/  IMAD R26, R4, 0x2, R26 ;  /* 0x00000002041a7824 */ /* 0x000fe200078e021a */
[----:B------:R1:W-:Y:S01]  /*73cb0*/  @P5 STG.E desc[UR22][R18.64], R134 ;  /* 0x0000008612005986 */ /* 0x0003e2000c101916 */
[----:B--2---:R-:W-:Y:S01]  /*73cc0*/  ISETP.LT.AND P5, PT, R0, UR4, !P0 ;  /* 0x0000000400007c0c */ /* 0x004fe2000c7a1270 */
[----:B------:R-:W2:Y:S01]  /*73cd0*/  LDCU UR4, c[0x0][0x39c] ;  /* 0x00007380ff0477ac */ /* 0x000ea20008000800 */
[----:B------:R-:W-:Y:S01]  /*73ce0*/  IMAD R0, R4, 0x2, R26 ;  /* 0x0000000204007824 */ /* 0x000fe200078e021a */
[----:B------:R2:W-:Y:S01]  /*73cf0*/  @P4 STG.E desc[UR22][R24.64], R135 ;  /* 0x0000008718004986 */ /* 0x0005e2000c101916 */
[----:B---3--:R-:W-:-:S02]  /*73d00*/  LEA R2, P4, R26, R5, 0x2 ;  /* 0x000000051a027211 */ /* 0x008fc400078810ff */
[----:B----4-:R-:W-:Y:S02]  /*73d10*/  LOP3.LUT R17, R6, 0x14e, RZ, 0xfc, !PT ;  /* 0x0000014e06117812 */ /* 0x010fe400078efcff */
[----:B------:R-:W-:Y:S02]  /*73d20*/  LEA R16, P6, R0, R5, 0x2 ;  /* 0x0000000500107211 */ /* 0x000fe400078c10ff */
[-C--:B------:R-:W-:Y:S02]  /*73d30*/  LEA.HI.X.SX32 R3, R26, R7.reuse, 0x2, P4 ;  /* 0x000000071a037211 */ /* 0x080fe400020f16ff */
[----:B-1----:R-:W-:Y:S01]  /*73d40*/  ISETP.LT.AND P4, PT, R17, UR5, !P0 ;  /* 0x0000000511007c0c */ /* 0x002fe2000c781270 */
[----:B------:R-:W1:Y:S01]  /*73d50*/  LDCU UR5, c[0x0][0x39c] ;  /* 0x00007380ff0577ac */ /* 0x000e620008000800 */
[----:B------:R-:W-:Y:S01]  /*73d60*/  LEA.HI.X.SX32 R17, R0, R7, 0x2, P6 ;  /* 0x0000000700117211 */ /* 0x000fe200030f16ff */
[----:B------:R-:W-:Y:S01]  /*73d70*/  IMAD R0, R4, 0x2, R0 ;  /* 0x0000000204007824 */ /* 0x000fe200078e0200 */
[C---:B------:R-:W-:Y:S01]  /*73d80*/  LOP3.LUT R18, R6.reuse, 0x150, RZ, 0xfc, !PT ;  /* 0x0000015006127812 */ /* 0x040fe200078efcff */
[----:B------:R3:W-:Y:S01]  /*73d90*/  @P3 STG.E desc[UR22][R2.64], R148 ;  /* 0x0000009402003986 */ /* 0x0007e2000c101916 */
[----:B--2---:R-:W-:-:S02]  /*73da0*/  LOP3.LUT R25, R6, 0x152, RZ, 0xfc, !PT ;  /* 0x0000015206197812 */ /* 0x004fc400078efcff */
[----:B------:R-:W-:Y:S01]  /*73db0*/  ISETP.LT.AND P3, PT, R18, UR6, !P0 ;  /* 0x0000000612007c0c */ /* 0x000fe2000c761270 */
[----:B------:R2:W-:Y:S01]  /*73dc0*/  @P2 STG.E desc[UR22][R16.64], R149 ;  /* 0x0000009510002986 */ /* 0x0005e2000c101916 */
[----:B------:R-:W-:Y:S01]  /*73dd0*/  LEA R18, P2, R0, R5, 0x2 ;  /* 0x0000000500127211 */ /* 0x000fe200078410ff */
[----:B------:R-:W-:Y:S01]  /*73de0*/  IMAD R24, R4, 0x2, R0 ;  /* 0x0000000204187824 */ /* 0x000fe200078e0200 */
[----:B------:R-:W4:Y:S02]  /*73df0*/  LDCU UR6, c[0x0][0x39c] ;  /* 0x00007380ff0677ac */ /* 0x000f240008000800 */
[----:B------:R-:W-:Y:S02]  /*73e00*/  LEA.HI.X.SX32 R19, R0, R7, 0x2, P2 ;  /* 0x0000000700137211 */ /* 0x000fe400010f16ff */
[----:B------:R-:W-:Y:S01]  /*73e10*/  ISETP.LT.AND P2, PT, R25, UR4, !P0 ;  /* 0x0000000419007c0c */ /* 0x000fe2000c741270 */
[----:B------:R-:W4:Y:S01]  /*73e20*/  LDCU UR4, c[0x0][0x39c] ;  /* 0x00007380ff0477ac */ /* 0x000f220008000800 */
[----:B---3--:R-:W-:Y:S01]  /*73e30*/  LOP3.LUT R3, R6, 0x154, RZ, 0xfc, !PT ;  /* 0x0000015406037812 */ /* 0x008fe200078efcff */
[----:B------:R-:W-:Y:S01]  /*73e40*/  IMAD R0, R4, 0x2, R24 ;  /* 0x0000000204007824 */ /* 0x000fe200078e0218 */
[----:B------:R-:W-:Y:S01]  /*73e50*/  LEA R2, P6, R24, R5, 0x2 ;  /* 0x0000000518027211 */ /* 0x000fe200078c10ff */
[----:B------:R3:W-:Y:S01]  /*73e60*/  @P5 STG.E desc[UR22][R18.64], R150 ;  /* 0x0000009612005986 */ /* 0x0007e2000c101916 */
[----:B-1----:R-:W-:Y:S01]  /*73e70*/  ISETP.LT.AND P5, PT, R3, UR5, !P0 ;  /* 0x0000000503007c0c */ /* 0x002fe2000c7a1270 */
[----:B------:R-:W-:Y:S01]  /*73e80*/  IMAD R26, R4, 0x2, R0 ;  /* 0x00000002041a7824 */ /* 0x000fe200078e0200 */
[----:B------:R-:W-:Y:S01]  /*73e90*/  LEA.HI.X.SX32 R3, R24, R7, 0x2, P6 ;  /* 0x0000000718037211 */ /* 0x000fe200030f16ff */
[----:B------:R-:W1:Y:S01]  /*73ea0*/  LDCU UR5, c[0x0][0x39c] ;  /* 0x00007380ff0577ac */ /* 0x000e620008000800 */
[----:B--2---:R-:W-:-:S02]  /*73eb0*/  LEA R16, P6, R0, R5, 0x2 ;  /* 0x0000000500107211 */ /* 0x004fc400078c10ff */
[----:B------:R-:W-:Y:S02]  /*73ec0*/  LOP3.LUT R25, R6, 0x156, RZ, 0xfc, !PT ;  /* 0x0000015606197812 */ /* 0x000fe400078efcff */
[----:B------:R-:W-:Y:S02]  /*73ed0*/  LEA.HI.X.SX32 R17, R0, R7, 0x2, P6 ;  /* 0x0000000700117211 */ /* 0x000fe400030f16ff */
[----:B------:R-:W-:Y:S02]  /*73ee0*/  LEA R24, P6, R26, R5, 0x2 ;  /* 0x000000051a187211 */ /* 0x000fe400078c10ff */
[----:B------:R-:W-:Y:S01]  /*73ef0*/  LOP3.LUT R0, R6, 0x158, RZ, 0xfc, !PT ;  /* 0x0000015806007812 */ /* 0x000fe200078efcff */
[----:B------:R2:W-:Y:S01]  /*73f00*/  @P4 STG.E desc[UR22][R2.64], R151 ;  /* 0x0000009702004986 */ /* 0x0005e2000c101916 */
[----:B----4-:R-:W-:Y:S01]  /*73f10*/  ISETP.LT.AND P4, PT, R25, UR6, !P0 ;  /* 0x0000000619007c0c */ /* 0x010fe2000c781270 */
[----:B------:R-:W4:Y:S01]  /*73f20*/  LDCU UR6, c[0x0][0x39c] ;  /* 0x00007380ff0677ac */ /* 0x000f220008000800 */
[----:B------:R-:W-:Y:S01]  /*73f30*/  LEA.HI.X.SX32 R25, R26, R7, 0x2, P6 ;  /* 0x000000071a197211 */ /* 0x000fe200030f16ff */
[----:B------:R1:W-:Y:S01]  /*73f40*/  @P3 STG.E desc[UR22][R16.64], R144 ;  /* 0x0000009010003986 */ /* 0x0003e2000c101916 */
[----:B------:R-:W-:Y:S01]  /*73f50*/  ISETP.LT.AND P3, PT, R0, UR4, !P0 ;  /* 0x0000000400007c0c */ /* 0x000fe2000c761270 */
[----:B------:R-:W4:Y:S01]  /*73f60*/  LDCU UR4, c[0x0][0x39c] ;  /* 0x00007380ff0477ac */ /* 0x000f220008000800 */
[----:B------:R-:W-:Y:S01]  /*73f70*/  IMAD R26, R4, 0x2, R26 ;  /* 0x00000002041a7824 */ /* 0x000fe200078e021a */
[----:B---3--:R-:W-:-:S03]  /*73f80*/  LOP3.LUT R18, R6, 0x15a, RZ, 0xfc, !PT ;  /* 0x0000015a06127812 */ /* 0x008fc600078efcff */
[----:B------:R-:W-:Y:S01]  /*73f90*/  IMAD R0, R4, 0x2, R26 ;  /* 0x0000000204007824 */ /* 0x000fe200078e021a */
[----:B--2---:R-:W-:Y:S01]  /*73fa0*/  LEA R2, P6, R26, R5, 0x2 ;  /* 0x000000051a027211 */ /* 0x004fe200078c10ff */
[----:B------:R2:W-:Y:S01]  /*73fb0*/  @P2 STG.E desc[UR22][R24.64], R145 ;  /* 0x0000009118002986 */ /* 0x0005e2000c101916 */
[----:B-1----:R-:W-:Y:S01]  /*73fc0*/  ISETP.LT.AND P2, PT, R18, UR5, !P0 ;  /* 0x0000000512007c0c */ /* 0x002fe2000c741270 */
[----:B------:R-:W1:Y:S01]  /*73fd0*/  LDCU UR5, c[0x0][0x39c] ;  /* 0x00007380ff0577ac */ /* 0x000e620008000800 */
[----:B------:R-:W-:Y:S01]  /*73fe0*/  LEA.HI.X.SX32 R3, R26, R7, 0x2, P6 ;  /* 0x000000071a037211 */ /* 0x000fe200030f16ff */
[----:B------:R-:W-:Y:S01]  /*73ff0*/  IMAD R26, R4, 0x2, R0 ;  /* 0x00000002041a7824 */ /* 0x000fe200078e0200 */
[----:B------:R-:W-:Y:S02]  /*74000*/  LEA R16, P6, R0, R5, 0x2 ;  /* 0x0000000500107211 */ /* 0x000fe400078c10ff */
        /* <DEDUP_REMOVED lines=8> */
[C---:B------:R-:W-:Y:S01]  /*74090*/  LOP3.LUT R0, R6.reuse, 0x15e, RZ, 0xfc, !PT ;  /* 0x0000015e06007812 */ /* 0x040fe200078efcff */
[----:B------:R4:W-:Y:S01]  /*740a0*/  @P4 STG.E desc[UR22][R16.64], R147 ;  /* 0x0000009310004986 */ /* 0x0009e2000c101916 */
[----:B--2---:R-:W-:Y:S02]  /*740b0*/  LOP3.LUT R24, R6, 0x160, RZ, 0xfc, !PT ;  /* 0x0000016006187812 */ /* 0x004fe400078efcff */
[----:B------:R-:W-:Y:S01]  /*740c0*/  ISETP.LT.AND P4, PT, R0, UR6, !P0 ;  /* 0x0000000600007c0c */ /* 0x000fe2000c781270 */
[----:B------:R-:W-:Y:S01]  /*740d0*/  IMAD R0, R4, 0x2, R26 ;  /* 0x0000000204007824 */ /* 0x000fe200078e021a */
[----:B------:R-:W2:Y:S01]  /*740e0*/  LDCU UR6, c[0x0][0x39c] ;  /* 0x00007380ff0677ac */ /* 0x000ea20008000800 */
[----:B---3--:R-:W-:Y:S01]  /*740f0*/  LEA R2, P6, R26, R5, 0x2 ;  /* 0x000000051a027211 */ /* 0x008fe200078c10ff */
[----:B------:R3:W-:Y:S01]  /*74100*/  @P3 STG.E desc[UR22][R18.64], R164 ;  /* 0x000000a412003986 */ /* 0x0007e2000c101916 */
[----:B-1----:R-:W-:Y:S01]  /*74110*/  ISETP.LT.AND P3, PT, R24, UR5, !P0 ;  /* 0x0000000518007c0c */ /* 0x002fe2000c761270 */
[----:B------:R-:W1:Y:S01]  /*74120*/  LDCU UR5, c[0x0][0x39c] ;  /* 0x00007380ff0577ac */ /* 0x000e620008000800 */
[----:B------:R-:W-:Y:S01]  /*74130*/  LEA.HI.X.SX32 R3, R26, R7, 0x2, P6 ;  /* 0x000000071a037211 */ /* 0x000fe200030f16ff */
[----:B------:R-:W-:Y:S01]  /*74140*/  IMAD R24, R4, 0x2, R0 ;  /* 0x0000000204187824 */ /* 0x000fe200078e0200 */
[----:B----4-:R-:W-:-:S02]  /*74150*/  LEA R16, P6, R0, R5, 0x2 ;  /* 0x0000000500107211 */ /* 0x010fc400078c10ff */
[----:B------:R-:W-:Y:S02]  /*74160*/  LOP3.LUT R25, R6, 0x162, RZ, 0xfc, !PT ;  /* 0x0000016206197812 */ /* 0x000fe400078efcff */
[----:B------:R-:W-:Y:S01]  /*74170*/  LEA.HI.X.SX32 R17, R0, R7, 0x2, P6 ;  /* 0x0000000700117211 */ /* 0x000fe200030f16ff */
[----:B------:R-:W-:Y:S01]  /*74180*/  IMAD R0, R4, 0x2, R24 ;  /* 0x0000000204007824 */ /* 0x000fe200078e0218 */
[----:B---3--:R-:W-:Y:S01]  /*74190*/  LEA R18, P6, R24, R5, 0x2 ;  /* 0x0000000518127211 */ /* 0x008fe200078c10ff */
[----:B------:R3:W-:Y:S01]  /*741a0*/  @P2 STG.E desc[UR22][R2.64], R165 ;  /* 0x000000a502002986 */ /* 0x0007e2000c101916 */
[----:B------:R-:W-:Y:S01]  /*741b0*/  ISETP.LT.AND P2, PT, R25, UR4, !P0 ;  /* 0x0000000419007c0c */ /* 0x000fe2000c741270 */
[----:B------:R-:W4:Y:S01]  /*741c0*/  LDCU UR4, c[0x0][0x39c] ;  /* 0x00007380ff0477ac */ /* 0x000f220008000800 */
        /* <DEDUP_REMOVED lines=10> */
[----:B-1----:R-:W-:Y:S01]  /*74270*/  ISETP.LT.AND P4, PT, R26, UR5, !P0 ;  /* 0x000000051a007c0c */ /* 0x002fe2000c781270 */
[----:B------:R-:W1:Y:S01]  /*74280*/  LDCU UR5, c[0x0][0x39c] ;  /* 0x00007380ff0577ac */ /* 0x000e620008000800 */
[----:B------:R-:W-:Y:S01]  /*74290*/  IMAD R26, R4, 0x2, R0 ;  /* 0x00000002041a7824 */ /* 0x000fe200078e0200 */
[----:B------:R1:W-:Y:S01]  /*742a0*/  @P3 STG.E desc[UR22][R24.64], R160 ;  /* 0x000000a018003986 */ /* 0x0003e2000c101916 */
[----:B---3--:R-:W-:-:S02]  /*742b0*/  LEA R2, P3, R0, R5, 0x2 ;  /* 0x0000000500027211 */ /* 0x008fc400078610ff */
[----:B------:R-:W-:Y:S02]  /*742c0*/  LOP3.LUT R17, R6, 0x168, RZ, 0xfc, !PT ;  /* 0x0000016806117812 */ /* 0x000fe400078efcff */
[----:B------:R-:W-:Y:S02]  /*742d0*/  LEA R16, P6, R26, R5, 0x2 ;  /* 0x000000051a107211 */ /* 0x000fe400078c10ff */
[-C--:B------:R-:W-:Y:S02]  /*742e0*/  LEA.HI.X.SX32 R3, R0, R7.reuse, 0x2, P3 ;  /* 0x0000000700037211 */ /* 0x080fe400018f16ff */
[----:B----4-:R-:W-:Y:S01]  /*742f0*/  ISETP.LT.AND P3, PT, R17, UR4, !P0 ;  /* 0x0000000411007c0c */ /* 0x010fe2000c761270 */
[----:B------:R-:W3:Y:S01]  /*74300*/  LDCU UR4, c[0x0][0x39c] ;  /* 0x00007380ff0477ac */ /* 0x000ee20008000800 */
[----:B------:R-:W-:Y:S01]  /*74310*/  LEA.HI.X.SX32 R17, R26, R7, 0x2, P6 ;  /* 0x000000071a117211 */ /* 0x000fe200030f16ff */
[----:B------:R-:W-:Y:S01]  /*74320*/  IMAD R26, R4, 0x2, R26 ;  /* 0x00000002041a7824 */ /* 0x000fe200078e021a */
[----:B------:R4:W-:Y:S01]  /*74330*/  @P2 STG.E desc[UR22][R2.64], R161 ;  /* 0x000000a102002986 */ /* 0x0009e2000c101916 */
[----:B------:R-:W-:-:S03]  /*74340*/  LOP3.LUT R0, R6, 0x16a, RZ, 0xfc, !PT ;  /* 0x0000016a06007812 */ /* 0x000fc600078efcff */
[----:B------:R3:W-:Y:S01]  /*74350*/  @P5 STG.E desc[UR22][R16.64], R162 ;  /* 0x000000a210005986 */ /* 0x0007e2000c101916 */
[----:B--2---:R-:W-:Y:S02]  /*74360*/  LEA R18, P5, R26, R5, 0x2 ;  /* 0x000000051a127211 */ /* 0x004fe400078a10ff */
[----:B-1----:R-:W-:Y:S02]  /*74370*/  LOP3.LUT R24, R6, 0x16c, RZ, 0xfc, !PT ;  /* 0x0000016c06187812 */ /* 0x002fe400078efcff */
[----:B------:R-:W-:Y:S01]  /*74380*/  ISETP.LT.AND P2, PT, R0, UR6, !P0 ;  /* 0x0000000600007c0c */ /* 0x000fe2000c741270 */
[----:B------:R-:W-:Y:S01]  /*74390*/  IMAD R0, R4, 0x2, R26 ;  /* 0x0000000204007824 */ /* 0x000fe200078e021a */
[----:B------:R-:W-:Y:S01]  /*743a0*/  LEA.HI.X.SX32 R19, R26, R7, 0x2, P5 ;  /* 0x000000071a137211 */ /* 0x000fe200028f16ff */
[----:B------:R-:W1:Y:S01]  /*743b0*/  LDCU UR6, c[0x0][0x39c] ;  /* 0x00007380ff0677ac */ /* 0x000e620008000800 */
[----:B------:R-:W-:Y:S01]  /*743c0*/  ISETP.LT.AND P5, PT, R24, UR5, !P0 ;  /* 0x0000000518007c0c */ /* 0x000fe2000c7a1270 */
        /* <DEDUP_REMOVED lines=9> */
[----:B------:R-:W-:-:S02]  /*74460*/  LEA R16, P6, R24, R5, 0x2 ;  /* 0x0000000518107211 */ /* 0x000fc400078c10ff */
[----:B------:R-:W-:Y:S02]  /*74470*/  LOP3.LUT R25, R6, 0x170, RZ, 0xfc, !PT ;  /* 0x0000017006197812 */ /* 0x000fe400078efcff */
[----:B------:R-:W-:Y:S02]  /*74480*/  LEA.HI.X.SX32 R17, R24, R7, 0x2, P6 ;  /* 0x0000000718117211 */ /* 0x000fe400030f16ff */
[----:B------:R-:W-:Y:S02]  /*74490*/  LEA R24, P6, R0, R5, 0x2 ;  /* 0x0000000500187211 */ /* 0x000fe400078c10ff */
[----:B----4-:R-:W-:Y:S01]  /*744a0*/  LOP3.LUT R18, R6, 0x172, RZ, 0xfc, !PT ;  /* 0x0000017206127812 */ /* 0x010fe200078efcff */
[----:B------:R4:W-:Y:S01]  /*744b0*/  @P3 STG.E desc[UR22][R2.64], R180 ;  /* 0x000000b402003986 */ /* 0x0009e2000c101916 */
[----:B-1----:R-:W-:Y:S01]  /*744c0*/  ISETP.LT.AND P3, PT, R25, UR6, !P0 ;  /* 0x0000000619007c0c */ /* 0x002fe2000c761270 */
[----:B------:R-:W1:Y:S01]  /*744d0*/  LDCU UR6, c[0x0][0x39c] ;  /* 0x00007380ff0677ac */ /* 0x000e620008000800 */
[----:B------:R-:W-:Y:S01]  /*744e0*/  LEA.HI.X.SX32 R25, R0, R7, 0x2, P6 ;  /* 0x0000000700197211 */ /* 0x000fe200030f16ff */
[----:B------:R1:W-:Y:S01]  /*744f0*/  @P2 STG.E desc[UR22][R16.64], R181 ;  /* 0x000000b510002986 */ /* 0x0003e2000c101916 */
[----:B--2---:R-:W-:Y:S01]  /*74500*/  ISETP.LT.AND P2, PT, R18, UR5, !P0 ;  /* 0x0000000512007c0c */ /* 0x004fe2000c741270 */
[----:B------:R-:W2:Y:S01]  /*74510*/  LDCU UR5, c[0x0][0x39c] ;  /* 0x00007380ff0577ac */ /* 0x000ea20008000800 */
[----:B------:R-:W-:Y:S01]  /*74520*/  IMAD R0, R4, 0x2, R0 ;  /* 0x0000000204007824 */ /* 0x000fe200078e0200 */
[----:B------:R-:W-:-:S03]  /*74530*/  LOP3.LUT R19, R6, 0x174, RZ, 0xfc, !PT ;  /* 0x0000017406137812 */ /* 0x000fc600078efcff */
[----:B------:R-:W-:Y:S01]  /*74540*/  IMAD R18, R4, 0x2, R0 ;  /* 0x0000000204127824 */ /* 0x000fe200078e0200 */
[C---:B----4-:R-:W-:Y:S01]  /*74550*/  LEA R2, P6, R0.reuse, R5, 0x2 ;  /* 0x0000000500027211 */ /* 0x050fe200078c10ff */
[----:B------:R4:W-:Y:S01]  /*74560*/  @P5 STG.E desc[UR22][R24.64], R182 ;  /* 0x000000b618005986 */ /* 0x0009e2000c101916 */
[----:B---3--:R-:W-:Y:S01]  /*74570*/  ISETP.LT.AND P5, PT, R19, UR4, !P0 ;  /* 0x0000000413007c0c */ /* 0x008fe2000c7a1270 */
[----:B------:R-:W3:Y:S01]  /*74580*/  LDCU UR4, c[0x0][0x39c] ;  /* 0x00007380ff0477ac */ /* 0x000ee20008000800 */
[----:B------:R-:W-:Y:S01]  /*74590*/  LEA.HI.X.SX32 R3, R0, R7, 0x2, P6 ;  /* 0x0000000700037211 */ /* 0x000fe200030f16ff */
[----:B------:R-:W-:Y:S01]  /*745a0*/  IMAD R0, R4, 0x2, R18 ;  /* 0x0000000204007824 */ /* 0x000fe200078e0212 */
[----:B-1----:R-:W-:Y:S02]  /*745b0*/  LEA R16, P6, R18, R5, 0x2 ;  /* 0x0000000512107211 */ /* 0x002fe400078c10ff */
        /* <DEDUP_REMOVED lines=8> */
[C---:B----4-:R-:W-:Y:S01]  /*74640*/  LOP3.LUT R24, R6.reuse, 0x178, RZ, 0xfc, !PT ;  /* 0x0000017806187812 */ /* 0x050fe200078efcff */
[----:B------:R4:W-:Y:S01]  /*74650*/  @P3 STG.E desc[UR22][R16.64], R176 ;  /* 0x000000b010003986 */ /* 0x0009e2000c101916 */
[----:B------:R-:W-:Y:S02]  /*74660*/  LOP3.LUT R25, R6, 0x17a, RZ, 0xfc, !PT ;  /* 0x0000017a06197812 */ /* 0x000fe400078efcff */
[----:B------:R-:W-:Y:S01]  /*74670*/  ISETP.LT.AND P3, PT, R24, UR6, !P0 ;  /* 0x0000000618007c0c */ /* 0x000fe2000c761270 */
[----:B------:R-:W-:Y:S01]  /*74680*/  IMAD R24, R4, 0x2, R0 ;  /* 0x0000000204187824 */ /* 0x000fe200078e0200 */
        /* <DEDUP_REMOVED lines=9> */
[----:B------:R-:W-:Y:S01]  /*74720*/  IMAD R26, R4, 0x2, R0 ;  /* 0x00000002041a7824 */ /* 0x000fe200078e0200 */
[----:B------:R-:W-:Y:S01]  /*74730*/  LEA.HI.X.SX32 R17, R24, R7, 0x2, P6 ;  /* 0x0000000718117211 */ /* 0x000fe200030f16ff */
[----:B------:R4:W-:Y:S01]  /*74740*/  @P5 STG.E desc[UR22][R2.64], R178 ;  /* 0x000000b202005986 */ /* 0x0009e2000c101916 */
[----:B-1----:R-:W-:Y:S02]  /*74750*/  LEA R18, P6, R0, R5, 0x2 ;  /* 0x0000000500127211 */ /* 0x002fe400078c10ff */
[----:B--2---:R-:W-:Y:S01]  /*74760*/  ISETP.LT.AND P5, PT, R25, UR5, !P0 ;  /* 0x0000000519007c0c */ /* 0x004fe2000c7a1270 */
        /* <DEDUP_REMOVED lines=16> */
[----:B--2---:R-:W-:Y:S02]  /*74870*/  LOP3.LUT R17, R6, 0x182, RZ, 0xfc, !PT ;  /* 0x0000018206117812 */ /* 0x004fe400078efcff */
        /* <DEDUP_REMOVED lines=8> */
[----:B---3--:R-:W-:-:S02]  /*74900*/  LOP3.LUT R25, R6, 0x186, RZ, 0xfc, !PT ;  /* 0x0000018606197812 */ /* 0x008fc400078efcff */
        /* <DEDUP_REMOVED lines=8> */
[----:B--2---:R-:W-:Y:S01]  /*74990*/  LOP3.LUT R3, R6, 0x188, RZ, 0xfc, !PT ;  /* 0x0000018806037812 */ /* 0x004fe200078efcff */
[----:B------:R-:W-:Y:S01]  /*749a0*/  IMAD R0, R4, 0x2, R24 ;  /* 0x0000000204007824 */ /* 0x000fe200078e0218 */
[----:B------:R-:W-:Y:S01]  /*749b0*/  LEA R2, P6, R24, R5, 0x2 ;  /* 0x0000000518027211 */ /* 0x000fe200078c10ff */
[----:B------:R2:W-:Y:S01]  /*749c0*/  @P3 STG.E desc[UR22][R18.64], R76 ;  /* 0x0000004c12003986 */ /* 0x0005e2000c101916 */
[----:B-1----:R-:W-:Y:S01]  /*749d0*/  ISETP.LT.AND P3, PT, R3, UR5, !P0 ;  /* 0x0000000503007c0c */ /* 0x002fe2000c761270 */
[----:B------:R-:W-:Y:S01]  /*749e0*/  IMAD R26, R4, 0x2, R0 ;  /* 0x00000002041a7824 */ /* 0x000fe200078e0200 */
[----:B------:R-:W-:Y:S01]  /*749f0*/  LEA.HI.X.SX32 R3, R24, R7, 0x2, P6 ;  /* 0x0000000718037211 */ /* 0x000fe200030f16ff */
[----:B------:R-:W1:Y:S01]  /*74a00*/  LDCU UR5, c[0x0][0x39c] ;  /* 0x00007380ff0577ac */ /* 0x000e620008000800 */
[----:B---3--:R-:W-:-:S02]  /*74a10*/  LEA R16, P6, R0, R5, 0x2 ;  /* 0x0000000500107211 */ /* 0x008fc400078c10ff */
        /* <DEDUP_REMOVED lines=12> */
[----:B--2---:R-:W-:-:S03]  /*74ae0*/  LOP3.LUT R18, R6, 0x18e, RZ, 0xfc, !PT ;  /* 0x0000018e06127812 */ /* 0x004fc600078efcff */
[----:B------:R-:W-:Y:S01]  /*74af0*/  IMAD R0, R4, 0x2, R26 ;  /* 0x0000000204007824 */ /* 0x000fe200078e021a */
[----:B---3--:R-:W-:Y:S01]  /*74b00*/  LEA R2, P6, R26, R5, 0x2 ;  /* 0x000000051a027211 */ /* 0x008fe200078c10ff */
        /* <DEDUP_REMOVED lines=153> */
[----:B------:R-:W4:Y:S01]  /*754a0*/  LDCU UR6, c[0x0][0x39c] ;  /* 0x00007380ff0677ac */ /* 0x000f220008000800 */
[----:B------:R-:W-:Y:S02]  /*754b0*/  IMAD R24, R4, 0x2, R0 ;  /* 0x0000000204187824 */ /* 0x000fe400078e0200 */
        /* <DEDUP_REMOVED lines=14> */
[----:B------:R-:W-:Y:S01]  /*755a0*/  LEA R24, P6, R26, R5, 0x2 ;  /* 0x000000051a187211 */ /* 0x000fe200078c10ff */
[----:B------:R3:W-:Y:S01]  /*755b0*/  @P4 STG.E desc[UR22][R2.64], R127 ;  /* 0x0000007f02004986 */ /* 0x0007e2000c101916 */
[----:B------:R-:W-:Y:S02]  /*755c0*/  LOP3.LUT R0, R6, 0x1c0, RZ, 0xfc, !PT ;  /* 0x000001c006007812 */ /* 0x000fe400078efcff */
[----:B----4-:R-:W-:Y:S01]  /*755d0*/  ISETP.LT.AND P4, PT, R25, UR6, !P0 ;  /* 0x0000000619007c0c */ /* 0x010fe2000c781270 */
[----:B------:R4:W-:Y:S01]  /*755e0*/  @P3 STG.E desc[UR22][R16.64], R8 ;  /* 0x0000000810003986 */ /* 0x0009e2000c101916 */
[----:B------:R-:W-:Y:S01]  /*755f0*/  LEA.HI.X.SX32 R25, R26, R7, 0x2, P6 ;  /* 0x000000071a197211 */ /* 0x000fe200030f16ff */
[----:B------:R-:W-:Y:S01]  /*75600*/  IMAD R26, R4, 0x2, R26 ;  /* 0x00000002041a7824 */ /* 0x000fe200078e021a */
[----:B------:R-:W-:Y:S01]  /*75610*/  ISETP.LT.AND P3, PT, R0, UR4, !P0 ;  /* 0x0000000400007c0c */ /* 0x000fe2000c761270 */
[----:B------:R-:W4:Y:S01]  /*75620*/  LDCU UR4, c[0x0][0x39c] ;  /* 0x00007380ff0477ac */ /* 0x000f220008000800 */
[----:B--2---:R-:W-:Y:S01]  /*75630*/  LOP3.LUT R18, R6, 0x1c2, RZ, 0xfc, !PT ;  /* 0x000001c206127812 */ /* 0x004fe200078efcff */
[----:B------:R-:W-:Y:S01]  /*75640*/  IMAD R0, R4, 0x2, R26 ;  /* 0x0000000204007824 */ /* 0x000fe200078e021a */
[----:B---3--:R-:W-:Y:S01]  /*75650*/  LEA R2, P6, R26, R5, 0x2 ;  /* 0x000000051a027211 */ /* 0x008fe200078c10ff */
[----:B------:R-:W2:Y:S01]  /*75660*/  LDCU UR6, c[0x0][0x39c] ;  /* 0x00007380ff0677ac */ /* 0x000ea20008000800 */
[----:B------:R3:W-:Y:S01]  /*75670*/  @P2 STG.E desc[UR22][R24.64], R9 ;  /* 0x0000000918002986 */ /* 0x0007e2000c101916 */
[----:B-1----:R-:W-:Y:S01]  /*75680*/  ISETP.LT.AND P2, PT, R18, UR5, !P0 ;  /* 0x0000000512007c0c */ /* 0x002fe2000c741270 */
[----:B------:R-:W-:Y:S01]  /*75690*/  IMAD R18, R4, 0x2, R0 ;  /* 0x0000000204127824 */ /* 0x000fe200078e0200 */
[----:B------:R-:W-:Y:S01]  /*756a0*/  LEA.HI.X.SX32 R3, R26, R7, 0x2, P6 ;  /* 0x000000071a037211 */ /* 0x000fe200030f16ff */
[----:B------:R-:W1:Y:S01]  /*756b0*/  LDCU UR5, c[0x0][0x39c] ;  /* 0x00007380ff0577ac */ /* 0x000e620008000800 */
[----:B----4-:R-:W-:Y:S01]  /*756c0*/  LEA R16, P6, R0, R5, 0x2 ;  /* 0x0000000500107211 */ /* 0x010fe200078c10ff */
[----:B------:R-:W4:Y:S01]  /*756d0*/  LDS.128 R24, [R252+0x800] ;  /* 0x00080000fc187984 */ /* 0x000f220000000c00 */
[----:B------:R-:W-:-:S02]  /*756e0*/  LOP3.LUT R19, R6, 0x1c4, RZ, 0xfc, !PT ;  /* 0x000001c406137812 */ /* 0x000fc400078efcff */
[----:B------:R-:W-:Y:S02]  /*756f0*/  LEA.HI.X.SX32 R17, R0, R7, 0x2, P6 ;  /* 0x0000000700117211 */ /* 0x000fe400030f16ff */
[C---:B------:R-:W-:Y:S01]  /*75700*/  LEA R8, P6, R18.reuse, R5, 0x2 ;  /* 0x0000000512087211 */ /* 0x040fe200078c10ff */
[----:B------:R1:W-:Y:S01]  /*75710*/  @P5 STG.E desc[UR22][R2.64], R10 ;  /* 0x0000000a02005986 */ /* 0x0003e2000c101916 */
[----:B------:R-:W-:Y:S01]  /*75720*/  ISETP.LT.AND P5, PT, R19, UR4, !P0 ;  /* 0x0000000413007c0c */ /* 0x000fe2000c7a1270 */
[----:B------:R-:W4:Y:S01]  /*75730*/  LDCU UR4, c[0x0][0x39c] ;  /* 0x00007380ff0477ac */ /* 0x000f220008000800 */
[----:B---3--:R-:W-:Y:S01]  /*75740*/  LEA.HI.X.SX32 R9, R18, R7, 0x2, P6 ;  /* 0x0000000712097211 */ /* 0x008fe200030f16ff */
[----:B------:R-:W-:Y:S01]  /*75750*/  IMAD R18, R4, 0x2, R18 ;  /* 0x0000000204127824 */ /* 0x000fe200078e0212 */
[C---:B------:R-:W-:Y:S01]  /*75760*/  LOP3.LUT R0, R6.reuse, 0x1c6, RZ, 0xfc, !PT ;  /* 0x000001c606007812 */ /* 0x040fe200078efcff */
[----:B------:R3:W-:Y:S01]  /*75770*/  @P4 STG.E desc[UR22][R16.64], R11 ;  /* 0x0000000b10004986 */ /* 0x0007e2000c101916 */
[----:B------:R-:W-:-:S02]  /*75780*/  LOP3.LUT R19, R6, 0x1c8, RZ, 0xfc, !PT ;  /* 0x000001c806137812 */ /* 0x000fc400078efcff */
[----:B--2---:R-:W-:Y:S01]  /*75790*/  ISETP.LT.AND P4, PT, R0, UR6, !P0 ;  /* 0x0000000600007c0c */ /* 0x004fe2000c781270 */
[----:B------:R-:W-:Y:S01]  /*757a0*/  IMAD R0, R4, 0x2, R18 ;  /* 0x0000000204007824 */ /* 0x000fe200078e0212 */
[----:B------:R-:W2:Y:S01]  /*757b0*/  LDCU UR6, c[0x0][0x39c] ;  /* 0x00007380ff0677ac */ /* 0x000ea20008000800 */
[C---:B-1----:R-:W-:Y:S01]  /*757c0*/  LEA R2, P6, R18.reuse, R5, 0x2 ;  /* 0x0000000512027211 */ /* 0x042fe200078c10ff */
[----:B------:R1:W-:Y:S01]  /*757d0*/  @P3 STG.E desc[UR22][R8.64], R12 ;  /* 0x0000000c08003986 */ /* 0x0003e2000c101916 */
[----:B------:R-:W-:Y:S01]  /*757e0*/  ISETP.LT.AND P3, PT, R19, UR5, !P0 ;  /* 0x0000000513007c0c */ /* 0x000fe2000c761270 */
[----:B------:R-:W2:Y:S01]  /*757f0*/  LDCU UR5, c[0x0][0x39c] ;  /* 0x00007380ff0577ac */ /* 0x000ea20008000800 */
[----:B------:R-:W-:Y:S02]  /*75800*/  LEA.HI.X.SX32 R3, R18, R7, 0x2, P6 ;  /* 0x0000000712037211 */ /* 0x000fe400030f16ff */
[----:B------:R-:W-:Y:S01]  /*75810*/  LEA R10, P6, R0, R5, 0x2 ;  /* 0x00000005000a7211 */ /* 0x000fe200078c10ff */
[----:B---3--:R-:W-:Y:S01]  /*75820*/  IMAD R16, R4, 0x2, R0 ;  /* 0x0000000204107824 */ /* 0x008fe200078e0200 */
[----:B------:R-:W-:-:S02]  /*75830*/  LOP3.LUT R17, R6, 0x1ca, RZ, 0xfc, !PT ;  /* 0x000001ca06117812 */ /* 0x000fc400078efcff */
[----:B------:R-:W-:Y:S01]  /*75840*/  LEA.HI.X.SX32 R11, R0, R7, 0x2, P6 ;  /* 0x00000007000b7211 */ /* 0x000fe200030f16ff */
[----:B------:R-:W-:Y:S01]  /*75850*/  IMAD R0, R4, 0x2, R16 ;  /* 0x0000000204007824 */ /* 0x000fe200078e0210 */
[----:B-1----:R-:W-:Y:S01]  /*75860*/  LEA R8, P6, R16, R5, 0x2 ;  /* 0x0000000510087211 */ /* 0x002fe200078c10ff */
[----:B------:R1:W-:Y:S01]  /*75870*/  @P2 STG.E desc[UR22][R2.64], R13 ;  /* 0x0000000d02002986 */ /* 0x0003e2000c101916 */
[----:B----4-:R-:W-:Y:S01]  /*75880*/  ISETP.LT.AND P2, PT, R17, UR4, !P0 ;  /* 0x0000000411007c0c */ /* 0x010fe2000c741270 */
[----:B------:R-:W3:Y:S01]  /*75890*/  LDCU UR4, c[0x0][0x39c] ;  /* 0x00007380ff0477ac */ /* 0x000ee20008000800 */
[----:B------:R-:W-:Y:S02]  /*758a0*/  LOP3.LUT R12, R6, 0x1cc, RZ, 0xfc, !PT ;  /* 0x000001cc060c7812 */ /* 0x000fe400078efcff */
[----:B------:R-:W-:Y:S02]  /*758b0*/  LEA.HI.X.SX32 R9, R16, R7, 0x2, P6 ;  /* 0x0000000710097211 */ /* 0x000fe400030f16ff */
[----:B------:R-:W-:Y:S01]  /*758c0*/  LEA R16, P6, R0, R5, 0x2 ;  /* 0x0000000500107211 */ /* 0x000fe200078c10ff */
[----:B------:R4:W-:Y:S01]  /*758d0*/  @P5 STG.E desc[UR22][R10.64], R14 ;  /* 0x0000000e0a005986 */ /* 0x0009e2000c101916 */
[----:B--2---:R-:W-:Y:S01]  /*758e0*/  ISETP.LT.AND P5, PT, R12, UR6, !P0 ;  /* 0x000000060c007c0c */ /* 0x004fe2000c7a1270 */
[----:B------:R-:W2:Y:S01]  /*758f0*/  LDCU UR6, c[0x0][0x39c] ;  /* 0x00007380ff0677ac */ /* 0x000ea20008000800 */
[----:B------:R-:W-:-:S02]  /*75900*/  LOP3.LUT R12, R6, 0x1ce, RZ, 0xfc, !PT ;  /* 0x000001ce060c7812 */ /* 0x000fc400078efcff */
[----:B------:R-:W-:Y:S01]  /*75910*/  LEA.HI.X.SX32 R17, R0, R7, 0x2, P6 ;  /* 0x0000000700117211 */ /* 0x000fe200030f16ff */
[----:B------:R-:W-:Y:S01]  /*75920*/  IMAD R0, R4, 0x2, R0 ;  /* 0x0000000204007824 */ /* 0x000fe200078e0200 */
[----:B------:R2:W-:Y:S01]  /*75930*/  @P4 STG.E desc[UR22][R8.64], R15 ;  /* 0x0000000f08004986 */ /* 0x0005e2000c101916 */
[----:B------:R-:W-:Y:S01]  /*75940*/  ISETP.LT.AND P4, PT, R12, UR5, !P0 ;  /* 0x000000050c007c0c */ /* 0x000fe2000c781270 */
[----:B------:R-:W2:Y:S01]  /*75950*/  LDCU UR5, c[0x0][0x39c] ;  /* 0x00007380ff0577ac */ /* 0x000ea20008000800 */
[----:B------:R-:W-:Y:S01]  /*75960*/  IMAD R12, R4, 0x2, R0 ;  /* 0x00000002040c7824 */ /* 0x000fe200078e0200 */
[----:B------:R-:W-:Y:S01]  /*75970*/  @P3 STG.E desc[UR22][R16.64], R20 ;  /* 0x0000001410003986 */ /* 0x000fe2000c101916 */
[-C--:B-1----:R-:W-:Y:S02]  /*75980*/  LEA R2, P3, R0, R5.reuse, 0x2 ;  /* 0x0000000500027211 */ /* 0x082fe400078610ff */
[----:B----4-:R-:W-:Y:S02]  /*75990*/  LOP3.LUT R11, R6, 0x1d0, RZ, 0xfc, !PT ;  /* 0x000001d0060b7812 */ /* 0x010fe400078efcff */
[----:B------:R-:W-:-:S02]  /*759a0*/  LEA R10, P6, R12, R5, 0x2 ;  /* 0x000000050c0a7211 */ /* 0x000fc400078c10ff */
[-C--:B------:R-:W-:Y:S02]  /*759b0*/  LEA.HI.X.SX32 R3, R0, R7.reuse, 0x2, P3 ;  /* 0x0000000700037211 */ /* 0x080fe400018f16ff */
[----:B---3--:R-:W-:Y:S01]  /*759c0*/  ISETP.LT.AND P3, PT, R11, UR4, !P0 ;  /* 0x000000040b007c0c */ /* 0x008fe2000c761270 */
[----:B------:R-:W1:Y:S01]  /*759d0*/  LDCU UR4, c[0x0][0x39c] ;  /* 0x00007380ff0477ac */ /* 0x000e620008000800 */
[----:B------:R-:W-:Y:S01]  /*759e0*/  LEA.HI.X.SX32 R11, R12, R7, 0x2, P6 ;  /* 0x000000070c0b7211 */ /* 0x000fe200030f16ff */
[----:B------:R-:W-:Y:S01]  /*759f0*/  IMAD R12, R4, 0x2, R12 ;  /* 0x00000002040c7824 */ /* 0x000fe200078e020c */
[----:B------:R3:W-:Y:S01]  /*75a00*/  @P2 STG.E desc[UR22][R2.64], R21 ;  /* 0x0000001502002986 */ /* 0x0007e2000c101916 */
[----:B------:R-:W-:-:S03]  /*75a10*/  LOP3.LUT R0, R6, 0x1d2, RZ, 0xfc, !PT ;  /* 0x000001d206007812 */ /* 0x000fc600078efcff */
[----:B------:R4:W-:Y:S01]  /*75a20*/  @P5 STG.E desc[UR22][R10.64], R22 ;  /* 0x000000160a005986 */ /* 0x0009e2000c101916 */
[----:B--2---:R-:W-:Y:S02]  /*75a30*/  LEA R8, P5, R12, R5, 0x2 ;  /* 0x000000050c087211 */ /* 0x004fe400078a10ff */
[----:B------:R-:W-:Y:S02]  /*75a40*/  LOP3.LUT R13, R6, 0x1d4, RZ, 0xfc, !PT ;  /* 0x000001d4060d7812 */ /* 0x000fe400078efcff */
[----:B------:R-:W-:Y:S01]  /*75a50*/  ISETP.LT.AND P2, PT, R0, UR6, !P0 ;  /* 0x0000000600007c0c */ /* 0x000fe2000c741270 */
[----:B------:R-:W-:Y:S01]  /*75a60*/  IMAD R0, R4, 0x2, R12 ;  /* 0x0000000204007824 */ /* 0x000fe200078e020c */
[----:B------:R-:W-:Y:S01]  /*75a70*/  LEA.HI.X.SX32 R9, R12, R7, 0x2, P5 ;  /* 0x000000070c097211 */ /* 0x000fe200028f16ff */
[----:B------:R-:W2:Y:S01]  /*75a80*/  LDCU UR6, c[0x0][0x39c] ;  /* 0x00007380ff0677ac */ /* 0x000ea20008000800 */
[----:B------:R-:W-:Y:S01]  /*75a90*/  ISETP.LT.AND P5, PT, R13, UR5, !P0 ;  /* 0x000000050d007c0c */ /* 0x000fe2000c7a1270 */
[----:B------:R-:W2:Y:S01]  /*75aa0*/  LDCU UR5, c[0x0][0x39c] ;  /* 0x00007380ff0577ac */ /* 0x000ea20008000800 */
[----:B---3--:R-:W-:Y:S01]  /*75ab0*/  LOP3.LUT R3, R6, 0x1d6, RZ, 0xfc, !PT ;  /* 0x000001d606037812 */ /* 0x008fe200078efcff */
[----:B------:R-:W-:Y:S01]  /*75ac0*/  IMAD R12, R4, 0x2, R0 ;  /* 0x00000002040c7824 */ /* 0x000fe200078e0200 */
        /* <DEDUP_REMOVED lines=9> */
[----:B------:R-:W-:Y:S02]  /*75b60*/  LEA R12, P6, R0, R5, 0x2 ;  /* 0x00000005000c7211 */ /* 0x000fe400078c10ff */
[----:B---3--:R-:W-:Y:S01]  /*75b70*/  LOP3.LUT R8, R6, 0x1da, RZ, 0xfc, !PT ;  /* 0x000001da06087812 */ /* 0x008fe200078efcff */
[----:B------:R3:W-:Y:S01]  /*75b80*/  @P3 STG.E desc[UR22][R2.64], R28 ;  /* 0x0000001c02003986 */ /* 0x0007e2000c101916 */
[----:B--2---:R-:W-:Y:S01]  /*75b90*/  ISETP.LT.AND P3, PT, R13, UR6, !P0 ;  /* 0x000000060d007c0c */ /* 0x004fe2000c761270 */
[----:B------:R-:W2:Y:S01]  /*75ba0*/  LDCU UR6, c[0x0][0x39c] ;  /* 0x00007380ff0677ac */ /* 0x000ea20008000800 */
[----:B------:R-:W-:Y:S01]  /*75bb0*/  LEA.HI.X.SX32 R13, R0, R7, 0x2, P6 ;  /* 0x00000007000d7211 */ /* 0x000fe200030f16ff */
[----:B------:R4:W-:Y:S01]  /*75bc0*/  @P2 STG.E desc[UR22][R10.64], R29 ;  /* 0x0000001d0a002986 */ /* 0x0009e2000c101916 */
[----:B------:R-:W-:Y:S01]  /*75bd0*/  ISETP.LT.AND P2, PT, R8, UR5, !P0 ;  /* 0x0000000508007c0c */ /* 0x000fe2000c741270 */
[----:B------:R-:W2:Y:S01]  /*75be0*/  LDCU UR5, c[0x0][0x39c] ;  /* 0x00007380ff0577ac */ /* 0x000ea20008000800 */
[----:B------:R-:W-:Y:S01]  /*75bf0*/  IMAD R0, R4, 0x2, R0 ;  /* 0x0000000204007824 */ /* 0x000fe200078e0200 */
[----:B------:R-:W-:-:S03]  /*75c00*/  LOP3.LUT R8, R6, 0x1dc, RZ, 0xfc, !PT ;  /* 0x000001dc06087812 */ /* 0x000fc600078efcff */
        /* <DEDUP_REMOVED lines=8> */
[----:B----4-:R-:W-:Y:S02]  /*75c90*/  LOP3.LUT R11, R6, 0x1de, RZ, 0xfc, !PT ;  /* 0x000001de060b7812 */ /* 0x010fe400078efcff */
[----:B------:R-:W-:-:S02]  /*75ca0*/  LEA.HI.X.SX32 R9, R14, R7, 0x2, P6 ;  /* 0x000000070e097211 */ /* 0x000fc400030f16ff */
[C---:B------:R-:W-:Y:S01]  /*75cb0*/  LEA R10, P6, R0.reuse, R5, 0x2 ;  /* 0x00000005000a7211 */ /* 0x040fe200078c10ff */
[----:B------:R4:W-:Y:S01]  /*75cc0*/  @P4 STG.E desc[UR22][R2.64], R31 ;  /* 0x0000001f02004986 */ /* 0x0009e2000c101916 */
[----:B--2---:R-:W-:Y:S01]  /*75cd0*/  ISETP.LT.AND P4, PT, R11, UR5, !P0 ;  /* 0x000000050b007c0c */ /* 0x004fe2000c781270 */
[----:B------:R-:W2:Y:S01]  /*75ce0*/  LDCU UR5, c[0x0][0x39c] ;  /* 0x00007380ff0577ac */ /* 0x000ea20008000800 */
[----:B------:R-:W-:Y:S01]  /*75cf0*/  LEA.HI.X.SX32 R11, R0, R7, 0x2, P6 ;  /* 0x00000007000b7211 */ /* 0x000fe200030f16ff */
[----:B------:R-:W-:Y:S01]  /*75d00*/  IMAD R0, R4, 0x2, R0 ;  /* 0x0000000204007824 */ /* 0x000fe200078e0200 */
[C---:B---3--:R-:W-:Y:S01]  /*75d10*/  LOP3.LUT R12, R6.reuse, 0x1e0, RZ, 0xfc, !PT ;  /* 0x000001e0060c7812 */ /* 0x048fe200078efcff */
[----:B------:R3:W-:Y:S01]  /*75d20*/  @P3 STG.E desc[UR22][R8.64], R36 ;  /* 0x0000002408003986 */ /* 0x0007e2000c101916 */
[----:B------:R-:W-:Y:S02]  /*75d30*/  LOP3.LUT R13, R6, 0x1e2, RZ, 0xfc, !PT ;  /* 0x000001e2060d7812 */ /* 0x000fe400078efcff */
[----:B------:R-:W-:Y:S01]  /*75d40*/  ISETP.LT.AND P3, PT, R12, UR6, !P0 ;  /* 0x000000060c007c0c */ /* 0x000fe2000c761270 */
[----:B------:R-:W-:Y:S01]  /*75d50*/  IMAD R12, R4, 0x2, R0 ;  /* 0x00000002040c7824 */ /* 0x000fe200078e0200 */
[----:B------:R-:W2:Y:S01]  /*75d60*/  LDCU UR6, c[0x0][0x39c] ;  /* 0x00007380ff0677ac */ /* 0x000ea20008000800 */
[C---:B----4-:R-:W-:Y:S01]  /*75d70*/  LEA R2, P6, R0.reuse, R5, 0x2 ;  /* 0x0000000500027211 */ /* 0x050fe200078c10ff */
[----:B------:R4:W-:Y:S01]  /*75d80*/  @P2 STG.E desc[UR22][R10.64], R37 ;  /* 0x000000250a002986 */ /* 0x0009e2000c101916 */
[----:B-1----:R-:W-:Y:S01]  /*75d90*/  ISETP.LT.AND P2, PT, R13, UR4, !P0 ;  /* 0x000000040d007c0c */ /* 0x002fe2000c741270 */
[----:B------:R-:W1:Y:S01]  /*75da0*/  LDCU UR4, c[0x0][0x39c] ;  /* 0x00007380ff0477ac */ /* 0x000e620008000800 */
[----:B------:R-:W-:Y:S01]  /*75db0*/  LEA.HI.X.SX32 R3, R0, R7, 0x2, P6 ;  /* 0x0000000700037211 */ /* 0x000fe200030f16ff */
[----:B------:R-:W-:Y:S01]  /*75dc0*/  IMAD R0, R4, 0x2, R12 ;  /* 0x0000000204007824 */ /* 0x000fe200078e020c */
[----:B---3--:R-:W-:-:S02]  /*75dd0*/  LEA R8, P6, R12, R5, 0x2 ;  /* 0x000000050c087211 */ /* 0x008fc400078c10ff */
[----:B------:R-:W-:Y:S01]  /*75de0*/  LOP3.LUT R13, R6, 0x1e4, RZ, 0xfc, !PT ;  /* 0x000001e4060d7812 */ /* 0x000fe200078efcff */
[----:B------:R-:W-:Y:S01]  /*75df0*/  IMAD R14, R4, 0x2, R0 ;  /* 0x00000002040e7824 */ /* 0x000fe200078e0200 */
[----:B------:R-:W-:Y:S01]  /*75e00*/  LEA.HI.X.SX32 R9, R12, R7, 0x2, P6 ;  /* 0x000000070c097211 */ /* 0x000fe200030f16ff */
[----:B------:R3:W-:Y:S01]  /*75e10*/  @P5 STG.E desc[UR22][R2.64], R38 ;  /* 0x0000002602005986 */ /* 0x0007e2000c101916 */
[----:B----4-:R-:W-:Y:S02]  /*75e20*/  LEA R10, P6, R0, R5, 0x2 ;  /* 0x00000005000a7211 */ /* 0x010fe400078c10ff */
[----:B--2---:R-:W-:Y:S01]  /*75e30*/  ISETP.LT.AND P5, PT, R13, UR5, !P0 ;  /* 0x000000050d007c0c */ /* 0x004fe2000c7a1270 */
        /* <DEDUP_REMOVED lines=16> */
[----:B----4-:R-:W-:Y:S02]  /*75f40*/  LOP3.LUT R9, R6, 0x1ea, RZ, 0xfc, !PT ;  /* 0x000001ea06097812 */ /* 0x010fe400078efcff */
[----:B------:R-:W-:Y:S02]  /*75f50*/  LEA R8, P6, R0, R5, 0x2 ;  /* 0x0000000500087211 */ /* 0x000fe400078c10ff */
[-C--:B------:R-:W-:Y:S02]  /*75f60*/  LEA.HI.X.SX32 R3, R14, R7.reuse, 0x2, P2 ;  /* 0x000000070e037211 */ /* 0x080fe400010f16ff */
[----:B--2---:R-:W-:Y:S01]  /*75f70*/  ISETP.LT.AND P2, PT, R9, UR5, !P0 ;  /* 0x0000000509007c0c */ /* 0x004fe2000c741270 */
[----:B------:R-:W2:Y:S01]  /*75f80*/  LDCU UR5, c[0x0][0x39c] ;  /* 0x00007380ff0577ac */ /* 0x000ea20008000800 */
[----:B------:R-:W-:Y:S01]  /*75f90*/  LEA.HI.X.SX32 R9, R0, R7, 0x2, P6 ;  /* 0x0000000700097211 */ /* 0x000fe200030f16ff */
[----:B------:R-:W-:Y:S01]  /*75fa0*/  IMAD R0, R4, 0x2, R0 ;  /* 0x0000000204007824 */ /* 0x000fe200078e0200 */
[C---:B------:R-:W-:Y:S01]  /*75fb0*/  LOP3.LUT R10, R6.reuse, 0x1ec, RZ, 0xfc, !PT ;  /* 0x000001ec060a7812 */ /* 0x040fe200078efcff */
[----:B------:R3:W-:Y:S01]  /*75fc0*/  @P5 STG.E desc[UR22][R2.64], R50 ;  /* 0x0000003202005986 */ /* 0x0007e2000c101916 */
[----:B-1----:R-:W-:-:S02]  /*75fd0*/  LOP3.LUT R13, R6, 0x1ee, RZ, 0xfc, !PT ;  /* 0x000001ee060d7812 */ /* 0x002fc400078efcff */
        /* <DEDUP_REMOVED lines=10> */
[C---:B------:R-:W-:Y:S01]  /*76080*/  LEA R2, P6, R12.reuse, R5, 0x2 ;  /* 0x000000050c027211 */ /* 0x040fe200078c10ff */
[----:B------:R3:W-:Y:S01]  /*76090*/  @P3 STG.E desc[UR22][R10.64], R56 ;  /* 0x000000380a003986 */ /* 0x0007e2000c101916 */
[----:B--2---:R-:W-:Y:S01]  /*760a0*/  ISETP.LT.AND P3, PT, R3, UR5, !P0 ;  /* 0x0000000503007c0c */ /* 0x004fe2000c761270 */
[----:B------:R-:W2:Y:S01]  /*760b0*/  LDCU UR5, c[0x0][0x39c] ;  /* 0x00007380ff0577ac */ /* 0x000ea20008000800 */
[----:B------:R-:W-:-:S02]  /*760c0*/  LEA.HI.X.SX32 R3, R12, R7, 0x2, P6 ;  /* 0x000000070c037211 */ /* 0x000fc400030f16ff */
[----:B-1----:R-:W-:Y:S01]  /*760d0*/  LEA R8, P6, R0, R5, 0x2 ;  /* 0x0000000500087211 */ /* 0x002fe200078c10ff */
[----:B------:R-:W-:-:S03]  /*760e0*/  IMAD R12, R4, 0x2, R0 ;  /* 0x00000002040c7824 */ /* 0x000fc600078e0200 */
[----:B------:R-:W-:Y:S02]  /*760f0*/  LEA.HI.X.SX32 R9, R0, R7, 0x2, P6 ;  /* 0x0000000700097211 */ /* 0x000fe400030f16ff */
[----:B------:R-:W-:Y:S01]  /*76100*/  LOP3.LUT R0, R6, 0x1f4, RZ, 0xfc, !PT ;  /* 0x000001f406007812 */ /* 0x000fe200078efcff */
[----:B------:R1:W-:Y:S01]  /*76110*/  @P2 STG.E desc[UR22][R2.64], R57 ;  /* 0x0000003902002986 */ /* 0x0003e2000c101916 */
[----:B---3--:R-:W-:-:S03]  /*76120*/  LEA R10, P6, R12, R5, 0x2 ;  /* 0x000000050c0a7211 */ /* 0x008fc600078c10ff */
[----:B------:R3:W-:Y:S01]  /*76130*/  @P5 STG.E desc[UR22][R8.64], R58 ;  /* 0x0000003a08005986 */ /* 0x0007e2000c101916 */
[----:B----4-:R-:W-:Y:S01]  /*76140*/  ISETP.LT.AND P5, PT, R0, UR4, !P0 ;  /* 0x0000000400007c0c */ /* 0x010fe2000c7a1270 */
[----:B------:R-:W4:Y:S01]  /*76150*/  LDCU UR4, c[0x0][0x39c] ;  /* 0x00007380ff0477ac */ /* 0x000f220008000800 */
[----:B------:R-:W-:Y:S01]  /*76160*/  LEA.HI.X.SX32 R11, R12, R7, 0x2, P6 ;  /* 0x000000070c0b7211 */ /* 0x000fe200030f16ff */
[----:B------:R-:W-:Y:S01]  /*76170*/  IMAD R12, R4, 0x2, R12 ;  /* 0x00000002040c7824 */ /* 0x000fe200078e020c */
[----:B------:R-:W-:-:S03]  /*76180*/  LOP3.LUT R0, R6, 0x1f6, RZ, 0xfc, !PT ;  /* 0x000001f606007812 */ /* 0x000fc600078efcff */
[----:B------:R4:W-:Y:S01]  /*76190*/  @P4 STG.E desc[UR22][R10.64], R59 ;  /* 0x0000003b0a004986 */ /* 0x0009e2000c101916 */
[----:B--2---:R-:W-:Y:S01]  /*761a0*/  ISETP.LT.AND P4, PT, R0, UR5, !P0 ;  /* 0x0000000500007c0c */ /* 0x004fe2000c781270 */
[----:B------:R-:W-:Y:S01]  /*761b0*/  IMAD R0, R4, 0x2, R12 ;  /* 0x0000000204007824 */ /* 0x000fe200078e020c */
[----:B------:R-:W-:Y:S01]  /*761c0*/  LOP3.LUT R13, R6, 0x1f2, RZ, 0xfc, !PT ;  /* 0x000001f2060d7812 */ /* 0x000fe200078efcff */
[----:B------:R-:W2:Y:S01]  /*761d0*/  LDCU UR5, c[0x0][0x39c] ;  /* 0x00007380ff0577ac */ /* 0x000ea20008000800 */
[----:B-1----:R-:W-:Y:S01]  /*761e0*/  LEA R2, P6, R12, R5, 0x2 ;  /* 0x000000050c027211 */ /* 0x002fe200078c10ff */
[----:B------:R-:W-:Y:S01]  /*761f0*/  IMAD R14, R4, 0x2, R0 ;  /* 0x00000002040e7824 */ /* 0x000fe200078e0200 */
[----:B------:R-:W-:Y:S02]  /*76200*/  ISETP.LT.AND P2, PT, R13, UR6, !P0 ;  /* 0x000000060d007c0c */ /* 0x000fe4000c741270 */
[----:B------:R-:W-:Y:S01]  /*76210*/  LEA.HI.X.SX32 R3, R12, R7, 0x2, P6 ;  /* 0x000000070c037211 */ /* 0x000fe200030f16ff */
[----:B------:R-:W-:Y:S01]  /*76220*/  IMAD R16, R4, 0x2, R14 ;  /* 0x0000000204107824 */ /* 0x000fe200078e020e */
[----:B---3--:R-:W-:-:S02]  /*76230*/  LEA R8, P6, R0, R5, 0x2 ;  /* 0x0000000500087211 */ /* 0x008fc400078c10ff */
[----:B------:R-:W-:Y:S01]  /*76240*/  LOP3.LUT R12, R6, 0x1f8, RZ, 0xfc, !PT ;  /* 0x000001f8060c7812 */ /* 0x000fe200078efcff */
[----:B------:R1:W-:Y:S01]  /*76250*/  @P3 STG.E desc[UR22][R2.64], R52 ;  /* 0x0000003402003986 */ /* 0x0003e2000c101916 */
[----:B------:R-:W-:Y:S01]  /*76260*/  LEA.HI.X.SX32 R9, R0, R7, 0x2, P6 ;  /* 0x0000000700097211 */ /* 0x000fe200030f16ff */
[----:B------:R-:W-:Y:S01]  /*76270*/  IMAD R0, R4, 0x2, R16 ;  /* 0x0000000204007824 */ /* 0x000fe200078e0210 */
[----:B----4-:R-:W-:Y:S01]  /*76280*/  ISETP.LT.AND P3, PT, R12, UR4, !P0 ;  /* 0x000000040c007c0c */ /* 0x010fe2000c761270 */
[----:B------:R-:W3:Y:S02]  /*76290*/  LDCU UR4, c[0x0][0x39c] ;  /* 0x00007380ff0477ac */ /* 0x000ee40008000800 */
[----:B------:R-:W-:Y:S01]  /*762a0*/  IMAD R18, R4, 0x2, R0 ;  /* 0x0000000204127824 */ /* 0x000fe200078e0200 */
[----:B------:R4:W-:Y:S01]  /*762b0*/  @P2 STG.E desc[UR22][R8.64], R53 ;  /* 0x0000003508002986 */ /* 0x0009e2000c101916 */
[-C--:B------:R-:W-:Y:S02]  /*762c0*/  LEA R10, P2, R14, R5.reuse, 0x2 ;  /* 0x000000050e0a7211 */ /* 0x080fe400078410ff */
[----:B------:R-:W-:Y:S01]  /*762d0*/  LEA R12, P6, R16, R5, 0x2 ;  /* 0x00000005100c7211 */ /* 0x000fe200078c10ff */
[----:B------:R-:W-:Y:S01]  /*762e0*/  IMAD R20, R4, 0x2, R18 ;  /* 0x0000000204147824 */ /* 0x000fe200078e0212 */
[----:B------:R-:W-:-:S02]  /*762f0*/  LEA.HI.X.SX32 R11, R14, R7, 0x2, P2 ;  /* 0x000000070e0b7211 */ /* 0x000fc400010f16ff */
[----:B------:R-:W-:Y:S01]  /*76300*/  LEA.HI.X.SX32 R13, R16, R7, 0x2, P6 ;  /* 0x00000007100d7211 */ /* 0x000fe200030f16ff */
[----:B------:R-:W-:Y:S01]  /*76310*/  IMAD R4, R4, 0x2, R20 ;  /* 0x0000000204047824 */ /* 0x000fe200078e0214 */
[-C--:B-1----:R-:W-:Y:S02]  /*76320*/  LEA R2, P6, R0, R5.reuse, 0x2 ;  /* 0x0000000500027211 */ /* 0x082fe400078c10ff */
[----:B------:R-:W-:Y:S02]  /*76330*/  LEA R14, P2, R18, R5, 0x2 ;  /* 0x00000005120e7211 */ /* 0x000fe400078410ff */
[C---:B------:R-:W-:Y:S02]  /*76340*/  LOP3.LUT R17, R6.reuse, 0x1fa, RZ, 0xfc, !PT ;  /* 0x000001fa06117812 */ /* 0x040fe400078efcff */
[----:B------:R-:W-:Y:S02]  /*76350*/  LOP3.LUT R6, R6, 0x1fc, RZ, 0xfc, !PT ;  /* 0x000001fc06067812 */ /* 0x000fe400078efcff */
[----:B------:R-:W-:-:S02]  /*76360*/  LEA.HI.X.SX32 R3, R0, R7, 0x2, P6 ;  /* 0x0000000700037211 */ /* 0x000fc400030f16ff */
[----:B------:R-:W-:Y:S02]  /*76370*/  LEA.HI.X.SX32 R15, R18, R7, 0x2, P2 ;  /* 0x00000007120f7211 */ /* 0x000fe400010f16ff */
[----:B----4-:R-:W-:Y:S02]  /*76380*/  LEA R8, P6, R4, R5, 0x2 ;  /* 0x0000000504087211 */ /* 0x010fe400078c10ff */
[----:B--2---:R-:W-:Y:S02]  /*76390*/  ISETP.LT.AND P2, PT, R17, UR5, !P0 ;  /* 0x0000000511007c0c */ /* 0x004fe4000c741270 */
[----:B---3--:R-:W-:Y:S02]  /*763a0*/  ISETP.LT.AND P0, PT, R6, UR4, !P0 ;  /* 0x0000000406007c0c */ /* 0x008fe4000c701270 */
[----:B------:R-:W-:Y:S02]  /*763b0*/  LEA.HI.X.SX32 R9, R4, R7, 0x2, P6 ;  /* 0x0000000704097211 */ /* 0x000fe400030f16ff */
[C---:B------:R-:W-:Y:S01]  /*763c0*/  LEA R4, P6, R20.reuse, R5, 0x2 ;  /* 0x0000000514047211 */ /* 0x040fe200078c10ff */
[----:B------:R1:W-:Y:S03]  /*763d0*/  @P5 STG.E desc[UR22][R10.64], R54 ;  /* 0x000000360a005986 */ /* 0x0003e6000c101916 */
[----:B------:R-:W-:Y:S01]  /*763e0*/  LEA.HI.X.SX32 R5, R20, R7, 0x2, P6 ;  /* 0x0000000714057211 */ /* 0x000fe200030f16ff */
[----:B------:R1:W-:Y:S04]  /*763f0*/  @P4 STG.E desc[UR22][R12.64], R55 ;  /* 0x000000370c004986 */ /* 0x0003e8000c101916 */
[----:B------:R1:W-:Y:S04]  /*76400*/  @P3 STG.E desc[UR22][R2.64], R24 ;  /* 0x0000001802003986 */ /* 0x0003e8000c101916 */
[----:B------:R1:W-:Y:S04]  /*76410*/  @P2 STG.E desc[UR22][R14.64], R25 ;  /* 0x000000190e002986 */ /* 0x0003e8000c101916 */
[----:B------:R1:W-:Y:S04]  /*76420*/  @P0 STG.E desc[UR22][R4.64], R26 ;  /* 0x0000001a04000986 */ /* 0x0003e8000c101916 */
[----:B------:R1:W-:Y:S01]  /*76430*/  @P1 STG.E desc[UR22][R8.64], R27 ;  /* 0x0000001b08001986 */ /* 0x0003e2000c101916 */
[----:B------:R-:W-:Y:S06]  /*76440*/  BAR.SYNC.DEFER_BLOCKING 0x0 ;  /* 0x0000000000007b1d */ /* 0x000fec0000010000 */
[----:B------:R-:W-:Y:S05]  /*76450*/  BRA.U UP0, `(.L_x_13) ;  /* 0x0000000100a07547 */ /* 0x000fea000b800000 */
[----:B------:R-:W2:Y:S01]  /*76460*/  S2UR UR5, SR_CgaCtaId ;  /* 0x00000000000579c3 */ /* 0x000ea20000008800 */
[----:B------:R-:W-:Y:S01]  /*76470*/  NOP ;  /* 0x0000000000007918 */ /* 0x000fe20000000000 */
[----:B------:R-:W-:Y:S01]  /*76480*/  UMOV UR4, 0x50 ;  /* 0x0000005000047882 */ /* 0x000fe20000000000 */
[----:B------:R-:W-:Y:S02]  /*76490*/  IMAD.U32 R0, RZ, RZ, UR10 ;  /* 0x0000000aff007e24 */ /* 0x000fe4000f8e00ff */
[----:B-1----:R-:W-:Y:S02]  /*764a0*/  IMAD.MOV.U32 R3, RZ, RZ, 0xff ;  /* 0x000000ffff037424 */ /* 0x002fe400078e00ff */
[----:B------:R-:W-:Y:S01]  /*764b0*/  IMAD.MOV.U32 R7, RZ, RZ, 0x1 ;  /* 0x00000001ff077424 */ /* 0x000fe200078e00ff */
[----:B------:R-:W-:-:S04]  /*764c0*/  LOP3.LUT R0, R0, 0xffff, RZ, 0xc0, !PT ;  /* 0x0000ffff00007812 */ /* 0x000fc800078ec0ff */
[----:B------:R-:W-:-:S05]  /*764d0*/  SHF.R.U32.HI R0, RZ, 0x5, R0 ;  /* 0x00000005ff007819 */ /* 0x000fca0000011600 */
[----:B------:R-:W-:Y:S01]  /*764e0*/  VIADD R2, R0, 0x10 ;  /* 0x0000001000027836 */ /* 0x000fe20000000000 */
[----:B------:R-:W-:Y:S01]  /*764f0*/  SHF.L.U32 R0, R3, R0, RZ ;  /* 0x0000000003007219 */ /* 0x000fe200000006ff */
[----:B--2---:R-:W-:-:S03]  /*76500*/  ULEA UR6, UR5, UR4, 0x18 ;  /* 0x0000000405067291 */ /* 0x004fc6000f8ec0ff */
[----:B------:R-:W-:-:S04]  /*76510*/  SHF.L.U32 R3, R7, R2, RZ ;  /* 0x0000000207037219 */ /* 0x000fc800000006ff */
[----:B------:R-:W-:Y:S02]  /*76520*/  LOP3.LUT R0, R3, R0, RZ, 0xfc, !PT ;  /* 0x0000000003007212 */ /* 0x000fe400078efcff */
[----:B------:R-:W1:Y:S02]  /*76530*/  LDS R5, [UR6] ;  /* 0x00000006ff057984 */ /* 0x000e640008000800 */
[C---:B------:R-:W-:Y:S02]  /*76540*/  LOP3.LUT R2, R0.reuse, 0xffff, RZ, 0xc0, !PT ;  /* 0x0000ffff00027812 */ /* 0x040fe400078ec0ff */
[----:B-1----:R-:W-:-:S04]  /*76550*/  LOP3.LUT R3, R0, 0xffff, R5, 0x80, !PT ;  /* 0x0000ffff00037812 */ /* 0x002fc800078e8005 */
[----:B------:R-:W-:-:S13]  /*76560*/  ISETP.NE.AND P0, PT, R3, R2, PT ;  /* 0x000000020300720c */ /* 0x000fda0003f05270 */
[----:B------:R-:W-:Y:S05]  /*76570*/  @P0 BRA `(.L_x_14) ;  /* 0x0000000000500947 */ /* 0x000fea0003800000 */
[----:B------:R-:W-:Y:S02]  /*76580*/  SHF.R.U32.HI R5, RZ, 0x10, R5 ;  /* 0x00000010ff057819 */ /* 0x000fe40000011605 */
[----:B------:R-:W-:-:S04]  /*76590*/  SHF.R.U32.HI R2, RZ, 0x10, R0 ;  /* 0x00000010ff027819 */ /* 0x000fc80000011600 */
[----:B------:R-:W-:-:S04]  /*765a0*/  LOP3.LUT R5, R5, R2, RZ, 0xc0, !PT ;  /* 0x0000000205057212 */ /* 0x000fc800078ec0ff */
[----:B------:R-:W-:-:S13]  /*765b0*/  ISETP.NE.AND P0, PT, R5, R2, PT ;  /* 0x000000020500720c */ /* 0x000fda0003f05270 */
[----:B------:R-:W-:Y:S05]  /*765c0*/  @P0 BRA `(.L_x_15) ;  /* 0x0000000000300947 */ /* 0x000fea0003800000 */
[----:B------:R-:W-:Y:S01]  /*765d0*/  R2UR UR4, R0 ;  /* 0x00000000000472ca */ /* 0x000fe200000e0000 */
[----:B------:R-:W-:Y:S01]  /*765e0*/  VOTEU.ANY UR5, UPT, PT ;  /* 0x0000000000057886 */ /* 0x000fe200038e0100 */
[----:B------:R-:W1:Y:S01]  /*765f0*/  S2R R0, SR_LANEID ;  /* 0x0000000000007919 */ /* 0x000e620000000000 */
[----:B------:R-:W-:-:S10]  /*76600*/  UFLO.U32 UR5, UR5 ;  /* 0x00000005000572bd */ /* 0x000fd400080e0000 */
[----:B------:R-:W-:-:S06]  /*76610*/  ULOP3.LUT UR4, URZ, UR4, URZ, 0x33, !UPT ;  /* 0x00000004ff047292 */ /* 0x000fcc000f8e33ff */
[----:B------:R-:W-:-:S04]  /*76620*/  IMAD.U32 R2, RZ, RZ, UR4 ;  /* 0x00000004ff027e24 */ /* 0x000fc8000f8e00ff */
[----:B------:R-:W2:Y:S02]  /*76630*/  REDUX UR7, R2 ;  /* 0x00000000020773c4 */ /* 0x000ea40000000000 */
[----:B------:R3:W-:Y:S01]  /*76640*/  UTCATOMSWS.AND URZ, UR4 ;  /* 0x0000000400ff79e3 */ /* 0x0007e20008000000 */
[----:B-1----:R-:W-:Y:S01]  /*76650*/  ISETP.EQ.U32.AND P0, PT, R0, UR5, PT ;  /* 0x0000000500007c0c */ /* 0x002fe2000bf02070 */
[----:B--2---:R-:W-:-:S12]  /*76660*/  IMAD.U32 R0, RZ, RZ, UR7 ;  /* 0x00000007ff007e24 */ /* 0x004fd8000f8e00ff */
[----:B------:R3:W-:Y:S01]  /*76670*/  @P0 ATOMS.AND RZ, [UR6], R0 ;  /* 0x00000000ffff098c */ /* 0x0007e2000a800006 */
[----:B------:R-:W-:Y:S05]  /*76680*/  BRA `(.L_x_13) ;  /* 0x0000000000147947 */ /* 0x000fea0003800000 */
.L_x_15:
[----:B------:R-:W-:-:S07]  /*76690*/  MOV R2, 0x766b0 ;  /* 0x000766b000027802 */ /* 0x000fce0000000f00 */
[----:B------:R-:W-:Y:S05]  /*766a0*/  CALL.REL.NOINC `($__internal_0_$__cuda_sm10x_tcgen05_guardrail_trap_col_being_dealloced_not_returned_by_alloc) ;  /* 0x00000000002c7944 */ /* 0x000fea0003c00000 */
[----:B------:R-:W-:Y:S05]  /*766b0*/  BRA `(.L_x_13) ;  /* 0x0000000000087947 */ /* 0x000fea0003800000 */
.L_x_14:
[----:B------:R-:W-:-:S07]  /*766c0*/  MOV R2, 0x766e0 ;  /* 0x000766e000027802 */ /* 0x000fce0000000f00 */
[----:B------:R-:W-:Y:S05]  /*766d0*/  CALL.REL.NOINC `($__internal_2_$__cuda_sm10x_tcgen05_guardrail_trap_unallocated_columns_being_dealloced) ;  /* 0x0000000000387944 */ /* 0x000fea0003c00000 */
.L_x_13:
[----:B------:R-:W-:Y:S01]  /*766e0*/  NOP ;  /* 0x0000000000007918 */ /* 0x000fe20000000000 */
[----:B---3--:R-:W-:Y:S05]  /*766f0*/  EXIT ;  /* 0x000000000000794d */ /* 0x008fea0003800000 */
.L_x_9:
[----:B------:R-:W1:Y:S02]  /*76700*/  SYNCS.PHASECHK.TRANS64.TRYWAIT P3, [UR16], R124 ;  /* 0x0000007cff0075a7 */ /* 0x000e640008061110 */
[----:B-1----:R-:W-:Y:S05]  /*76710*/  @!P3 BRA `(.L_x_9) ;  /* 0xfffffffc00f8b947 */ /* 0x002fea000383ffff */
[----:B------:R-:W-:Y:S05]  /*76720*/  BRA `(.L_x_16) ;  /* 0xfffffe2c00907947 */ /* 0x000fea000383ffff */
.L_x_12:
[----:B------:R-:W2:Y:S02]  /*76730*/  SYNCS.PHASECHK.TRANS64.TRYWAIT P0, [UR8], R2 ;  /* 0x00000002ff0075a7 */ /* 0x000ea40008001108 */
[----:B--2---:R-:W-:Y:S05]  /*76740*/  @!P0 BRA `(.L_x_12) ;  /* 0xfffffffc00f88947 */ /* 0x004fea000383ffff */
[----:B------:R-:W-:Y:S05]  /*76750*/  BRA `(.L_x_11) ;  /* 0xffffff6c00087947 */ /* 0x000fea000383ffff */
        .weak           $__internal_0_$__cuda_sm10x_tcgen05_guardrail_trap_col_being_dealloced_not_returned_by_alloc
        .type           $__internal_0_$__cuda_sm10x_tcgen05_guardrail_trap_col_being_dealloced_not_returned_by_alloc,@function
        .size           $__internal_0_$__cuda_sm10x_tcgen05_guardrail_trap_col_being_dealloced_not_returned_by_alloc,($__internal_1_$__cuda_sm10x_tcgen05_guardrail_trap_phase_invalid_during_alloc - $__internal_0_$__cuda_sm10x_tcgen05_guardrail_trap_col_being_dealloced_not_returned_by_alloc)
$__internal_0_$__cuda_sm10x_tcgen05_guardrail_trap_col_being_dealloced_not_returned_by_alloc:
[----:B------:R-:W-:Y:S05]  /*76760*/  BPT.TRAP 0x1 ;  /* 0x000000040000795c */ /* 0x000fea0000300000 */
[----:B------:R-:W-:-:S04]  /*76770*/  IMAD.MOV.U32 R3, RZ, RZ, 0x0 ;  /* 0x00000000ff037424 */ /* 0x000fc800078e00ff */
[----:B------:R-:W-:Y:S05]  /*76780*/  RET.REL.NODEC R2 `(matmul_kernel) ;  /* 0xfffff898021c7950 */ /* 0x000fea0003c3ffff */
        .weak           $__internal_1_$__cuda_sm10x_tcgen05_guardrail_trap_phase_invalid_during_alloc
        .type           $__internal_1_$__cuda_sm10x_tcgen05_guardrail_trap_phase_invalid_during_alloc,@function
        .size           $__internal_1_$__cuda_sm10x_tcgen05_guardrail_trap_phase_invalid_during_alloc,($__internal_2_$__cuda_sm10x_tcgen05_guardrail_trap_unallocated_columns_being_dealloced - $__internal_1_$__cuda_sm10x_tcgen05_guardrail_trap_phase_invalid_during_alloc)
$__internal_1_$__cuda_sm10x_tcgen05_guardrail_trap_phase_invalid_during_alloc:
[----:B------:R-:W-:Y:S05]  /*76790*/  BPT.TRAP 0x1 ;  /* 0x000000040000795c */ /* 0x000fea0000300000 */
[----:B------:R-:W-:-:S04]  /*767a0*/  IMAD.MOV.U32 R3, RZ, RZ, 0x0 ;  /* 0x00000000ff037424 */ /* 0x000fc800078e00ff */
[----:B------:R-:W-:Y:S05]  /*767b0*/  RET.REL.NODEC R2 `(matmul_kernel) ;  /* 0xfffff89802107950 */ /* 0x000fea0003c3ffff */
        .weak           $__internal_2_$__cuda_sm10x_tcgen05_guardrail_trap_unallocated_columns_being_dealloced
        .type           $__internal_2_$__cuda_sm10x_tcgen05_guardrail_trap_unallocated_columns_being_dealloced,@function
        .size           $__internal_2_$__cuda_sm10x_tcgen05_guardrail_trap_unallocated_columns_being_dealloced,(.L_x_20 - $__internal_2_$__cuda_sm10x_tcgen05_guardrail_trap_unallocated_columns_being_dealloced)
$__internal_2_$__cuda_sm10x_tcgen05_guardrail_trap_unallocated_columns_being_dealloced:
[----:B------:R-:W-:Y:S05]  /*767c0*/  BPT.TRAP 0x1 ;  /* 0x000000040000795c */ /* 0x000fea0000300000 */
[----:B------:R-:W-:-:S04]  /*767d0*/  IMAD.MOV.U32 R3, RZ, RZ, 0x0 ;  /* 0x00000000ff037424 */ /* 0x000fc800078e00ff */
[----:B------:R-:W-:Y:S05]  /*767e0*/  RET.REL.NODEC R2 `(matmul_kernel) ;  /* 0xfffff89802047950 */ /* 0x000fea0003c3ffff */
.L_x_17:
[----:B------:R-:W-:-:S00]  /*767f0*/  BRA `(.L_x_17) ;  /* 0xfffffffc00fc7947 */ /* 0x000fc0000383ffff */
[----:B------:R-:W-:-:S00]  /*76800*/  NOP ;  /* 0x0000000000007918 */ /* 0x000fc00000000000 */
[----:B------:R-:W-:-:S00]  /*76810*/  NOP ;  /* 0x0000000000007918 */ /* 0x000fc00000000000 */
[----:B------:R-:W-:-:S00]  /*76820*/  NOP ;  /* 0x0000000000007918 */ /* 0x000fc00000000000 */
[----:B------:R-:W-:-:S00]  /*76830*/  NOP ;  /* 0x0000000000007918 */ /* 0x000fc00000000000 */
[----:B------:R-:W-:-:S00]  /*76840*/  NOP ;  /* 0x0000000000007918 */ /* 0x000fc00000000000 */
[----:B------:R-:W-:-:S00]  /*76850*/  NOP ;  /* 0x0000000000007918 */ /* 0x000fc00000000000 */
[----:B------:R-:W-:-:S00]  /*76860*/  NOP ;  /* 0x0000000000007918 */ /* 0x000fc00000000000 */
[----:B------:R-:W-:-:S00]  /*76870*/  NOP ;  /* 0x0000000000007918 */ /* 0x000fc00000000000 */
.L_x_20:


//--------------------- .nv.shared.matmul_kernel  --------------------------
	.section	.nv.shared.matmul_kernel,"aw",@nobits
	.sectionflags	@""
	.align	16
	.zero		1024


//--------------------- .nv.shared.reserved.0     --------------------------
	.section	.nv.shared.reserved.0,"aw",@nobits
	.align	8
	.weak		__nv_reservedSMEM_offset_0_alias
	.size		__nv_reservedSMEM_offset_0_alias, 0, 64
	.other		__nv_reservedSMEM_offset_0_alias,@"STO_CUDA_RESERVED_SHARED STV_DEFAULT"
__nv_reservedSMEM_offset_0_alias:
	.zero		0
.nv.shared.reserved.0:
	.zero		64
	.weak		__nv_reservedSMEM_allocation_phase
	.type		__nv_reservedSMEM_allocation_phase,@object
	.size		__nv_reservedSMEM_allocation_phase,(.L_0 - __nv_reservedSMEM_allocation_phase)
__nv_reservedSMEM_allocation_phase:
	.zero		1
.L_0:
	.zero		7
	.weak		__nv_reservedSMEM_devtool_atexit_pc
	.type		__nv_reservedSMEM_devtool_atexit_pc,@object
	.size		__nv_reservedSMEM_devtool_atexit_pc,(__nv_reservedSMEM_allocation_mask - __nv_reservedSMEM_devtool_atexit_pc)
__nv_reservedSMEM_devtool_atexit_pc:
	.zero		8
	.weak		__nv_reservedSMEM_allocation_mask
	.type		__nv_reservedSMEM_allocation_mask,@object
	.size		__nv_reservedSMEM_allocation_mask,(.L_2 - __nv_reservedSMEM_allocation_mask)
__nv_reservedSMEM_allocation_mask:
	.zero		4
.L_2:


//--------------------- .nv.constant0.matmul_kernel --------------------------
	.section	.nv.constant0.matmul_kernel,"a",@progbits
	.sectionflags	@""
	.align	4
.nv.constant0.matmul_kernel:
	.zero		976


//--------------------- SYMBOLS --------------------------

	.type		.nv.reservedSmem.offset0,@object
	.size		.nv.reservedSmem.offset0,0x4
	.type		.nv.reservedSmem.cap,@object
	.size		.nv.reservedSmem.cap,0x4
